//
// Generated by NVIDIA NVVM Compiler
//
// Compiler Build ID: CL-36424714
// Cuda compilation tools, release 13.0, V13.0.88
// Based on NVVM 20.0.0
//

.version 9.0
.target sm_100
.address_size 64

	// .globl	replica_parallel_init_rng
.global .align 4 .b8 precalc_xorwow_matrix[102400];
.global .align 4 .b8 precalc_xorwow_offset_matrix[102400];
.global .align 4 .b8 mrg32k3aM1[2304];
.global .align 4 .b8 mrg32k3aM2[2304];
.global .align 4 .b8 mrg32k3aM1SubSeq[2016];
.global .align 4 .b8 mrg32k3aM2SubSeq[2016];
.global .align 4 .b8 mrg32k3aM1Seq[2304];
.global .align 4 .b8 mrg32k3aM2Seq[2304];
.const .align 8 .b8 __cr_lgamma_table[72];
.global .align 4 .b8 __cudart_i2opi_f[24] = {65, 144, 67, 60, 153, 149, 98, 219, 192, 221, 52, 245, 209, 87, 39, 252, 41, 21, 68, 78, 110, 131, 249, 162};

.visible .entry replica_parallel_init_rng(
	.param .u64 .ptr .align 1 replica_parallel_init_rng_param_0,
	.param .u64 .ptr .align 1 replica_parallel_init_rng_param_1,
	.param .u32 replica_parallel_init_rng_param_2,
	.param .u32 replica_parallel_init_rng_param_3
)
{
	.reg .pred 	%p<27>;
	.reg .b32 	%r<417>;
	.reg .b64 	%rd<23>;

	ld.param.u64 	%rd8, [replica_parallel_init_rng_param_0];
	ld.param.u64 	%rd9, [replica_parallel_init_rng_param_1];
	ld.param.u32 	%r185, [replica_parallel_init_rng_param_2];
	ld.param.u32 	%r184, [replica_parallel_init_rng_param_3];
	mov.u32 	%r1, %ctaid.y;
	mov.u32 	%r186, %ctaid.x;
	mov.u32 	%r187, %ntid.x;
	mov.u32 	%r188, %tid.x;
	mad.lo.s32 	%r2, %r186, %r187, %r188;
	setp.ge.s32 	%p1, %r1, %r185;
	setp.ge.s32 	%p2, %r2, %r184;
	or.pred  	%p3, %p1, %p2;
	@%p3 bra 	$L__BB0_44;
	cvta.to.global.u64 	%rd10, %rd9;
	cvta.to.global.u64 	%rd11, %rd8;
	mad.lo.s32 	%r189, %r184, %r1, %r2;
	mul.wide.u32 	%rd12, %r1, 8;
	add.s64 	%rd13, %rd10, %rd12;
	ld.global.nc.u64 	%rd14, [%rd13];
	mul.wide.s32 	%rd15, %r189, 48;
	add.s64 	%rd1, %rd11, %rd15;
	cvt.u32.u64 	%r190, %rd14;
	xor.b32  	%r191, %r190, -1429050551;
	mul.lo.s32 	%r192, %r191, 1099087573;
	{ .reg .b32 tmp; mov.b64 {tmp, %r193}, %rd14; }
	xor.b32  	%r194, %r193, -136515619;
	mul.lo.s32 	%r195, %r194, -1703105765;
	add.s32 	%r196, %r192, %r195;
	add.s32 	%r197, %r196, 6615241;
	add.s32 	%r198, %r192, 123456789;
	st.global.v2.u32 	[%rd1], {%r197, %r198};
	xor.b32  	%r199, %r192, 362436069;
	add.s32 	%r200, %r195, 521288629;
	st.global.v2.u32 	[%rd1+8], {%r199, %r200};
	xor.b32  	%r201, %r195, 88675123;
	add.s32 	%r202, %r192, 5783321;
	st.global.v2.u32 	[%rd1+16], {%r201, %r202};
	setp.eq.s32 	%p4, %r2, 0;
	@%p4 bra 	$L__BB0_43;
	cvt.s64.s32 	%rd22, %r2;
	mov.b32 	%r323, 0;
$L__BB0_3:
	and.b64  	%rd4, %rd22, 3;
	setp.eq.s64 	%p5, %rd4, 0;
	@%p5 bra 	$L__BB0_42;
	mul.wide.u32 	%rd16, %r323, 3200;
	mov.u64 	%rd17, precalc_xorwow_matrix;
	add.s64 	%rd5, %rd17, %rd16;
	cvt.u32.u64 	%r4, %rd4;
	mov.b32 	%r324, 0;
$L__BB0_5:
	mov.b32 	%r337, 0;
	mov.u32 	%r338, %r337;
	mov.u32 	%r339, %r337;
	mov.u32 	%r340, %r337;
	mov.u32 	%r341, %r337;
	mov.u32 	%r330, %r337;
$L__BB0_6:
	mul.wide.u32 	%rd18, %r330, 4;
	add.s64 	%rd19, %rd1, %rd18;
	ld.global.u32 	%r12, [%rd19+4];
	shl.b32 	%r13, %r330, 5;
	mov.b32 	%r336, 0;
$L__BB0_7:
	.pragma "nounroll";
	shr.u32 	%r207, %r12, %r336;
	and.b32  	%r208, %r207, 1;
	setp.eq.b32 	%p6, %r208, 1;
	not.pred 	%p7, %p6;
	add.s32 	%r209, %r13, %r336;
	mul.lo.s32 	%r210, %r209, 5;
	mul.wide.u32 	%rd20, %r210, 4;
	add.s64 	%rd6, %rd5, %rd20;
	@%p7 bra 	$L__BB0_9;
	ld.global.nc.u32 	%r211, [%rd6];
	xor.b32  	%r341, %r341, %r211;
	ld.global.nc.u32 	%r212, [%rd6+4];
	xor.b32  	%r340, %r340, %r212;
	ld.global.nc.u32 	%r213, [%rd6+8];
	xor.b32  	%r339, %r339, %r213;
	ld.global.nc.u32 	%r214, [%rd6+12];
	xor.b32  	%r338, %r338, %r214;
	ld.global.nc.u32 	%r215, [%rd6+16];
	xor.b32  	%r337, %r337, %r215;
$L__BB0_9:
	and.b32  	%r217, %r207, 2;
	setp.eq.s32 	%p8, %r217, 0;
	@%p8 bra 	$L__BB0_11;
	ld.global.nc.u32 	%r218, [%rd6+20];
	xor.b32  	%r341, %r341, %r218;
	ld.global.nc.u32 	%r219, [%rd6+24];
	xor.b32  	%r340, %r340, %r219;
	ld.global.nc.u32 	%r220, [%rd6+28];
	xor.b32  	%r339, %r339, %r220;
	ld.global.nc.u32 	%r221, [%rd6+32];
	xor.b32  	%r338, %r338, %r221;
	ld.global.nc.u32 	%r222, [%rd6+36];
	xor.b32  	%r337, %r337, %r222;
$L__BB0_11:
	and.b32  	%r224, %r207, 4;
	setp.eq.s32 	%p9, %r224, 0;
	@%p9 bra 	$L__BB0_13;
	ld.global.nc.u32 	%r225, [%rd6+40];
	xor.b32  	%r341, %r341, %r225;
	ld.global.nc.u32 	%r226, [%rd6+44];
	xor.b32  	%r340, %r340, %r226;
	ld.global.nc.u32 	%r227, [%rd6+48];
	xor.b32  	%r339, %r339, %r227;
	ld.global.nc.u32 	%r228, [%rd6+52];
	xor.b32  	%r338, %r338, %r228;
	ld.global.nc.u32 	%r229, [%rd6+56];
	xor.b32  	%r337, %r337, %r229;
$L__BB0_13:
	and.b32  	%r231, %r207, 8;
	setp.eq.s32 	%p10, %r231, 0;
	@%p10 bra 	$L__BB0_15;
	ld.global.nc.u32 	%r232, [%rd6+60];
	xor.b32  	%r341, %r341, %r232;
	ld.global.nc.u32 	%r233, [%rd6+64];
	xor.b32  	%r340, %r340, %r233;
	ld.global.nc.u32 	%r234, [%rd6+68];
	xor.b32  	%r339, %r339, %r234;
	ld.global.nc.u32 	%r235, [%rd6+72];
	xor.b32  	%r338, %r338, %r235;
	ld.global.nc.u32 	%r236, [%rd6+76];
	xor.b32  	%r337, %r337, %r236;
$L__BB0_15:
	and.b32  	%r238, %r207, 16;
	setp.eq.s32 	%p11, %r238, 0;
	@%p11 bra 	$L__BB0_17;
	ld.global.nc.u32 	%r239, [%rd6+80];
	xor.b32  	%r341, %r341, %r239;
	ld.global.nc.u32 	%r240, [%rd6+84];
	xor.b32  	%r340, %r340, %r240;
	ld.global.nc.u32 	%r241, [%rd6+88];
	xor.b32  	%r339, %r339, %r241;
	ld.global.nc.u32 	%r242, [%rd6+92];
	xor.b32  	%r338, %r338, %r242;
	ld.global.nc.u32 	%r243, [%rd6+96];
	xor.b32  	%r337, %r337, %r243;
$L__BB0_17:
	and.b32  	%r245, %r207, 32;
	setp.eq.s32 	%p12, %r245, 0;
	@%p12 bra 	$L__BB0_19;
	ld.global.nc.u32 	%r246, [%rd6+100];
	xor.b32  	%r341, %r341, %r246;
	ld.global.nc.u32 	%r247, [%rd6+104];
	xor.b32  	%r340, %r340, %r247;
	ld.global.nc.u32 	%r248, [%rd6+108];
	xor.b32  	%r339, %r339, %r248;
	ld.global.nc.u32 	%r249, [%rd6+112];
	xor.b32  	%r338, %r338, %r249;
	ld.global.nc.u32 	%r250, [%rd6+116];
	xor.b32  	%r337, %r337, %r250;
$L__BB0_19:
	and.b32  	%r252, %r207, 64;
	setp.eq.s32 	%p13, %r252, 0;
	@%p13 bra 	$L__BB0_21;
	ld.global.nc.u32 	%r253, [%rd6+120];
	xor.b32  	%r341, %r341, %r253;
	ld.global.nc.u32 	%r254, [%rd6+124];
	xor.b32  	%r340, %r340, %r254;
	ld.global.nc.u32 	%r255, [%rd6+128];
	xor.b32  	%r339, %r339, %r255;
	ld.global.nc.u32 	%r256, [%rd6+132];
	xor.b32  	%r338, %r338, %r256;
	ld.global.nc.u32 	%r257, [%rd6+136];
	xor.b32  	%r337, %r337, %r257;
$L__BB0_21:
	and.b32  	%r259, %r207, 128;
	setp.eq.s32 	%p14, %r259, 0;
	@%p14 bra 	$L__BB0_23;
	ld.global.nc.u32 	%r260, [%rd6+140];
	xor.b32  	%r341, %r341, %r260;
	ld.global.nc.u32 	%r261, [%rd6+144];
	xor.b32  	%r340, %r340, %r261;
	ld.global.nc.u32 	%r262, [%rd6+148];
	xor.b32  	%r339, %r339, %r262;
	ld.global.nc.u32 	%r263, [%rd6+152];
	xor.b32  	%r338, %r338, %r263;
	ld.global.nc.u32 	%r264, [%rd6+156];
	xor.b32  	%r337, %r337, %r264;
$L__BB0_23:
	and.b32  	%r266, %r207, 256;
	setp.eq.s32 	%p15, %r266, 0;
	@%p15 bra 	$L__BB0_25;
	ld.global.nc.u32 	%r267, [%rd6+160];
	xor.b32  	%r341, %r341, %r267;
	ld.global.nc.u32 	%r268, [%rd6+164];
	xor.b32  	%r340, %r340, %r268;
	ld.global.nc.u32 	%r269, [%rd6+168];
	xor.b32  	%r339, %r339, %r269;
	ld.global.nc.u32 	%r270, [%rd6+172];
	xor.b32  	%r338, %r338, %r270;
	ld.global.nc.u32 	%r271, [%rd6+176];
	xor.b32  	%r337, %r337, %r271;
$L__BB0_25:
	and.b32  	%r273, %r207, 512;
	setp.eq.s32 	%p16, %r273, 0;
	@%p16 bra 	$L__BB0_27;
	ld.global.nc.u32 	%r274, [%rd6+180];
	xor.b32  	%r341, %r341, %r274;
	ld.global.nc.u32 	%r275, [%rd6+184];
	xor.b32  	%r340, %r340, %r275;
	ld.global.nc.u32 	%r276, [%rd6+188];
	xor.b32  	%r339, %r339, %r276;
	ld.global.nc.u32 	%r277, [%rd6+192];
	xor.b32  	%r338, %r338, %r277;
	ld.global.nc.u32 	%r278, [%rd6+196];
	xor.b32  	%r337, %r337, %r278;
$L__BB0_27:
	and.b32  	%r280, %r207, 1024;
	setp.eq.s32 	%p17, %r280, 0;
	@%p17 bra 	$L__BB0_29;
	ld.global.nc.u32 	%r281, [%rd6+200];
	xor.b32  	%r341, %r341, %r281;
	ld.global.nc.u32 	%r282, [%rd6+204];
	xor.b32  	%r340, %r340, %r282;
	ld.global.nc.u32 	%r283, [%rd6+208];
	xor.b32  	%r339, %r339, %r283;
	ld.global.nc.u32 	%r284, [%rd6+212];
	xor.b32  	%r338, %r338, %r284;
	ld.global.nc.u32 	%r285, [%rd6+216];
	xor.b32  	%r337, %r337, %r285;
$L__BB0_29:
	and.b32  	%r287, %r207, 2048;
	setp.eq.s32 	%p18, %r287, 0;
	@%p18 bra 	$L__BB0_31;
	ld.global.nc.u32 	%r288, [%rd6+220];
	xor.b32  	%r341, %r341, %r288;
	ld.global.nc.u32 	%r289, [%rd6+224];
	xor.b32  	%r340, %r340, %r289;
	ld.global.nc.u32 	%r290, [%rd6+228];
	xor.b32  	%r339, %r339, %r290;
	ld.global.nc.u32 	%r291, [%rd6+232];
	xor.b32  	%r338, %r338, %r291;
	ld.global.nc.u32 	%r292, [%rd6+236];
	xor.b32  	%r337, %r337, %r292;
$L__BB0_31:
	and.b32  	%r294, %r207, 4096;
	setp.eq.s32 	%p19, %r294, 0;
	@%p19 bra 	$L__BB0_33;
	ld.global.nc.u32 	%r295, [%rd6+240];
	xor.b32  	%r341, %r341, %r295;
	ld.global.nc.u32 	%r296, [%rd6+244];
	xor.b32  	%r340, %r340, %r296;
	ld.global.nc.u32 	%r297, [%rd6+248];
	xor.b32  	%r339, %r339, %r297;
	ld.global.nc.u32 	%r298, [%rd6+252];
	xor.b32  	%r338, %r338, %r298;
	ld.global.nc.u32 	%r299, [%rd6+256];
	xor.b32  	%r337, %r337, %r299;
$L__BB0_33:
	and.b32  	%r301, %r207, 8192;
	setp.eq.s32 	%p20, %r301, 0;
	@%p20 bra 	$L__BB0_35;
	ld.global.nc.u32 	%r302, [%rd6+260];
	xor.b32  	%r341, %r341, %r302;
	ld.global.nc.u32 	%r303, [%rd6+264];
	xor.b32  	%r340, %r340, %r303;
	ld.global.nc.u32 	%r304, [%rd6+268];
	xor.b32  	%r339, %r339, %r304;
	ld.global.nc.u32 	%r305, [%rd6+272];
	xor.b32  	%r338, %r338, %r305;
	ld.global.nc.u32 	%r306, [%rd6+276];
	xor.b32  	%r337, %r337, %r306;
$L__BB0_35:
	and.b32  	%r308, %r207, 16384;
	setp.eq.s32 	%p21, %r308, 0;
	@%p21 bra 	$L__BB0_37;
	ld.global.nc.u32 	%r309, [%rd6+280];
	xor.b32  	%r341, %r341, %r309;
	ld.global.nc.u32 	%r310, [%rd6+284];
	xor.b32  	%r340, %r340, %r310;
	ld.global.nc.u32 	%r311, [%rd6+288];
	xor.b32  	%r339, %r339, %r311;
	ld.global.nc.u32 	%r312, [%rd6+292];
	xor.b32  	%r338, %r338, %r312;
	ld.global.nc.u32 	%r313, [%rd6+296];
	xor.b32  	%r337, %r337, %r313;
$L__BB0_37:
	and.b32  	%r315, %r207, 32768;
	setp.eq.s32 	%p22, %r315, 0;
	@%p22 bra 	$L__BB0_39;
	ld.global.nc.u32 	%r316, [%rd6+300];
	xor.b32  	%r341, %r341, %r316;
	ld.global.nc.u32 	%r317, [%rd6+304];
	xor.b32  	%r340, %r340, %r317;
	ld.global.nc.u32 	%r318, [%rd6+308];
	xor.b32  	%r339, %r339, %r318;
	ld.global.nc.u32 	%r319, [%rd6+312];
	xor.b32  	%r338, %r338, %r319;
	ld.global.nc.u32 	%r320, [%rd6+316];
	xor.b32  	%r337, %r337, %r320;
$L__BB0_39:
	add.s32 	%r336, %r336, 16;
	setp.ne.s32 	%p23, %r336, 32;
	@%p23 bra 	$L__BB0_7;
	mad.lo.s32 	%r321, %r330, -31, %r13;
	add.s32 	%r330, %r321, 1;
	setp.ne.s32 	%p24, %r330, 5;
	@%p24 bra 	$L__BB0_6;
	st.global.u32 	[%rd1+4], %r341;
	st.global.u32 	[%rd1+8], %r340;
	st.global.u32 	[%rd1+12], %r339;
	st.global.u32 	[%rd1+16], %r338;
	st.global.u32 	[%rd1+20], %r337;
	add.s32 	%r324, %r324, 1;
	setp.lt.u32 	%p25, %r324, %r4;
	@%p25 bra 	$L__BB0_5;
$L__BB0_42:
	shr.u64 	%rd7, %rd22, 2;
	add.s32 	%r323, %r323, 1;
	setp.gt.u64 	%p26, %rd22, 3;
	mov.u64 	%rd22, %rd7;
	@%p26 bra 	$L__BB0_3;
$L__BB0_43:
	mov.b32 	%r322, 0;
	st.global.v2.u32 	[%rd1+24], {%r322, %r322};
	st.global.u32 	[%rd1+32], %r322;
	mov.b64 	%rd21, 0;
	st.global.u64 	[%rd1+40], %rd21;
$L__BB0_44:
	ret;

}
	// .globl	replica_parallel_zero_forces
.visible .entry replica_parallel_zero_forces(
	.param .u64 .ptr .align 1 replica_parallel_zero_forces_param_0,
	.param .u32 replica_parallel_zero_forces_param_1,
	.param .u32 replica_parallel_zero_forces_param_2
)
{
	.reg .pred 	%p<4>;
	.reg .b32 	%r<11>;
	.reg .b64 	%rd<5>;

	ld.param.u64 	%rd1, [replica_parallel_zero_forces_param_0];
	ld.param.u32 	%r4, [replica_parallel_zero_forces_param_1];
	ld.param.u32 	%r3, [replica_parallel_zero_forces_param_2];
	mov.u32 	%r1, %ctaid.y;
	mov.u32 	%r5, %ctaid.x;
	mov.u32 	%r6, %ntid.x;
	mov.u32 	%r7, %tid.x;
	mad.lo.s32 	%r2, %r5, %r6, %r7;
	setp.ge.s32 	%p1, %r1, %r4;
	setp.ge.s32 	%p2, %r2, %r3;
	or.pred  	%p3, %p1, %p2;
	@%p3 bra 	$L__BB1_2;
	cvta.to.global.u64 	%rd2, %rd1;
	mad.lo.s32 	%r8, %r3, %r1, %r2;
	mul.lo.s32 	%r9, %r8, 3;
	mul.wide.s32 	%rd3, %r9, 4;
	add.s64 	%rd4, %rd2, %rd3;
	mov.b32 	%r10, 0;
	st.global.u32 	[%rd4], %r10;
	st.global.u32 	[%rd4+4], %r10;
	st.global.u32 	[%rd4+8], %r10;
$L__BB1_2:
	ret;

}
	// .globl	replica_parallel_bond_forces
.visible .entry replica_parallel_bond_forces(
	.param .u64 .ptr .align 1 replica_parallel_bond_forces_param_0,
	.param .u64 .ptr .align 1 replica_parallel_bond_forces_param_1,
	.param .u64 .ptr .align 1 replica_parallel_bond_forces_param_2,
	.param .u64 .ptr .align 1 replica_parallel_bond_forces_param_3,
	.param .u64 .ptr .align 1 replica_parallel_bond_forces_param_4,
	.param .u32 replica_parallel_bond_forces_param_5,
	.param .u32 replica_parallel_bond_forces_param_6,
	.param .u32 replica_parallel_bond_forces_param_7
)
{
	.reg .pred 	%p<5>;
	.reg .b32 	%r<16>;
	.reg .b32 	%f<37>;
	.reg .b64 	%rd<22>;

	ld.param.u64 	%rd1, [replica_parallel_bond_forces_param_0];
	ld.param.u64 	%rd2, [replica_parallel_bond_forces_param_1];
	ld.param.u64 	%rd3, [replica_parallel_bond_forces_param_2];
	ld.param.u64 	%rd4, [replica_parallel_bond_forces_param_3];
	ld.param.u64 	%rd5, [replica_parallel_bond_forces_param_4];
	ld.param.u32 	%r4, [replica_parallel_bond_forces_param_5];
	ld.param.u32 	%r3, [replica_parallel_bond_forces_param_6];
	ld.param.u32 	%r5, [replica_parallel_bond_forces_param_7];
	mov.u32 	%r1, %ctaid.y;
	mov.u32 	%r6, %ctaid.x;
	mov.u32 	%r7, %ntid.x;
	mov.u32 	%r8, %tid.x;
	mad.lo.s32 	%r2, %r6, %r7, %r8;
	setp.ge.s32 	%p1, %r1, %r4;
	setp.ge.s32 	%p2, %r2, %r5;
	or.pred  	%p3, %p1, %p2;
	@%p3 bra 	$L__BB2_2;
	cvta.to.global.u64 	%rd6, %rd4;
	cvta.to.global.u64 	%rd7, %rd5;
	cvta.to.global.u64 	%rd8, %rd1;
	cvta.to.global.u64 	%rd9, %rd2;
	cvta.to.global.u64 	%rd10, %rd3;
	mul.lo.s32 	%r9, %r1, %r3;
	mul.lo.s32 	%r10, %r9, 3;
	shl.b32 	%r11, %r2, 1;
	mul.wide.s32 	%rd11, %r11, 4;
	add.s64 	%rd12, %rd6, %rd11;
	ld.global.nc.u32 	%r12, [%rd12];
	ld.global.nc.u32 	%r13, [%rd12+4];
	add.s64 	%rd13, %rd7, %rd11;
	ld.global.nc.f32 	%f1, [%rd13];
	ld.global.nc.f32 	%f2, [%rd13+4];
	mad.lo.s32 	%r14, %r12, 3, %r10;
	mul.wide.s32 	%rd14, %r14, 4;
	add.s64 	%rd15, %rd8, %rd14;
	ld.global.nc.f32 	%f3, [%rd15];
	ld.global.nc.f32 	%f4, [%rd15+4];
	ld.global.nc.f32 	%f5, [%rd15+8];
	mad.lo.s32 	%r15, %r13, 3, %r10;
	mul.wide.s32 	%rd16, %r15, 4;
	add.s64 	%rd17, %rd8, %rd16;
	ld.global.nc.f32 	%f6, [%rd17];
	ld.global.nc.f32 	%f7, [%rd17+4];
	ld.global.nc.f32 	%f8, [%rd17+8];
	sub.f32 	%f9, %f6, %f3;
	sub.f32 	%f10, %f7, %f4;
	sub.f32 	%f11, %f8, %f5;
	mul.f32 	%f12, %f10, %f10;
	fma.rn.f32 	%f13, %f9, %f9, %f12;
	fma.rn.f32 	%f14, %f11, %f11, %f13;
	sqrt.rn.f32 	%f15, %f14;
	sub.f32 	%f16, %f15, %f2;
	mul.f32 	%f17, %f1, %f16;
	mul.f32 	%f18, %f16, %f17;
	setp.gt.f32 	%p4, %f15, 0f322BCC77;
	rcp.rn.f32 	%f19, %f15;
	selp.f32 	%f20, %f19, 0f00000000, %p4;
	mul.f32 	%f21, %f1, 0fC0000000;
	mul.f32 	%f22, %f21, %f16;
	mul.f32 	%f23, %f22, %f20;
	mul.f32 	%f24, %f9, %f23;
	mul.f32 	%f25, %f10, %f23;
	mul.f32 	%f26, %f11, %f23;
	add.s64 	%rd18, %rd9, %rd14;
	neg.f32 	%f27, %f24;
	atom.global.add.f32 	%f28, [%rd18], %f27;
	neg.f32 	%f29, %f25;
	atom.global.add.f32 	%f30, [%rd18+4], %f29;
	neg.f32 	%f31, %f26;
	atom.global.add.f32 	%f32, [%rd18+8], %f31;
	add.s64 	%rd19, %rd9, %rd16;
	atom.global.add.f32 	%f33, [%rd19], %f24;
	atom.global.add.f32 	%f34, [%rd19+4], %f25;
	atom.global.add.f32 	%f35, [%rd19+8], %f26;
	mul.wide.u32 	%rd20, %r1, 4;
	add.s64 	%rd21, %rd10, %rd20;
	atom.global.add.f32 	%f36, [%rd21], %f18;
$L__BB2_2:
	ret;

}
	// .globl	replica_parallel_angle_forces
.visible .entry replica_parallel_angle_forces(
	.param .u64 .ptr .align 1 replica_parallel_angle_forces_param_0,
	.param .u64 .ptr .align 1 replica_parallel_angle_forces_param_1,
	.param .u64 .ptr .align 1 replica_parallel_angle_forces_param_2,
	.param .u64 .ptr .align 1 replica_parallel_angle_forces_param_3,
	.param .u64 .ptr .align 1 replica_parallel_angle_forces_param_4,
	.param .u32 replica_parallel_angle_forces_param_5,
	.param .u32 replica_parallel_angle_forces_param_6,
	.param .u32 replica_parallel_angle_forces_param_7
)
{
	.reg .pred 	%p<9>;
	.reg .b32 	%r<19>;
	.reg .b32 	%f<114>;
	.reg .b64 	%rd<29>;

	ld.param.u64 	%rd1, [replica_parallel_angle_forces_param_0];
	ld.param.u64 	%rd2, [replica_parallel_angle_forces_param_1];
	ld.param.u64 	%rd3, [replica_parallel_angle_forces_param_2];
	ld.param.u64 	%rd4, [replica_parallel_angle_forces_param_3];
	ld.param.u64 	%rd5, [replica_parallel_angle_forces_param_4];
	ld.param.u32 	%r7, [replica_parallel_angle_forces_param_5];
	ld.param.u32 	%r6, [replica_parallel_angle_forces_param_6];
	ld.param.u32 	%r8, [replica_parallel_angle_forces_param_7];
	mov.u32 	%r1, %ctaid.y;
	mov.u32 	%r9, %ctaid.x;
	mov.u32 	%r10, %ntid.x;
	mov.u32 	%r11, %tid.x;
	mad.lo.s32 	%r2, %r9, %r10, %r11;
	setp.ge.s32 	%p1, %r1, %r7;
	setp.ge.s32 	%p2, %r2, %r8;
	or.pred  	%p3, %p1, %p2;
	@%p3 bra 	$L__BB3_6;
	cvta.to.global.u64 	%rd6, %rd4;
	cvta.to.global.u64 	%rd7, %rd5;
	cvta.to.global.u64 	%rd8, %rd1;
	mul.lo.s32 	%r12, %r1, %r6;
	mul.lo.s32 	%r13, %r12, 3;
	mul.lo.s32 	%r14, %r2, 3;
	mul.wide.s32 	%rd9, %r14, 4;
	add.s64 	%rd10, %rd6, %rd9;
	ld.global.nc.u32 	%r15, [%rd10];
	ld.global.nc.u32 	%r16, [%rd10+4];
	ld.global.nc.u32 	%r17, [%rd10+8];
	shl.b32 	%r18, %r2, 1;
	mul.wide.s32 	%rd11, %r18, 4;
	add.s64 	%rd12, %rd7, %rd11;
	ld.global.nc.f32 	%f1, [%rd12];
	ld.global.nc.f32 	%f2, [%rd12+4];
	mad.lo.s32 	%r3, %r15, 3, %r13;
	mul.wide.s32 	%rd13, %r3, 4;
	add.s64 	%rd14, %rd8, %rd13;
	ld.global.nc.f32 	%f16, [%rd14];
	ld.global.nc.f32 	%f17, [%rd14+4];
	ld.global.nc.f32 	%f18, [%rd14+8];
	mad.lo.s32 	%r4, %r16, 3, %r13;
	mul.wide.s32 	%rd15, %r4, 4;
	add.s64 	%rd16, %rd8, %rd15;
	ld.global.nc.f32 	%f19, [%rd16];
	ld.global.nc.f32 	%f20, [%rd16+4];
	ld.global.nc.f32 	%f21, [%rd16+8];
	mad.lo.s32 	%r5, %r17, 3, %r13;
	mul.wide.s32 	%rd17, %r5, 4;
	add.s64 	%rd18, %rd8, %rd17;
	ld.global.nc.f32 	%f22, [%rd18];
	ld.global.nc.f32 	%f23, [%rd18+4];
	ld.global.nc.f32 	%f24, [%rd18+8];
	sub.f32 	%f3, %f16, %f19;
	sub.f32 	%f4, %f17, %f20;
	sub.f32 	%f5, %f18, %f21;
	sub.f32 	%f6, %f22, %f19;
	sub.f32 	%f7, %f23, %f20;
	sub.f32 	%f8, %f24, %f21;
	mul.f32 	%f25, %f4, %f4;
	fma.rn.f32 	%f26, %f3, %f3, %f25;
	fma.rn.f32 	%f9, %f5, %f5, %f26;
	mul.f32 	%f27, %f7, %f7;
	fma.rn.f32 	%f28, %f6, %f6, %f27;
	fma.rn.f32 	%f10, %f8, %f8, %f28;
	setp.leu.f32 	%p4, %f9, 0f2EDBE6FF;
	mov.f32 	%f112, 0f00000000;
	@%p4 bra 	$L__BB3_3;
	rsqrt.approx.f32 	%f112, %f9;
$L__BB3_3:
	setp.leu.f32 	%p5, %f10, 0f2EDBE6FF;
	mov.f32 	%f113, 0f00000000;
	@%p5 bra 	$L__BB3_5;
	rsqrt.approx.f32 	%f113, %f10;
$L__BB3_5:
	cvta.to.global.u64 	%rd19, %rd2;
	mul.f32 	%f30, %f3, %f112;
	mul.f32 	%f31, %f4, %f112;
	mul.f32 	%f32, %f5, %f112;
	mul.f32 	%f33, %f6, %f113;
	mul.f32 	%f34, %f7, %f113;
	mul.f32 	%f35, %f8, %f113;
	mul.f32 	%f36, %f31, %f34;
	fma.rn.f32 	%f37, %f30, %f33, %f36;
	fma.rn.f32 	%f38, %f32, %f35, %f37;
	max.f32 	%f39, %f38, 0fBF7FF972;
	min.f32 	%f40, %f39, 0f3F7FF972;
	abs.f32 	%f41, %f40;
	fma.rn.f32 	%f42, %f41, 0fBF000000, 0f3F000000;
	rsqrt.approx.ftz.f32 	%f43, %f42;
	mul.f32 	%f44, %f43, %f42;
	mul.f32 	%f45, %f43, 0fBF000000;
	fma.rn.f32 	%f46, %f44, %f45, 0f3F000000;
	fma.rn.f32 	%f47, %f44, %f46, %f44;
	setp.eq.f32 	%p6, %f41, 0f3F800000;
	selp.f32 	%f48, 0f00000000, %f47, %p6;
	setp.gt.f32 	%p7, %f41, 0f3F0F5C29;
	selp.f32 	%f49, %f48, %f41, %p7;
	copysign.f32 	%f50, %f40, %f49;
	mul.f32 	%f51, %f50, %f50;
	fma.rn.f32 	%f52, %f51, 0f3D10ECEF, 0f3C8B1ABB;
	fma.rn.f32 	%f53, %f52, %f51, 0f3CFC028C;
	fma.rn.f32 	%f54, %f53, %f51, 0f3D372139;
	fma.rn.f32 	%f55, %f54, %f51, 0f3D9993DB;
	fma.rn.f32 	%f56, %f55, %f51, 0f3E2AAAC6;
	mul.f32 	%f57, %f51, %f56;
	fma.rn.f32 	%f58, %f57, %f50, %f50;
	neg.f32 	%f59, %f58;
	selp.f32 	%f60, %f58, %f59, %p7;
	fma.rn.f32 	%f61, 0f3F6EE581, 0f3FD774EB, %f60;
	setp.gt.f32 	%p8, %f40, 0f3F0F5C29;
	selp.f32 	%f62, %f58, %f61, %p8;
	add.f32 	%f63, %f62, %f62;
	selp.f32 	%f64, %f63, %f62, %p7;
	sub.f32 	%f65, %f64, %f2;
	mul.f32 	%f66, %f1, %f65;
	mul.f32 	%f67, %f65, %f66;
	mul.f32 	%f68, %f40, %f40;
	mov.f32 	%f69, 0f3F800000;
	sub.f32 	%f70, %f69, %f68;
	sqrt.rn.f32 	%f71, %f70;
	max.f32 	%f72, %f71, 0f358637BD;
	mul.f32 	%f73, %f1, 0fC0000000;
	mul.f32 	%f74, %f73, %f65;
	div.rn.f32 	%f75, %f74, %f72;
	mul.f32 	%f76, %f112, %f75;
	mul.f32 	%f77, %f30, %f40;
	sub.f32 	%f78, %f33, %f77;
	mul.f32 	%f79, %f78, %f76;
	mul.f32 	%f80, %f31, %f40;
	sub.f32 	%f81, %f34, %f80;
	mul.f32 	%f82, %f81, %f76;
	mul.f32 	%f83, %f32, %f40;
	sub.f32 	%f84, %f35, %f83;
	mul.f32 	%f85, %f84, %f76;
	mul.f32 	%f86, %f113, %f75;
	mul.f32 	%f87, %f33, %f40;
	sub.f32 	%f88, %f30, %f87;
	mul.f32 	%f89, %f88, %f86;
	mul.f32 	%f90, %f34, %f40;
	sub.f32 	%f91, %f31, %f90;
	mul.f32 	%f92, %f91, %f86;
	mul.f32 	%f93, %f35, %f40;
	sub.f32 	%f94, %f32, %f93;
	mul.f32 	%f95, %f94, %f86;
	neg.f32 	%f96, %f79;
	sub.f32 	%f97, %f96, %f89;
	neg.f32 	%f98, %f82;
	sub.f32 	%f99, %f98, %f92;
	neg.f32 	%f100, %f85;
	sub.f32 	%f101, %f100, %f95;
	add.s64 	%rd21, %rd19, %rd13;
	atom.global.add.f32 	%f102, [%rd21], %f79;
	atom.global.add.f32 	%f103, [%rd21+4], %f82;
	atom.global.add.f32 	%f104, [%rd21+8], %f85;
	add.s64 	%rd23, %rd19, %rd15;
	atom.global.add.f32 	%f105, [%rd23], %f97;
	atom.global.add.f32 	%f106, [%rd23+4], %f99;
	atom.global.add.f32 	%f107, [%rd23+8], %f101;
	add.s64 	%rd25, %rd19, %rd17;
	atom.global.add.f32 	%f108, [%rd25], %f89;
	atom.global.add.f32 	%f109, [%rd25+4], %f92;
	atom.global.add.f32 	%f110, [%rd25+8], %f95;
	cvta.to.global.u64 	%rd26, %rd3;
	mul.wide.u32 	%rd27, %r1, 4;
	add.s64 	%rd28, %rd26, %rd27;
	atom.global.add.f32 	%f111, [%rd28], %f67;
$L__BB3_6:
	ret;

}
	// .globl	replica_parallel_dihedral_forces
.visible .entry replica_parallel_dihedral_forces(
	.param .u64 .ptr .align 1 replica_parallel_dihedral_forces_param_0,
	.param .u64 .ptr .align 1 replica_parallel_dihedral_forces_param_1,
	.param .u64 .ptr .align 1 replica_parallel_dihedral_forces_param_2,
	.param .u64 .ptr .align 1 replica_parallel_dihedral_forces_param_3,
	.param .u64 .ptr .align 1 replica_parallel_dihedral_forces_param_4,
	.param .u32 replica_parallel_dihedral_forces_param_5,
	.param .u32 replica_parallel_dihedral_forces_param_6,
	.param .u32 replica_parallel_dihedral_forces_param_7
)
{
	.local .align 4 .b8 	__local_depot4[28];
	.reg .b64 	%SP;
	.reg .b64 	%SPL;
	.reg .pred 	%p<26>;
	.reg .b32 	%r<103>;
	.reg .b32 	%f<200>;
	.reg .b64 	%rd<76>;
	.reg .b64 	%fd<5>;

	mov.u64 	%SPL, __local_depot4;
	ld.param.u32 	%r32, [replica_parallel_dihedral_forces_param_5];
	ld.param.u32 	%r33, [replica_parallel_dihedral_forces_param_7];
	add.u64 	%rd1, %SPL, 0;
	mov.u32 	%r1, %ctaid.y;
	mov.u32 	%r34, %ctaid.x;
	mov.u32 	%r35, %ntid.x;
	mov.u32 	%r36, %tid.x;
	mad.lo.s32 	%r2, %r34, %r35, %r36;
	setp.ge.s32 	%p1, %r1, %r32;
	setp.ge.s32 	%p2, %r2, %r33;
	or.pred  	%p3, %p1, %p2;
	@%p3 bra 	$L__BB4_19;
	ld.param.u32 	%r94, [replica_parallel_dihedral_forces_param_6];
	ld.param.u64 	%rd69, [replica_parallel_dihedral_forces_param_4];
	ld.param.u64 	%rd68, [replica_parallel_dihedral_forces_param_3];
	ld.param.u64 	%rd65, [replica_parallel_dihedral_forces_param_0];
	cvta.to.global.u64 	%rd23, %rd68;
	cvta.to.global.u64 	%rd24, %rd65;
	cvta.to.global.u64 	%rd25, %rd69;
	mul.lo.s32 	%r37, %r1, %r94;
	mul.lo.s32 	%r38, %r37, 3;
	shl.b32 	%r39, %r2, 2;
	mul.wide.s32 	%rd26, %r39, 4;
	add.s64 	%rd27, %rd23, %rd26;
	ld.global.nc.u32 	%r40, [%rd27];
	ld.global.nc.u32 	%r41, [%rd27+4];
	ld.global.nc.u32 	%r42, [%rd27+8];
	ld.global.nc.u32 	%r43, [%rd27+12];
	mul.lo.s32 	%r44, %r2, 3;
	mul.wide.s32 	%rd28, %r44, 4;
	add.s64 	%rd2, %rd25, %rd28;
	mad.lo.s32 	%r3, %r40, 3, %r38;
	mul.wide.s32 	%rd29, %r3, 4;
	add.s64 	%rd30, %rd24, %rd29;
	ld.global.nc.f32 	%f34, [%rd30];
	ld.global.nc.f32 	%f35, [%rd30+4];
	ld.global.nc.f32 	%f36, [%rd30+8];
	mad.lo.s32 	%r4, %r41, 3, %r38;
	mul.wide.s32 	%rd31, %r4, 4;
	add.s64 	%rd32, %rd24, %rd31;
	ld.global.nc.f32 	%f37, [%rd32];
	ld.global.nc.f32 	%f38, [%rd32+4];
	ld.global.nc.f32 	%f39, [%rd32+8];
	mad.lo.s32 	%r5, %r42, 3, %r38;
	mul.wide.s32 	%rd33, %r5, 4;
	add.s64 	%rd34, %rd24, %rd33;
	ld.global.nc.f32 	%f40, [%rd34];
	ld.global.nc.f32 	%f41, [%rd34+4];
	ld.global.nc.f32 	%f42, [%rd34+8];
	mad.lo.s32 	%r6, %r43, 3, %r38;
	mul.wide.s32 	%rd35, %r6, 4;
	add.s64 	%rd36, %rd24, %rd35;
	ld.global.nc.f32 	%f43, [%rd36];
	ld.global.nc.f32 	%f44, [%rd36+4];
	ld.global.nc.f32 	%f45, [%rd36+8];
	sub.f32 	%f46, %f37, %f34;
	sub.f32 	%f47, %f38, %f35;
	sub.f32 	%f48, %f39, %f36;
	sub.f32 	%f1, %f40, %f37;
	sub.f32 	%f2, %f41, %f38;
	sub.f32 	%f3, %f42, %f39;
	sub.f32 	%f49, %f43, %f40;
	sub.f32 	%f50, %f44, %f41;
	sub.f32 	%f51, %f45, %f42;
	mul.f32 	%f52, %f47, %f3;
	mul.f32 	%f53, %f48, %f2;
	sub.f32 	%f4, %f52, %f53;
	mul.f32 	%f54, %f48, %f1;
	mul.f32 	%f55, %f46, %f3;
	sub.f32 	%f5, %f54, %f55;
	mul.f32 	%f56, %f46, %f2;
	mul.f32 	%f57, %f47, %f1;
	sub.f32 	%f6, %f56, %f57;
	mul.f32 	%f58, %f2, %f51;
	mul.f32 	%f59, %f3, %f50;
	sub.f32 	%f7, %f58, %f59;
	mul.f32 	%f60, %f3, %f49;
	mul.f32 	%f61, %f1, %f51;
	sub.f32 	%f8, %f60, %f61;
	mul.f32 	%f62, %f1, %f50;
	mul.f32 	%f63, %f2, %f49;
	sub.f32 	%f9, %f62, %f63;
	mul.f32 	%f64, %f5, %f5;
	fma.rn.f32 	%f65, %f4, %f4, %f64;
	fma.rn.f32 	%f66, %f6, %f6, %f65;
	sqrt.rn.f32 	%f10, %f66;
	mul.f32 	%f67, %f8, %f8;
	fma.rn.f32 	%f68, %f7, %f7, %f67;
	fma.rn.f32 	%f69, %f9, %f9, %f68;
	sqrt.rn.f32 	%f70, %f69;
	min.f32 	%f71, %f10, %f70;
	setp.lt.f32 	%p4, %f71, 0f322BCC77;
	@%p4 bra 	$L__BB4_19;
	ld.global.nc.f32 	%f72, [%rd2+8];
	ld.global.nc.f32 	%f12, [%rd2+4];
	ld.global.nc.f32 	%f13, [%rd2];
	rcp.rn.f32 	%f14, %f10;
	rcp.rn.f32 	%f15, %f70;
	mul.f32 	%f16, %f4, %f14;
	mul.f32 	%f17, %f5, %f14;
	mul.f32 	%f18, %f6, %f14;
	mul.f32 	%f19, %f7, %f15;
	mul.f32 	%f20, %f8, %f15;
	mul.f32 	%f21, %f9, %f15;
	mul.f32 	%f73, %f17, %f20;
	fma.rn.f32 	%f74, %f16, %f19, %f73;
	fma.rn.f32 	%f75, %f18, %f21, %f74;
	max.f32 	%f76, %f75, 0fBF800000;
	min.f32 	%f77, %f76, 0f3F800000;
	mul.f32 	%f78, %f17, %f21;
	mul.f32 	%f79, %f18, %f20;
	sub.f32 	%f80, %f78, %f79;
	mul.f32 	%f81, %f18, %f19;
	mul.f32 	%f82, %f16, %f21;
	sub.f32 	%f83, %f81, %f82;
	mul.f32 	%f84, %f16, %f20;
	mul.f32 	%f85, %f17, %f19;
	sub.f32 	%f86, %f84, %f85;
	mul.f32 	%f87, %f2, %f2;
	fma.rn.f32 	%f88, %f1, %f1, %f87;
	fma.rn.f32 	%f22, %f3, %f3, %f88;
	sqrt.rn.f32 	%f89, %f22;
	mul.f32 	%f90, %f2, %f83;
	fma.rn.f32 	%f91, %f1, %f80, %f90;
	fma.rn.f32 	%f92, %f3, %f86, %f91;
	max.f32 	%f93, %f89, 0f322BCC77;
	div.rn.f32 	%f94, %f92, %f93;
	abs.f32 	%f95, %f77;
	abs.f32 	%f96, %f94;
	setp.gt.f32 	%p5, %f96, %f95;
	selp.f32 	%f97, %f96, %f95, %p5;
	selp.f32 	%f98, %f95, %f96, %p5;
	div.rn.f32 	%f99, %f98, %f97;
	mul.f32 	%f100, %f99, %f99;
	fma.rn.f32 	%f101, %f100, 0f3B33710B, 0fBC807748;
	fma.rn.f32 	%f102, %f101, %f100, 0f3D2CDAB2;
	fma.rn.f32 	%f103, %f102, %f100, 0fBD992D10;
	fma.rn.f32 	%f104, %f103, %f100, 0f3DD9EA6C;
	fma.rn.f32 	%f105, %f104, %f100, 0fBE117CB1;
	fma.rn.f32 	%f106, %f105, %f100, 0f3E4CBCE0;
	fma.rn.f32 	%f107, %f106, %f100, 0fBEAAAA7D;
	mul.f32 	%f108, %f100, %f107;
	fma.rn.f32 	%f109, %f108, %f99, %f99;
	neg.f32 	%f110, %f109;
	fma.rn.f32 	%f111, 0f3F6EE581, 0f3FD774EB, %f110;
	selp.f32 	%f112, %f111, %f109, %p5;
	selp.f32 	%f113, 0f3F6EE581, 0f3FEEE581, %p5;
	selp.f32 	%f114, %f109, %f110, %p5;
	mov.b32 	%r45, %f77;
	fma.rn.f32 	%f115, %f113, 0f3FD774EB, %f114;
	setp.lt.s32 	%p6, %r45, 0;
	selp.f32 	%f116, %f115, %f112, %p6;
	add.f32 	%f117, %f95, %f96;
	setp.eq.f32 	%p7, %f97, 0f00000000;
	selp.f32 	%f118, 0f40490FDB, 0f00000000, %p6;
	setp.eq.f32 	%p8, %f95, %f96;
	selp.f32 	%f119, 0f4016CBE4, 0f3F490FDB, %p6;
	selp.f32 	%f120, %f119, %f116, %p8;
	selp.f32 	%f121, %f118, %f120, %p7;
	abs.f32 	%f122, %f117;
	setp.nan.f32 	%p9, %f122, %f122;
	copysign.f32 	%f123, %f94, %f121;
	selp.f32 	%f124, %f117, %f123, %p9;
	mul.f32 	%f125, %f12, %f124;
	sub.f32 	%f23, %f125, %f72;
	mul.f32 	%f126, %f23, 0f3F22F983;
	cvt.rni.s32.f32 	%r102, %f126;
	cvt.rn.f32.s32 	%f127, %r102;
	fma.rn.f32 	%f128, %f127, 0fBFC90FDA, %f23;
	fma.rn.f32 	%f129, %f127, 0fB3A22168, %f128;
	fma.rn.f32 	%f199, %f127, 0fA7C234C5, %f129;
	abs.f32 	%f25, %f23;
	setp.ltu.f32 	%p10, %f25, 0f47CE4780;
	mov.u32 	%r98, %r102;
	mov.f32 	%f198, %f199;
	@%p10 bra 	$L__BB4_10;
	setp.neu.f32 	%p11, %f25, 0f7F800000;
	@%p11 bra 	$L__BB4_5;
	mov.f32 	%f132, 0f00000000;
	mul.rn.f32 	%f198, %f23, %f132;
	mov.b32 	%r98, 0;
	bra.uni 	$L__BB4_10;
$L__BB4_5:
	mov.b64 	%rd72, 0;
	mov.b32 	%r95, 0;
	mov.u64 	%rd70, __cudart_i2opi_f;
	mov.b32 	%r48, %f23;
	shl.b32 	%r49, %r48, 8;
	or.b32  	%r50, %r49, -2147483648;
	mov.u64 	%rd71, %rd1;
$L__BB4_6:
	.pragma "nounroll";
	ld.global.nc.u32 	%r47, [%rd70];
	mad.wide.u32 	%rd39, %r47, %r50, %rd72;
	shr.u64 	%rd72, %rd39, 32;
	st.local.u32 	[%rd71], %rd39;
	add.s32 	%r95, %r95, 1;
	add.s64 	%rd71, %rd71, 4;
	add.s64 	%rd70, %rd70, 4;
	setp.ne.s32 	%p12, %r95, 6;
	@%p12 bra 	$L__BB4_6;
	mov.b32 	%r51, %f23;
	shr.u32 	%r52, %r51, 23;
	st.local.u32 	[%rd1+24], %rd72;
	and.b32  	%r10, %r52, 31;
	and.b32  	%r53, %r52, 224;
	add.s32 	%r54, %r53, -128;
	shr.u32 	%r55, %r54, 5;
	mul.wide.u32 	%rd40, %r55, 4;
	sub.s64 	%rd9, %rd1, %rd40;
	ld.local.u32 	%r96, [%rd9+24];
	ld.local.u32 	%r97, [%rd9+20];
	setp.eq.s32 	%p13, %r10, 0;
	@%p13 bra 	$L__BB4_9;
	shf.l.wrap.b32 	%r96, %r97, %r96, %r10;
	ld.local.u32 	%r56, [%rd9+16];
	shf.l.wrap.b32 	%r97, %r56, %r97, %r10;
$L__BB4_9:
	shr.u32 	%r57, %r96, 30;
	shf.l.wrap.b32 	%r58, %r97, %r96, 2;
	shl.b32 	%r59, %r97, 2;
	shr.u32 	%r60, %r58, 31;
	add.s32 	%r61, %r60, %r57;
	neg.s32 	%r62, %r61;
	setp.lt.s32 	%p14, %r51, 0;
	selp.b32 	%r98, %r62, %r61, %p14;
	xor.b32  	%r64, %r58, %r51;
	shr.s32 	%r65, %r58, 31;
	xor.b32  	%r66, %r65, %r58;
	xor.b32  	%r67, %r65, %r59;
	cvt.u64.u32 	%rd41, %r66;
	shl.b64 	%rd42, %rd41, 32;
	cvt.u64.u32 	%rd43, %r67;
	or.b64  	%rd44, %rd42, %rd43;
	cvt.rn.f64.s64 	%fd1, %rd44;
	mul.f64 	%fd2, %fd1, 0d3BF921FB54442D19;
	cvt.rn.f32.f64 	%f130, %fd2;
	neg.f32 	%f131, %f130;
	setp.lt.s32 	%p15, %r64, 0;
	selp.f32 	%f198, %f131, %f130, %p15;
$L__BB4_10:
	setp.ltu.f32 	%p16, %f25, 0f47CE4780;
	add.s32 	%r69, %r98, 1;
	mul.rn.f32 	%f133, %f198, %f198;
	and.b32  	%r70, %r98, 1;
	setp.eq.b32 	%p17, %r70, 1;
	selp.f32 	%f134, %f198, 0f3F800000, %p17;
	fma.rn.f32 	%f135, %f133, %f134, 0f00000000;
	fma.rn.f32 	%f136, %f133, 0f37CBAC00, 0fBAB607ED;
	selp.f32 	%f137, 0fB94D4153, %f136, %p17;
	selp.f32 	%f138, 0f3C0885E4, 0f3D2AAABB, %p17;
	fma.rn.f32 	%f139, %f137, %f133, %f138;
	selp.f32 	%f140, 0fBE2AAAA8, 0fBEFFFFFF, %p17;
	fma.rn.f32 	%f141, %f139, %f133, %f140;
	fma.rn.f32 	%f142, %f141, %f135, %f134;
	and.b32  	%r71, %r69, 2;
	setp.eq.s32 	%p18, %r71, 0;
	mov.f32 	%f143, 0f00000000;
	sub.f32 	%f144, %f143, %f142;
	selp.f32 	%f145, %f142, %f144, %p18;
	add.f32 	%f146, %f145, 0f3F800000;
	mul.f32 	%f29, %f13, %f146;
	neg.f32 	%f147, %f13;
	mul.f32 	%f30, %f12, %f147;
	@%p16 bra 	$L__BB4_18;
	setp.neu.f32 	%p19, %f25, 0f7F800000;
	@%p19 bra 	$L__BB4_13;
	mov.f32 	%f150, 0f00000000;
	mul.rn.f32 	%f199, %f23, %f150;
	mov.b32 	%r102, 0;
	bra.uni 	$L__BB4_18;
$L__BB4_13:
	mov.b32 	%r19, %f23;
	mov.b64 	%rd75, 0;
	mov.b32 	%r99, 0;
	mov.u64 	%rd73, __cudart_i2opi_f;
	shl.b32 	%r74, %r19, 8;
	or.b32  	%r75, %r74, -2147483648;
	mov.u64 	%rd74, %rd1;
$L__BB4_14:
	.pragma "nounroll";
	ld.global.nc.u32 	%r73, [%rd73];
	mad.wide.u32 	%rd47, %r73, %r75, %rd75;
	shr.u64 	%rd75, %rd47, 32;
	st.local.u32 	[%rd74], %rd47;
	add.s32 	%r99, %r99, 1;
	add.s64 	%rd74, %rd74, 4;
	add.s64 	%rd73, %rd73, 4;
	setp.ne.s32 	%p20, %r99, 6;
	@%p20 bra 	$L__BB4_14;
	shr.u32 	%r76, %r19, 23;
	st.local.u32 	[%rd1+24], %rd75;
	and.b32  	%r22, %r76, 31;
	and.b32  	%r77, %r76, 224;
	add.s32 	%r78, %r77, -128;
	shr.u32 	%r79, %r78, 5;
	mul.wide.u32 	%rd48, %r79, 4;
	sub.s64 	%rd16, %rd1, %rd48;
	ld.local.u32 	%r100, [%rd16+24];
	ld.local.u32 	%r101, [%rd16+20];
	setp.eq.s32 	%p21, %r22, 0;
	@%p21 bra 	$L__BB4_17;
	shf.l.wrap.b32 	%r100, %r101, %r100, %r22;
	ld.local.u32 	%r80, [%rd16+16];
	shf.l.wrap.b32 	%r101, %r80, %r101, %r22;
$L__BB4_17:
	shr.u32 	%r81, %r100, 30;
	shf.l.wrap.b32 	%r82, %r101, %r100, 2;
	shl.b32 	%r83, %r101, 2;
	shr.u32 	%r84, %r82, 31;
	add.s32 	%r85, %r84, %r81;
	neg.s32 	%r86, %r85;
	setp.lt.s32 	%p22, %r19, 0;
	selp.b32 	%r102, %r86, %r85, %p22;
	xor.b32  	%r87, %r82, %r19;
	shr.s32 	%r88, %r82, 31;
	xor.b32  	%r89, %r88, %r82;
	xor.b32  	%r90, %r88, %r83;
	cvt.u64.u32 	%rd49, %r89;
	shl.b64 	%rd50, %rd49, 32;
	cvt.u64.u32 	%rd51, %r90;
	or.b64  	%rd52, %rd50, %rd51;
	cvt.rn.f64.s64 	%fd3, %rd52;
	mul.f64 	%fd4, %fd3, 0d3BF921FB54442D19;
	cvt.rn.f32.f64 	%f148, %fd4;
	neg.f32 	%f149, %f148;
	setp.lt.s32 	%p23, %r87, 0;
	selp.f32 	%f199, %f149, %f148, %p23;
$L__BB4_18:
	ld.param.u64 	%rd67, [replica_parallel_dihedral_forces_param_2];
	ld.param.u64 	%rd66, [replica_parallel_dihedral_forces_param_1];
	cvta.to.global.u64 	%rd53, %rd66;
	mul.rn.f32 	%f151, %f199, %f199;
	and.b32  	%r92, %r102, 1;
	setp.eq.b32 	%p24, %r92, 1;
	selp.f32 	%f152, 0f3F800000, %f199, %p24;
	fma.rn.f32 	%f153, %f151, %f152, 0f00000000;
	fma.rn.f32 	%f154, %f151, 0f37CBAC00, 0fBAB607ED;
	selp.f32 	%f155, %f154, 0fB94D4153, %p24;
	selp.f32 	%f156, 0f3D2AAABB, 0f3C0885E4, %p24;
	fma.rn.f32 	%f157, %f155, %f151, %f156;
	selp.f32 	%f158, 0fBEFFFFFF, 0fBE2AAAA8, %p24;
	fma.rn.f32 	%f159, %f157, %f151, %f158;
	fma.rn.f32 	%f160, %f159, %f153, %f152;
	and.b32  	%r93, %r102, 2;
	setp.eq.s32 	%p25, %r93, 0;
	mov.f32 	%f161, 0f00000000;
	sub.f32 	%f162, %f161, %f160;
	selp.f32 	%f163, %f160, %f162, %p25;
	mul.f32 	%f164, %f30, %f163;
	max.f32 	%f165, %f22, 0f322BCC77;
	rcp.rn.f32 	%f166, %f165;
	neg.f32 	%f167, %f164;
	mul.f32 	%f168, %f14, %f167;
	sqrt.rn.f32 	%f169, %f166;
	mul.f32 	%f170, %f169, %f168;
	mul.f32 	%f171, %f15, %f164;
	mul.f32 	%f172, %f169, %f171;
	mul.f32 	%f173, %f16, %f170;
	mul.f32 	%f174, %f17, %f170;
	mul.f32 	%f175, %f18, %f170;
	mul.f32 	%f176, %f19, %f172;
	mul.f32 	%f177, %f20, %f172;
	mul.f32 	%f178, %f21, %f172;
	add.f32 	%f179, %f173, %f176;
	mul.f32 	%f180, %f179, 0fBF000000;
	add.f32 	%f181, %f174, %f177;
	mul.f32 	%f182, %f181, 0fBF000000;
	add.f32 	%f183, %f175, %f178;
	mul.f32 	%f184, %f183, 0fBF000000;
	mul.wide.s32 	%rd54, %r3, 4;
	add.s64 	%rd55, %rd53, %rd54;
	atom.global.add.f32 	%f185, [%rd55], %f173;
	atom.global.add.f32 	%f186, [%rd55+4], %f174;
	atom.global.add.f32 	%f187, [%rd55+8], %f175;
	mul.wide.s32 	%rd56, %r4, 4;
	add.s64 	%rd57, %rd53, %rd56;
	atom.global.add.f32 	%f188, [%rd57], %f180;
	atom.global.add.f32 	%f189, [%rd57+4], %f182;
	atom.global.add.f32 	%f190, [%rd57+8], %f184;
	mul.wide.s32 	%rd58, %r5, 4;
	add.s64 	%rd59, %rd53, %rd58;
	atom.global.add.f32 	%f191, [%rd59], %f180;
	atom.global.add.f32 	%f192, [%rd59+4], %f182;
	atom.global.add.f32 	%f193, [%rd59+8], %f184;
	mul.wide.s32 	%rd60, %r6, 4;
	add.s64 	%rd61, %rd53, %rd60;
	atom.global.add.f32 	%f194, [%rd61], %f176;
	atom.global.add.f32 	%f195, [%rd61+4], %f177;
	atom.global.add.f32 	%f196, [%rd61+8], %f178;
	cvta.to.global.u64 	%rd62, %rd67;
	mul.wide.u32 	%rd63, %r1, 4;
	add.s64 	%rd64, %rd62, %rd63;
	atom.global.add.f32 	%f197, [%rd64], %f29;
$L__BB4_19:
	ret;

}
	// .globl	replica_parallel_restraint_forces
.visible .entry replica_parallel_restraint_forces(
	.param .u64 .ptr .align 1 replica_parallel_restraint_forces_param_0,
	.param .u64 .ptr .align 1 replica_parallel_restraint_forces_param_1,
	.param .u64 .ptr .align 1 replica_parallel_restraint_forces_param_2,
	.param .u64 .ptr .align 1 replica_parallel_restraint_forces_param_3,
	.param .u64 .ptr .align 1 replica_parallel_restraint_forces_param_4,
	.param .u32 replica_parallel_restraint_forces_param_5,
	.param .u32 replica_parallel_restraint_forces_param_6
)
{
	.reg .pred 	%p<5>;
	.reg .b32 	%r<11>;
	.reg .b32 	%f<24>;
	.reg .b64 	%rd<20>;

	ld.param.u64 	%rd1, [replica_parallel_restraint_forces_param_0];
	ld.param.u64 	%rd2, [replica_parallel_restraint_forces_param_1];
	ld.param.u64 	%rd3, [replica_parallel_restraint_forces_param_2];
	ld.param.u64 	%rd4, [replica_parallel_restraint_forces_param_3];
	ld.param.u64 	%rd5, [replica_parallel_restraint_forces_param_4];
	ld.param.u32 	%r4, [replica_parallel_restraint_forces_param_5];
	ld.param.u32 	%r3, [replica_parallel_restraint_forces_param_6];
	mov.u32 	%r1, %ctaid.y;
	mov.u32 	%r5, %ctaid.x;
	mov.u32 	%r6, %ntid.x;
	mov.u32 	%r7, %tid.x;
	mad.lo.s32 	%r2, %r5, %r6, %r7;
	setp.ge.s32 	%p1, %r1, %r4;
	setp.ge.s32 	%p2, %r2, %r3;
	or.pred  	%p3, %p1, %p2;
	@%p3 bra 	$L__BB5_3;
	cvta.to.global.u64 	%rd6, %rd5;
	mul.wide.s32 	%rd7, %r2, 4;
	add.s64 	%rd8, %rd6, %rd7;
	ld.global.nc.f32 	%f1, [%rd8];
	setp.lt.f32 	%p4, %f1, 0f358637BD;
	@%p4 bra 	$L__BB5_3;
	mul.lo.s32 	%r8, %r1, %r3;
	mul.lo.s32 	%r9, %r2, 3;
	mad.lo.s32 	%r10, %r8, 3, %r9;
	cvta.to.global.u64 	%rd9, %rd1;
	mul.wide.s32 	%rd10, %r10, 4;
	add.s64 	%rd11, %rd9, %rd10;
	ld.global.nc.f32 	%f2, [%rd11];
	ld.global.nc.f32 	%f3, [%rd11+4];
	ld.global.nc.f32 	%f4, [%rd11+8];
	cvta.to.global.u64 	%rd12, %rd4;
	mul.wide.s32 	%rd13, %r9, 4;
	add.s64 	%rd14, %rd12, %rd13;
	ld.global.nc.f32 	%f5, [%rd14];
	ld.global.nc.f32 	%f6, [%rd14+4];
	ld.global.nc.f32 	%f7, [%rd14+8];
	sub.f32 	%f8, %f2, %f5;
	sub.f32 	%f9, %f3, %f6;
	sub.f32 	%f10, %f4, %f7;
	neg.f32 	%f11, %f1;
	mul.f32 	%f12, %f8, %f11;
	mul.f32 	%f13, %f9, %f11;
	mul.f32 	%f14, %f10, %f11;
	mul.f32 	%f15, %f1, 0f3F000000;
	mul.f32 	%f16, %f9, %f9;
	fma.rn.f32 	%f17, %f8, %f8, %f16;
	fma.rn.f32 	%f18, %f10, %f10, %f17;
	mul.f32 	%f19, %f15, %f18;
	cvta.to.global.u64 	%rd15, %rd2;
	add.s64 	%rd16, %rd15, %rd10;
	atom.global.add.f32 	%f20, [%rd16], %f12;
	atom.global.add.f32 	%f21, [%rd16+4], %f13;
	atom.global.add.f32 	%f22, [%rd16+8], %f14;
	cvta.to.global.u64 	%rd17, %rd3;
	mul.wide.u32 	%rd18, %r1, 4;
	add.s64 	%rd19, %rd17, %rd18;
	atom.global.add.f32 	%f23, [%rd19], %f19;
$L__BB5_3:
	ret;

}
	// .globl	replica_parallel_nonbonded_forces
.visible .entry replica_parallel_nonbonded_forces(
	.param .u64 .ptr .align 1 replica_parallel_nonbonded_forces_param_0,
	.param .u64 .ptr .align 1 replica_parallel_nonbonded_forces_param_1,
	.param .u64 .ptr .align 1 replica_parallel_nonbonded_forces_param_2,
	.param .u64 .ptr .align 1 replica_parallel_nonbonded_forces_param_3,
	.param .u64 .ptr .align 1 replica_parallel_nonbonded_forces_param_4,
	.param .u64 .ptr .align 1 replica_parallel_nonbonded_forces_param_5,
	.param .u64 .ptr .align 1 replica_parallel_nonbonded_forces_param_6,
	.param .u64 .ptr .align 1 replica_parallel_nonbonded_forces_param_7,
	.param .u32 replica_parallel_nonbonded_forces_param_8,
	.param .u32 replica_parallel_nonbonded_forces_param_9,
	.param .u32 replica_parallel_nonbonded_forces_param_10,
	.param .f32 replica_parallel_nonbonded_forces_param_11
)
{
	.reg .pred 	%p<33>;
	.reg .b32 	%r<34>;
	.reg .b32 	%f<201>;
	.reg .b64 	%rd<54>;

	ld.param.u64 	%rd11, [replica_parallel_nonbonded_forces_param_0];
	ld.param.u64 	%rd9, [replica_parallel_nonbonded_forces_param_2];
	ld.param.u64 	%rd12, [replica_parallel_nonbonded_forces_param_3];
	ld.param.u64 	%rd10, [replica_parallel_nonbonded_forces_param_4];
	ld.param.u64 	%rd13, [replica_parallel_nonbonded_forces_param_5];
	ld.param.u64 	%rd14, [replica_parallel_nonbonded_forces_param_6];
	ld.param.u64 	%rd15, [replica_parallel_nonbonded_forces_param_7];
	ld.param.u32 	%r19, [replica_parallel_nonbonded_forces_param_8];
	ld.param.u32 	%r17, [replica_parallel_nonbonded_forces_param_9];
	ld.param.u32 	%r18, [replica_parallel_nonbonded_forces_param_10];
	ld.param.f32 	%f61, [replica_parallel_nonbonded_forces_param_11];
	cvta.to.global.u64 	%rd1, %rd12;
	cvta.to.global.u64 	%rd2, %rd15;
	cvta.to.global.u64 	%rd3, %rd14;
	cvta.to.global.u64 	%rd4, %rd13;
	cvta.to.global.u64 	%rd5, %rd11;
	mov.u32 	%r1, %ctaid.y;
	mov.u32 	%r20, %ctaid.x;
	mov.u32 	%r21, %ntid.x;
	mov.u32 	%r22, %tid.x;
	mad.lo.s32 	%r2, %r20, %r21, %r22;
	setp.ge.s32 	%p1, %r1, %r19;
	setp.ge.s32 	%p2, %r2, %r17;
	or.pred  	%p3, %p1, %p2;
	@%p3 bra 	$L__BB6_17;
	cvta.to.global.u64 	%rd16, %rd10;
	mul.lo.s32 	%r23, %r1, %r17;
	mul.lo.s32 	%r3, %r23, 3;
	mad.lo.s32 	%r4, %r2, 3, %r3;
	mul.wide.s32 	%rd17, %r4, 4;
	add.s64 	%rd18, %rd5, %rd17;
	ld.global.nc.f32 	%f1, [%rd18];
	ld.global.nc.f32 	%f2, [%rd18+4];
	ld.global.nc.f32 	%f3, [%rd18+8];
	cvt.s64.s32 	%rd6, %r2;
	mul.wide.s32 	%rd19, %r2, 4;
	add.s64 	%rd20, %rd3, %rd19;
	ld.global.nc.f32 	%f4, [%rd20];
	add.s64 	%rd21, %rd2, %rd19;
	ld.global.nc.f32 	%f5, [%rd21];
	add.s64 	%rd22, %rd16, %rd19;
	ld.global.nc.u32 	%r5, [%rd22];
	setp.lt.s32 	%p4, %r5, 1;
	mov.f32 	%f181, 0f00000000;
	mov.f32 	%f182, %f181;
	mov.f32 	%f183, %f181;
	mov.f32 	%f200, %f181;
	@%p4 bra 	$L__BB6_16;
	shl.b64 	%rd23, %rd6, 2;
	add.s64 	%rd24, %rd4, %rd23;
	ld.global.nc.f32 	%f65, [%rd24];
	mul.lo.s32 	%r6, %r18, %r2;
	mul.f32 	%f6, %f65, 0f43A60824;
	mul.f32 	%f7, %f65, 0f44260824;
	setp.eq.s32 	%p5, %r5, 1;
	mov.f32 	%f184, 0f00000000;
	mov.b32 	%r33, 0;
	mov.f32 	%f183, %f184;
	mov.f32 	%f182, %f184;
	mov.f32 	%f181, %f184;
	@%p5 bra 	$L__BB6_11;
	and.b32  	%r25, %r5, 2147483646;
	neg.s32 	%r32, %r25;
	mov.f32 	%f184, 0f00000000;
	mov.u32 	%r31, %r6;
$L__BB6_4:
	mul.wide.s32 	%rd25, %r31, 4;
	add.s64 	%rd26, %rd1, %rd25;
	add.s64 	%rd7, %rd26, 4;
	ld.global.nc.u32 	%r10, [%rd26];
	setp.lt.s32 	%p6, %r10, 0;
	setp.ge.s32 	%p7, %r10, %r17;
	or.pred  	%p8, %p6, %p7;
	setp.le.s32 	%p9, %r10, %r2;
	or.pred  	%p10, %p9, %p8;
	@%p10 bra 	$L__BB6_7;
	mad.lo.s32 	%r26, %r10, 3, %r3;
	mul.wide.s32 	%rd27, %r26, 4;
	add.s64 	%rd28, %rd5, %rd27;
	ld.global.nc.f32 	%f67, [%rd28];
	ld.global.nc.f32 	%f68, [%rd28+4];
	ld.global.nc.f32 	%f69, [%rd28+8];
	sub.f32 	%f12, %f67, %f1;
	sub.f32 	%f13, %f68, %f2;
	sub.f32 	%f14, %f69, %f3;
	mul.f32 	%f70, %f13, %f13;
	fma.rn.f32 	%f71, %f12, %f12, %f70;
	fma.rn.f32 	%f15, %f14, %f14, %f71;
	setp.gt.f32 	%p11, %f15, %f61;
	setp.lt.f32 	%p12, %f15, 0f38D1B717;
	or.pred  	%p13, %p11, %p12;
	@%p13 bra 	$L__BB6_7;
	rcp.rn.f32 	%f72, %f15;
	sqrt.rn.f32 	%f73, %f72;
	mul.wide.u32 	%rd29, %r10, 4;
	add.s64 	%rd30, %rd3, %rd29;
	ld.global.nc.f32 	%f74, [%rd30];
	add.s64 	%rd31, %rd2, %rd29;
	ld.global.nc.f32 	%f75, [%rd31];
	add.f32 	%f76, %f4, %f74;
	mul.f32 	%f77, %f76, 0f3F000000;
	mul.f32 	%f78, %f5, %f75;
	sqrt.rn.f32 	%f79, %f78;
	mul.f32 	%f80, %f73, %f77;
	mul.f32 	%f81, %f80, %f80;
	mul.f32 	%f82, %f81, %f81;
	mul.f32 	%f83, %f81, %f82;
	mul.f32 	%f84, %f83, %f83;
	mul.f32 	%f85, %f79, 0f40800000;
	sub.f32 	%f86, %f84, %f83;
	mul.f32 	%f87, %f85, %f86;
	mul.f32 	%f88, %f79, 0f41C00000;
	mul.f32 	%f89, %f72, %f88;
	add.f32 	%f90, %f84, %f84;
	sub.f32 	%f91, %f90, %f83;
	mul.f32 	%f92, %f89, %f91;
	add.s64 	%rd32, %rd4, %rd29;
	ld.global.nc.f32 	%f93, [%rd32];
	mul.f32 	%f94, %f6, %f93;
	mul.f32 	%f95, %f94, 0f3E800000;
	mul.f32 	%f96, %f7, %f93;
	mul.f32 	%f97, %f96, 0f3E800000;
	mul.f32 	%f98, %f72, %f97;
	fma.rn.f32 	%f99, %f73, %f98, %f92;
	fma.rn.f32 	%f181, %f12, %f99, %f181;
	fma.rn.f32 	%f182, %f13, %f99, %f182;
	fma.rn.f32 	%f183, %f14, %f99, %f183;
	fma.rn.f32 	%f100, %f72, %f95, %f87;
	add.f32 	%f184, %f184, %f100;
$L__BB6_7:
	ld.global.nc.u32 	%r11, [%rd7];
	setp.lt.s32 	%p14, %r11, 0;
	setp.ge.s32 	%p15, %r11, %r17;
	or.pred  	%p16, %p14, %p15;
	setp.le.s32 	%p17, %r11, %r2;
	or.pred  	%p18, %p17, %p16;
	@%p18 bra 	$L__BB6_10;
	mad.lo.s32 	%r27, %r11, 3, %r3;
	mul.wide.s32 	%rd33, %r27, 4;
	add.s64 	%rd34, %rd5, %rd33;
	ld.global.nc.f32 	%f101, [%rd34];
	ld.global.nc.f32 	%f102, [%rd34+4];
	ld.global.nc.f32 	%f103, [%rd34+8];
	sub.f32 	%f24, %f101, %f1;
	sub.f32 	%f25, %f102, %f2;
	sub.f32 	%f26, %f103, %f3;
	mul.f32 	%f104, %f25, %f25;
	fma.rn.f32 	%f105, %f24, %f24, %f104;
	fma.rn.f32 	%f27, %f26, %f26, %f105;
	setp.gt.f32 	%p19, %f27, %f61;
	setp.lt.f32 	%p20, %f27, 0f38D1B717;
	or.pred  	%p21, %p19, %p20;
	@%p21 bra 	$L__BB6_10;
	rcp.rn.f32 	%f106, %f27;
	sqrt.rn.f32 	%f107, %f106;
	mul.wide.u32 	%rd35, %r11, 4;
	add.s64 	%rd36, %rd3, %rd35;
	ld.global.nc.f32 	%f108, [%rd36];
	add.s64 	%rd37, %rd2, %rd35;
	ld.global.nc.f32 	%f109, [%rd37];
	add.f32 	%f110, %f4, %f108;
	mul.f32 	%f111, %f110, 0f3F000000;
	mul.f32 	%f112, %f5, %f109;
	sqrt.rn.f32 	%f113, %f112;
	mul.f32 	%f114, %f107, %f111;
	mul.f32 	%f115, %f114, %f114;
	mul.f32 	%f116, %f115, %f115;
	mul.f32 	%f117, %f115, %f116;
	mul.f32 	%f118, %f117, %f117;
	mul.f32 	%f119, %f113, 0f40800000;
	sub.f32 	%f120, %f118, %f117;
	mul.f32 	%f121, %f119, %f120;
	mul.f32 	%f122, %f113, 0f41C00000;
	mul.f32 	%f123, %f106, %f122;
	add.f32 	%f124, %f118, %f118;
	sub.f32 	%f125, %f124, %f117;
	mul.f32 	%f126, %f123, %f125;
	add.s64 	%rd38, %rd4, %rd35;
	ld.global.nc.f32 	%f127, [%rd38];
	mul.f32 	%f128, %f6, %f127;
	mul.f32 	%f129, %f128, 0f3E800000;
	mul.f32 	%f130, %f7, %f127;
	mul.f32 	%f131, %f130, 0f3E800000;
	mul.f32 	%f132, %f106, %f131;
	fma.rn.f32 	%f133, %f107, %f132, %f126;
	fma.rn.f32 	%f181, %f24, %f133, %f181;
	fma.rn.f32 	%f182, %f25, %f133, %f182;
	fma.rn.f32 	%f183, %f26, %f133, %f183;
	fma.rn.f32 	%f134, %f106, %f129, %f121;
	add.f32 	%f184, %f184, %f134;
$L__BB6_10:
	and.b32  	%r33, %r5, 2147483646;
	add.s32 	%r32, %r32, 2;
	add.s32 	%r31, %r31, 2;
	setp.ne.s32 	%p22, %r32, 0;
	@%p22 bra 	$L__BB6_4;
$L__BB6_11:
	and.b32  	%r28, %r5, 1;
	setp.eq.b32 	%p23, %r28, 1;
	not.pred 	%p24, %p23;
	@%p24 bra 	$L__BB6_15;
	add.s32 	%r29, %r33, %r6;
	mul.wide.s32 	%rd39, %r29, 4;
	add.s64 	%rd40, %rd1, %rd39;
	ld.global.nc.u32 	%r16, [%rd40];
	setp.lt.s32 	%p25, %r16, 0;
	setp.ge.s32 	%p26, %r16, %r17;
	or.pred  	%p27, %p25, %p26;
	setp.le.s32 	%p28, %r16, %r2;
	or.pred  	%p29, %p28, %p27;
	@%p29 bra 	$L__BB6_15;
	mad.lo.s32 	%r30, %r16, 3, %r3;
	mul.wide.s32 	%rd41, %r30, 4;
	add.s64 	%rd42, %rd5, %rd41;
	ld.global.nc.f32 	%f135, [%rd42];
	ld.global.nc.f32 	%f136, [%rd42+4];
	ld.global.nc.f32 	%f137, [%rd42+8];
	sub.f32 	%f44, %f135, %f1;
	sub.f32 	%f45, %f136, %f2;
	sub.f32 	%f46, %f137, %f3;
	mul.f32 	%f138, %f45, %f45;
	fma.rn.f32 	%f139, %f44, %f44, %f138;
	fma.rn.f32 	%f47, %f46, %f46, %f139;
	setp.gt.f32 	%p30, %f47, %f61;
	setp.lt.f32 	%p31, %f47, 0f38D1B717;
	or.pred  	%p32, %p30, %p31;
	@%p32 bra 	$L__BB6_15;
	rcp.rn.f32 	%f140, %f47;
	sqrt.rn.f32 	%f141, %f140;
	mul.wide.u32 	%rd43, %r16, 4;
	add.s64 	%rd44, %rd3, %rd43;
	ld.global.nc.f32 	%f142, [%rd44];
	add.s64 	%rd45, %rd2, %rd43;
	ld.global.nc.f32 	%f143, [%rd45];
	add.f32 	%f144, %f4, %f142;
	mul.f32 	%f145, %f144, 0f3F000000;
	mul.f32 	%f146, %f5, %f143;
	sqrt.rn.f32 	%f147, %f146;
	mul.f32 	%f148, %f141, %f145;
	mul.f32 	%f149, %f148, %f148;
	mul.f32 	%f150, %f149, %f149;
	mul.f32 	%f151, %f149, %f150;
	mul.f32 	%f152, %f151, %f151;
	mul.f32 	%f153, %f147, 0f40800000;
	sub.f32 	%f154, %f152, %f151;
	mul.f32 	%f155, %f153, %f154;
	mul.f32 	%f156, %f147, 0f41C00000;
	mul.f32 	%f157, %f140, %f156;
	add.f32 	%f158, %f152, %f152;
	sub.f32 	%f159, %f158, %f151;
	mul.f32 	%f160, %f157, %f159;
	add.s64 	%rd46, %rd4, %rd43;
	ld.global.nc.f32 	%f161, [%rd46];
	mul.f32 	%f162, %f6, %f161;
	mul.f32 	%f163, %f162, 0f3E800000;
	mul.f32 	%f164, %f7, %f161;
	mul.f32 	%f165, %f164, 0f3E800000;
	mul.f32 	%f166, %f140, %f165;
	fma.rn.f32 	%f167, %f141, %f166, %f160;
	fma.rn.f32 	%f181, %f44, %f167, %f181;
	fma.rn.f32 	%f182, %f45, %f167, %f182;
	fma.rn.f32 	%f183, %f46, %f167, %f183;
	fma.rn.f32 	%f168, %f140, %f163, %f155;
	add.f32 	%f184, %f184, %f168;
$L__BB6_15:
	mul.f32 	%f200, %f184, 0f3F000000;
$L__BB6_16:
	ld.param.u64 	%rd53, [replica_parallel_nonbonded_forces_param_1];
	cvta.to.global.u64 	%rd47, %rd53;
	mul.wide.s32 	%rd48, %r4, 4;
	add.s64 	%rd49, %rd47, %rd48;
	atom.global.add.f32 	%f169, [%rd49], %f181;
	atom.global.add.f32 	%f170, [%rd49+4], %f182;
	atom.global.add.f32 	%f171, [%rd49+8], %f183;
	cvta.to.global.u64 	%rd50, %rd9;
	mul.wide.u32 	%rd51, %r1, 4;
	add.s64 	%rd52, %rd50, %rd51;
	atom.global.add.f32 	%f172, [%rd52], %f200;
$L__BB6_17:
	ret;

}
	// .globl	replica_parallel_gb_forces
.visible .entry replica_parallel_gb_forces(
	.param .u64 .ptr .align 1 replica_parallel_gb_forces_param_0,
	.param .u64 .ptr .align 1 replica_parallel_gb_forces_param_1,
	.param .u64 .ptr .align 1 replica_parallel_gb_forces_param_2,
	.param .u64 .ptr .align 1 replica_parallel_gb_forces_param_3,
	.param .u64 .ptr .align 1 replica_parallel_gb_forces_param_4,
	.param .u64 .ptr .align 1 replica_parallel_gb_forces_param_5,
	.param .u32 replica_parallel_gb_forces_param_6,
	.param .u32 replica_parallel_gb_forces_param_7,
	.param .f32 replica_parallel_gb_forces_param_8,
	.param .f32 replica_parallel_gb_forces_param_9
)
{
	.reg .pred 	%p<38>;
	.reg .b32 	%r<66>;
	.reg .b32 	%f<472>;
	.reg .b64 	%rd<59>;

	ld.param.u64 	%rd14, [replica_parallel_gb_forces_param_0];
	ld.param.u64 	%rd15, [replica_parallel_gb_forces_param_3];
	ld.param.u64 	%rd16, [replica_parallel_gb_forces_param_4];
	ld.param.u32 	%r27, [replica_parallel_gb_forces_param_6];
	ld.param.u32 	%r26, [replica_parallel_gb_forces_param_7];
	ld.param.f32 	%f131, [replica_parallel_gb_forces_param_9];
	cvta.to.global.u64 	%rd1, %rd16;
	cvta.to.global.u64 	%rd2, %rd15;
	cvta.to.global.u64 	%rd3, %rd14;
	mov.u32 	%r1, %ctaid.y;
	mov.u32 	%r28, %ctaid.x;
	mov.u32 	%r29, %ntid.x;
	mov.u32 	%r30, %tid.x;
	mad.lo.s32 	%r2, %r28, %r29, %r30;
	setp.ge.s32 	%p1, %r1, %r27;
	setp.ge.s32 	%p2, %r2, %r26;
	or.pred  	%p3, %p1, %p2;
	@%p3 bra 	$L__BB7_37;
	mul.lo.s32 	%r31, %r1, %r26;
	mul.lo.s32 	%r3, %r31, 3;
	mad.lo.s32 	%r4, %r2, 3, %r3;
	mul.wide.s32 	%rd17, %r4, 4;
	add.s64 	%rd18, %rd3, %rd17;
	ld.global.nc.f32 	%f1, [%rd18];
	ld.global.nc.f32 	%f2, [%rd18+4];
	ld.global.nc.f32 	%f3, [%rd18+8];
	mul.wide.s32 	%rd19, %r2, 4;
	add.s64 	%rd20, %rd2, %rd19;
	ld.global.nc.f32 	%f4, [%rd20];
	add.s64 	%rd21, %rd1, %rd19;
	ld.global.nc.f32 	%f5, [%rd21];
	abs.f32 	%f132, %f4;
	setp.lt.f32 	%p4, %f132, 0f358637BD;
	@%p4 bra 	$L__BB7_37;
	rcp.rn.f32 	%f134, %f131;
	add.f32 	%f6, %f134, 0fBF800000;
	mul.f32 	%f7, %f4, 0fC3260824;
	mul.f32 	%f135, %f4, %f7;
	mul.f32 	%f136, %f6, %f135;
	div.rn.f32 	%f137, %f136, %f5;
	add.f32 	%f439, %f137, 0f00000000;
	min.s32 	%r5, %r2, %r26;
	setp.lt.s32 	%p5, %r5, 1;
	mov.f32 	%f436, 0f00000000;
	mov.b32 	%r60, 0;
	mov.f32 	%f437, %f436;
	mov.f32 	%f438, %f436;
	@%p5 bra 	$L__BB7_16;
	mul.f32 	%f9, %f5, 0f40800000;
	setp.eq.s32 	%p6, %r5, 1;
	mov.f32 	%f438, 0f00000000;
	mov.b32 	%r59, 0;
	mov.f32 	%f437, %f438;
	mov.f32 	%f436, %f438;
	@%p6 bra 	$L__BB7_12;
	and.b32  	%r59, %r5, 2147483646;
	neg.s32 	%r57, %r59;
	add.s64 	%rd58, %rd1, 4;
	add.s64 	%rd57, %rd2, 4;
	mov.f32 	%f438, 0f00000000;
	mov.u32 	%r58, %r3;
$L__BB7_5:
	ld.global.nc.f32 	%f14, [%rd57+-4];
	abs.f32 	%f141, %f14;
	setp.lt.f32 	%p7, %f141, 0f358637BD;
	@%p7 bra 	$L__BB7_8;
	mul.wide.s32 	%rd22, %r58, 4;
	add.s64 	%rd23, %rd3, %rd22;
	ld.global.nc.f32 	%f142, [%rd23];
	ld.global.nc.f32 	%f143, [%rd23+4];
	ld.global.nc.f32 	%f144, [%rd23+8];
	sub.f32 	%f15, %f142, %f1;
	sub.f32 	%f16, %f143, %f2;
	sub.f32 	%f17, %f144, %f3;
	mul.f32 	%f145, %f16, %f16;
	fma.rn.f32 	%f146, %f15, %f15, %f145;
	fma.rn.f32 	%f18, %f17, %f17, %f146;
	setp.gt.f32 	%p8, %f18, 0f43C80000;
	@%p8 bra 	$L__BB7_8;
	ld.global.nc.f32 	%f147, [%rd58+-4];
	mul.f32 	%f148, %f5, %f147;
	neg.f32 	%f149, %f18;
	mul.f32 	%f150, %f9, %f147;
	div.rn.f32 	%f151, %f149, %f150;
	fma.rn.f32 	%f152, %f151, 0f3BBB989D, 0f3F000000;
	cvt.sat.f32.f32 	%f153, %f152;
	mov.f32 	%f154, 0f4B400001;
	mov.f32 	%f155, 0f437C0000;
	fma.rm.f32 	%f156, %f153, %f155, %f154;
	add.f32 	%f157, %f156, 0fCB40007F;
	neg.f32 	%f158, %f157;
	fma.rn.f32 	%f159, %f151, 0f3FB8AA3B, %f158;
	fma.rn.f32 	%f160, %f151, 0f32A57060, %f159;
	mov.b32 	%r35, %f156;
	shl.b32 	%r36, %r35, 23;
	mov.b32 	%f161, %r36;
	ex2.approx.ftz.f32 	%f162, %f160;
	mul.f32 	%f163, %f162, %f161;
	fma.rn.f32 	%f164, %f148, %f163, %f18;
	sqrt.rn.f32 	%f165, %f164;
	mul.f32 	%f166, %f7, %f14;
	mul.f32 	%f167, %f6, %f166;
	div.rn.f32 	%f168, %f167, %f165;
	fma.rn.f32 	%f439, %f168, 0f3F000000, %f439;
	mul.f32 	%f169, %f165, %f165;
	rcp.rn.f32 	%f170, %f169;
	mul.f32 	%f171, %f4, 0f43A60824;
	mul.f32 	%f172, %f171, %f14;
	mul.f32 	%f173, %f6, %f172;
	mul.f32 	%f174, %f173, %f170;
	sqrt.rn.f32 	%f175, %f18;
	setp.gt.f32 	%p9, %f175, 0f38D1B717;
	rcp.rn.f32 	%f176, %f175;
	selp.f32 	%f177, %f176, 0f00000000, %p9;
	mul.f32 	%f178, %f174, 0fBF000000;
	mul.f32 	%f179, %f177, %f178;
	fma.rn.f32 	%f436, %f15, %f179, %f436;
	fma.rn.f32 	%f437, %f16, %f179, %f437;
	fma.rn.f32 	%f438, %f17, %f179, %f438;
$L__BB7_8:
	ld.global.nc.f32 	%f27, [%rd57];
	abs.f32 	%f180, %f27;
	setp.lt.f32 	%p10, %f180, 0f358637BD;
	@%p10 bra 	$L__BB7_11;
	add.s32 	%r37, %r58, 3;
	mul.wide.s32 	%rd24, %r37, 4;
	add.s64 	%rd25, %rd3, %rd24;
	ld.global.nc.f32 	%f181, [%rd25];
	ld.global.nc.f32 	%f182, [%rd25+4];
	ld.global.nc.f32 	%f183, [%rd25+8];
	sub.f32 	%f28, %f181, %f1;
	sub.f32 	%f29, %f182, %f2;
	sub.f32 	%f30, %f183, %f3;
	mul.f32 	%f184, %f29, %f29;
	fma.rn.f32 	%f185, %f28, %f28, %f184;
	fma.rn.f32 	%f31, %f30, %f30, %f185;
	setp.gt.f32 	%p11, %f31, 0f43C80000;
	@%p11 bra 	$L__BB7_11;
	ld.global.nc.f32 	%f186, [%rd58];
	mul.f32 	%f187, %f5, %f186;
	neg.f32 	%f188, %f31;
	mul.f32 	%f189, %f9, %f186;
	div.rn.f32 	%f190, %f188, %f189;
	fma.rn.f32 	%f191, %f190, 0f3BBB989D, 0f3F000000;
	cvt.sat.f32.f32 	%f192, %f191;
	mov.f32 	%f193, 0f4B400001;
	mov.f32 	%f194, 0f437C0000;
	fma.rm.f32 	%f195, %f192, %f194, %f193;
	add.f32 	%f196, %f195, 0fCB40007F;
	neg.f32 	%f197, %f196;
	fma.rn.f32 	%f198, %f190, 0f3FB8AA3B, %f197;
	fma.rn.f32 	%f199, %f190, 0f32A57060, %f198;
	mov.b32 	%r38, %f195;
	shl.b32 	%r39, %r38, 23;
	mov.b32 	%f200, %r39;
	ex2.approx.ftz.f32 	%f201, %f199;
	mul.f32 	%f202, %f201, %f200;
	fma.rn.f32 	%f203, %f187, %f202, %f31;
	sqrt.rn.f32 	%f204, %f203;
	mul.f32 	%f205, %f7, %f27;
	mul.f32 	%f206, %f6, %f205;
	div.rn.f32 	%f207, %f206, %f204;
	fma.rn.f32 	%f439, %f207, 0f3F000000, %f439;
	mul.f32 	%f208, %f204, %f204;
	rcp.rn.f32 	%f209, %f208;
	mul.f32 	%f210, %f4, 0f43A60824;
	mul.f32 	%f211, %f210, %f27;
	mul.f32 	%f212, %f6, %f211;
	mul.f32 	%f213, %f212, %f209;
	sqrt.rn.f32 	%f214, %f31;
	setp.gt.f32 	%p12, %f214, 0f38D1B717;
	rcp.rn.f32 	%f215, %f214;
	selp.f32 	%f216, %f215, 0f00000000, %p12;
	mul.f32 	%f217, %f213, 0fBF000000;
	mul.f32 	%f218, %f216, %f217;
	fma.rn.f32 	%f436, %f28, %f218, %f436;
	fma.rn.f32 	%f437, %f29, %f218, %f437;
	fma.rn.f32 	%f438, %f30, %f218, %f438;
$L__BB7_11:
	add.s32 	%r58, %r58, 6;
	add.s32 	%r57, %r57, 2;
	add.s64 	%rd58, %rd58, 8;
	add.s64 	%rd57, %rd57, 8;
	setp.ne.s32 	%p13, %r57, 0;
	@%p13 bra 	$L__BB7_5;
$L__BB7_12:
	and.b32  	%r40, %r5, 1;
	setp.eq.b32 	%p14, %r40, 1;
	not.pred 	%p15, %p14;
	mov.u32 	%r60, %r5;
	@%p15 bra 	$L__BB7_16;
	mul.wide.u32 	%rd26, %r59, 4;
	add.s64 	%rd27, %rd2, %rd26;
	ld.global.nc.f32 	%f48, [%rd27];
	abs.f32 	%f219, %f48;
	setp.lt.f32 	%p16, %f219, 0f358637BD;
	mov.u32 	%r60, %r5;
	@%p16 bra 	$L__BB7_16;
	mad.lo.s32 	%r41, %r59, 3, %r3;
	mul.wide.s32 	%rd28, %r41, 4;
	add.s64 	%rd29, %rd3, %rd28;
	ld.global.nc.f32 	%f220, [%rd29];
	ld.global.nc.f32 	%f221, [%rd29+4];
	ld.global.nc.f32 	%f222, [%rd29+8];
	sub.f32 	%f49, %f220, %f1;
	sub.f32 	%f50, %f221, %f2;
	sub.f32 	%f51, %f222, %f3;
	mul.f32 	%f223, %f50, %f50;
	fma.rn.f32 	%f224, %f49, %f49, %f223;
	fma.rn.f32 	%f52, %f51, %f51, %f224;
	setp.gt.f32 	%p17, %f52, 0f43C80000;
	mov.u32 	%r60, %r5;
	@%p17 bra 	$L__BB7_16;
	add.s64 	%rd31, %rd1, %rd26;
	ld.global.nc.f32 	%f225, [%rd31];
	mul.f32 	%f226, %f5, %f225;
	neg.f32 	%f227, %f52;
	mul.f32 	%f228, %f9, %f225;
	div.rn.f32 	%f229, %f227, %f228;
	fma.rn.f32 	%f230, %f229, 0f3BBB989D, 0f3F000000;
	cvt.sat.f32.f32 	%f231, %f230;
	mov.f32 	%f232, 0f4B400001;
	mov.f32 	%f233, 0f437C0000;
	fma.rm.f32 	%f234, %f231, %f233, %f232;
	add.f32 	%f235, %f234, 0fCB40007F;
	neg.f32 	%f236, %f235;
	fma.rn.f32 	%f237, %f229, 0f3FB8AA3B, %f236;
	fma.rn.f32 	%f238, %f229, 0f32A57060, %f237;
	mov.b32 	%r42, %f234;
	shl.b32 	%r43, %r42, 23;
	mov.b32 	%f239, %r43;
	ex2.approx.ftz.f32 	%f240, %f238;
	mul.f32 	%f241, %f240, %f239;
	fma.rn.f32 	%f242, %f226, %f241, %f52;
	sqrt.rn.f32 	%f243, %f242;
	mul.f32 	%f244, %f7, %f48;
	mul.f32 	%f245, %f6, %f244;
	div.rn.f32 	%f246, %f245, %f243;
	fma.rn.f32 	%f439, %f246, 0f3F000000, %f439;
	mul.f32 	%f247, %f243, %f243;
	rcp.rn.f32 	%f248, %f247;
	mul.f32 	%f249, %f4, 0f43A60824;
	mul.f32 	%f250, %f249, %f48;
	mul.f32 	%f251, %f6, %f250;
	mul.f32 	%f252, %f251, %f248;
	sqrt.rn.f32 	%f253, %f52;
	setp.gt.f32 	%p18, %f253, 0f38D1B717;
	rcp.rn.f32 	%f254, %f253;
	selp.f32 	%f255, %f254, 0f00000000, %p18;
	mul.f32 	%f256, %f252, 0fBF000000;
	mul.f32 	%f257, %f255, %f256;
	fma.rn.f32 	%f436, %f49, %f257, %f436;
	fma.rn.f32 	%f437, %f50, %f257, %f437;
	fma.rn.f32 	%f438, %f51, %f257, %f438;
	mov.u32 	%r60, %r5;
$L__BB7_16:
	setp.ge.s32 	%p19, %r60, %r26;
	@%p19 bra 	$L__BB7_22;
	setp.eq.s32 	%p20, %r60, %r2;
	@%p20 bra 	$L__BB7_21;
	mul.wide.u32 	%rd32, %r60, 4;
	add.s64 	%rd33, %rd2, %rd32;
	ld.global.nc.f32 	%f61, [%rd33];
	abs.f32 	%f258, %f61;
	setp.lt.f32 	%p21, %f258, 0f358637BD;
	@%p21 bra 	$L__BB7_21;
	mad.lo.s32 	%r44, %r60, 3, %r3;
	mul.wide.s32 	%rd34, %r44, 4;
	add.s64 	%rd35, %rd3, %rd34;
	ld.global.nc.f32 	%f259, [%rd35];
	ld.global.nc.f32 	%f260, [%rd35+4];
	ld.global.nc.f32 	%f261, [%rd35+8];
	sub.f32 	%f62, %f259, %f1;
	sub.f32 	%f63, %f260, %f2;
	sub.f32 	%f64, %f261, %f3;
	mul.f32 	%f262, %f63, %f63;
	fma.rn.f32 	%f263, %f62, %f62, %f262;
	fma.rn.f32 	%f65, %f64, %f64, %f263;
	setp.gt.f32 	%p22, %f65, 0f43C80000;
	@%p22 bra 	$L__BB7_21;
	add.s64 	%rd37, %rd1, %rd32;
	ld.global.nc.f32 	%f264, [%rd37];
	mul.f32 	%f265, %f5, %f264;
	mul.f32 	%f266, %f5, 0fC0800000;
	mul.f32 	%f267, %f266, %f264;
	div.rn.f32 	%f268, %f65, %f267;
	fma.rn.f32 	%f269, %f268, 0f3BBB989D, 0f3F000000;
	cvt.sat.f32.f32 	%f270, %f269;
	mov.f32 	%f271, 0f4B400001;
	mov.f32 	%f272, 0f437C0000;
	fma.rm.f32 	%f273, %f270, %f272, %f271;
	add.f32 	%f274, %f273, 0fCB40007F;
	neg.f32 	%f275, %f274;
	fma.rn.f32 	%f276, %f268, 0f3FB8AA3B, %f275;
	fma.rn.f32 	%f277, %f268, 0f32A57060, %f276;
	mov.b32 	%r45, %f273;
	shl.b32 	%r46, %r45, 23;
	mov.b32 	%f278, %r46;
	ex2.approx.ftz.f32 	%f279, %f277;
	mul.f32 	%f280, %f279, %f278;
	fma.rn.f32 	%f281, %f265, %f280, %f65;
	sqrt.rn.f32 	%f282, %f281;
	mul.f32 	%f283, %f7, %f61;
	mul.f32 	%f284, %f6, %f283;
	div.rn.f32 	%f285, %f284, %f282;
	fma.rn.f32 	%f439, %f285, 0f3F000000, %f439;
	mul.f32 	%f286, %f282, %f282;
	rcp.rn.f32 	%f287, %f286;
	mul.f32 	%f288, %f4, 0f43A60824;
	mul.f32 	%f289, %f288, %f61;
	mul.f32 	%f290, %f6, %f289;
	mul.f32 	%f291, %f290, %f287;
	sqrt.rn.f32 	%f292, %f65;
	setp.gt.f32 	%p23, %f292, 0f38D1B717;
	rcp.rn.f32 	%f293, %f292;
	selp.f32 	%f294, %f293, 0f00000000, %p23;
	mul.f32 	%f295, %f291, 0fBF000000;
	mul.f32 	%f296, %f294, %f295;
	fma.rn.f32 	%f436, %f62, %f296, %f436;
	fma.rn.f32 	%f437, %f63, %f296, %f437;
	fma.rn.f32 	%f438, %f64, %f296, %f438;
$L__BB7_21:
	add.s32 	%r60, %r60, 1;
$L__BB7_22:
	setp.le.s32 	%p24, %r26, %r60;
	@%p24 bra 	$L__BB7_36;
	mul.f32 	%f78, %f5, 0f40800000;
	mul.f32 	%f79, %f4, 0f43A60824;
	sub.s32 	%r47, %r26, %r60;
	add.s32 	%r16, %r60, 1;
	and.b32  	%r48, %r47, 1;
	setp.eq.b32 	%p25, %r48, 1;
	not.pred 	%p26, %p25;
	mov.u32 	%r62, %r60;
	@%p26 bra 	$L__BB7_27;
	mul.wide.u32 	%rd38, %r60, 4;
	add.s64 	%rd39, %rd2, %rd38;
	ld.global.nc.f32 	%f80, [%rd39];
	abs.f32 	%f298, %f80;
	setp.lt.f32 	%p27, %f298, 0f358637BD;
	mov.u32 	%r62, %r16;
	@%p27 bra 	$L__BB7_27;
	mad.lo.s32 	%r49, %r60, 3, %r3;
	mul.wide.s32 	%rd40, %r49, 4;
	add.s64 	%rd41, %rd3, %rd40;
	ld.global.nc.f32 	%f299, [%rd41];
	ld.global.nc.f32 	%f300, [%rd41+4];
	ld.global.nc.f32 	%f301, [%rd41+8];
	sub.f32 	%f81, %f299, %f1;
	sub.f32 	%f82, %f300, %f2;
	sub.f32 	%f83, %f301, %f3;
	mul.f32 	%f302, %f82, %f82;
	fma.rn.f32 	%f303, %f81, %f81, %f302;
	fma.rn.f32 	%f84, %f83, %f83, %f303;
	setp.gt.f32 	%p28, %f84, 0f43C80000;
	mov.u32 	%r62, %r16;
	@%p28 bra 	$L__BB7_27;
	add.s64 	%rd43, %rd1, %rd38;
	ld.global.nc.f32 	%f304, [%rd43];
	mul.f32 	%f305, %f5, %f304;
	neg.f32 	%f306, %f84;
	mul.f32 	%f307, %f78, %f304;
	div.rn.f32 	%f308, %f306, %f307;
	fma.rn.f32 	%f309, %f308, 0f3BBB989D, 0f3F000000;
	cvt.sat.f32.f32 	%f310, %f309;
	mov.f32 	%f311, 0f4B400001;
	mov.f32 	%f312, 0f437C0000;
	fma.rm.f32 	%f313, %f310, %f312, %f311;
	add.f32 	%f314, %f313, 0fCB40007F;
	neg.f32 	%f315, %f314;
	fma.rn.f32 	%f316, %f308, 0f3FB8AA3B, %f315;
	fma.rn.f32 	%f317, %f308, 0f32A57060, %f316;
	mov.b32 	%r50, %f313;
	shl.b32 	%r51, %r50, 23;
	mov.b32 	%f318, %r51;
	ex2.approx.ftz.f32 	%f319, %f317;
	mul.f32 	%f320, %f319, %f318;
	fma.rn.f32 	%f321, %f305, %f320, %f84;
	sqrt.rn.f32 	%f322, %f321;
	mul.f32 	%f323, %f7, %f80;
	mul.f32 	%f324, %f6, %f323;
	div.rn.f32 	%f325, %f324, %f322;
	fma.rn.f32 	%f439, %f325, 0f3F000000, %f439;
	mul.f32 	%f326, %f322, %f322;
	rcp.rn.f32 	%f327, %f326;
	mul.f32 	%f328, %f79, %f80;
	mul.f32 	%f329, %f6, %f328;
	mul.f32 	%f330, %f329, %f327;
	sqrt.rn.f32 	%f331, %f84;
	setp.gt.f32 	%p29, %f331, 0f38D1B717;
	rcp.rn.f32 	%f332, %f331;
	selp.f32 	%f333, %f332, 0f00000000, %p29;
	mul.f32 	%f334, %f330, 0fBF000000;
	mul.f32 	%f335, %f333, %f334;
	fma.rn.f32 	%f436, %f81, %f335, %f436;
	fma.rn.f32 	%f437, %f82, %f335, %f437;
	fma.rn.f32 	%f438, %f83, %f335, %f438;
	mov.u32 	%r62, %r16;
$L__BB7_27:
	setp.eq.s32 	%p30, %r26, %r16;
	@%p30 bra 	$L__BB7_36;
	mad.lo.s32 	%r64, %r62, 3, %r3;
	sub.s32 	%r63, %r62, %r26;
$L__BB7_29:
	mul.wide.u32 	%rd44, %r62, 4;
	add.s64 	%rd10, %rd2, %rd44;
	ld.global.nc.f32 	%f101, [%rd10];
	abs.f32 	%f336, %f101;
	setp.lt.f32 	%p31, %f336, 0f358637BD;
	add.s64 	%rd11, %rd1, %rd44;
	@%p31 bra 	$L__BB7_32;
	mul.wide.s32 	%rd45, %r64, 4;
	add.s64 	%rd46, %rd3, %rd45;
	ld.global.nc.f32 	%f337, [%rd46];
	ld.global.nc.f32 	%f338, [%rd46+4];
	ld.global.nc.f32 	%f339, [%rd46+8];
	sub.f32 	%f102, %f337, %f1;
	sub.f32 	%f103, %f338, %f2;
	sub.f32 	%f104, %f339, %f3;
	mul.f32 	%f340, %f103, %f103;
	fma.rn.f32 	%f341, %f102, %f102, %f340;
	fma.rn.f32 	%f105, %f104, %f104, %f341;
	setp.gt.f32 	%p32, %f105, 0f43C80000;
	@%p32 bra 	$L__BB7_32;
	ld.global.nc.f32 	%f342, [%rd11];
	mul.f32 	%f343, %f5, %f342;
	neg.f32 	%f344, %f105;
	mul.f32 	%f345, %f78, %f342;
	div.rn.f32 	%f346, %f344, %f345;
	fma.rn.f32 	%f347, %f346, 0f3BBB989D, 0f3F000000;
	cvt.sat.f32.f32 	%f348, %f347;
	mov.f32 	%f349, 0f4B400001;
	mov.f32 	%f350, 0f437C0000;
	fma.rm.f32 	%f351, %f348, %f350, %f349;
	add.f32 	%f352, %f351, 0fCB40007F;
	neg.f32 	%f353, %f352;
	fma.rn.f32 	%f354, %f346, 0f3FB8AA3B, %f353;
	fma.rn.f32 	%f355, %f346, 0f32A57060, %f354;
	mov.b32 	%r52, %f351;
	shl.b32 	%r53, %r52, 23;
	mov.b32 	%f356, %r53;
	ex2.approx.ftz.f32 	%f357, %f355;
	mul.f32 	%f358, %f357, %f356;
	fma.rn.f32 	%f359, %f343, %f358, %f105;
	sqrt.rn.f32 	%f360, %f359;
	mul.f32 	%f361, %f7, %f101;
	mul.f32 	%f362, %f6, %f361;
	div.rn.f32 	%f363, %f362, %f360;
	fma.rn.f32 	%f439, %f363, 0f3F000000, %f439;
	mul.f32 	%f364, %f360, %f360;
	rcp.rn.f32 	%f365, %f364;
	mul.f32 	%f366, %f79, %f101;
	mul.f32 	%f367, %f6, %f366;
	mul.f32 	%f368, %f367, %f365;
	sqrt.rn.f32 	%f369, %f105;
	setp.gt.f32 	%p33, %f369, 0f38D1B717;
	rcp.rn.f32 	%f370, %f369;
	selp.f32 	%f371, %f370, 0f00000000, %p33;
	mul.f32 	%f372, %f368, 0fBF000000;
	mul.f32 	%f373, %f371, %f372;
	fma.rn.f32 	%f436, %f102, %f373, %f436;
	fma.rn.f32 	%f437, %f103, %f373, %f437;
	fma.rn.f32 	%f438, %f104, %f373, %f438;
$L__BB7_32:
	ld.global.nc.f32 	%f114, [%rd10+4];
	abs.f32 	%f374, %f114;
	setp.lt.f32 	%p34, %f374, 0f358637BD;
	@%p34 bra 	$L__BB7_35;
	add.s32 	%r54, %r64, 3;
	mul.wide.s32 	%rd47, %r54, 4;
	add.s64 	%rd48, %rd3, %rd47;
	ld.global.nc.f32 	%f375, [%rd48];
	ld.global.nc.f32 	%f376, [%rd48+4];
	ld.global.nc.f32 	%f377, [%rd48+8];
	sub.f32 	%f115, %f375, %f1;
	sub.f32 	%f116, %f376, %f2;
	sub.f32 	%f117, %f377, %f3;
	mul.f32 	%f378, %f116, %f116;
	fma.rn.f32 	%f379, %f115, %f115, %f378;
	fma.rn.f32 	%f118, %f117, %f117, %f379;
	setp.gt.f32 	%p35, %f118, 0f43C80000;
	@%p35 bra 	$L__BB7_35;
	ld.global.nc.f32 	%f380, [%rd11+4];
	mul.f32 	%f381, %f5, %f380;
	neg.f32 	%f382, %f118;
	mul.f32 	%f383, %f78, %f380;
	div.rn.f32 	%f384, %f382, %f383;
	fma.rn.f32 	%f385, %f384, 0f3BBB989D, 0f3F000000;
	cvt.sat.f32.f32 	%f386, %f385;
	mov.f32 	%f387, 0f4B400001;
	mov.f32 	%f388, 0f437C0000;
	fma.rm.f32 	%f389, %f386, %f388, %f387;
	add.f32 	%f390, %f389, 0fCB40007F;
	neg.f32 	%f391, %f390;
	fma.rn.f32 	%f392, %f384, 0f3FB8AA3B, %f391;
	fma.rn.f32 	%f393, %f384, 0f32A57060, %f392;
	mov.b32 	%r55, %f389;
	shl.b32 	%r56, %r55, 23;
	mov.b32 	%f394, %r56;
	ex2.approx.ftz.f32 	%f395, %f393;
	mul.f32 	%f396, %f395, %f394;
	fma.rn.f32 	%f397, %f381, %f396, %f118;
	sqrt.rn.f32 	%f398, %f397;
	mul.f32 	%f399, %f7, %f114;
	mul.f32 	%f400, %f6, %f399;
	div.rn.f32 	%f401, %f400, %f398;
	fma.rn.f32 	%f439, %f401, 0f3F000000, %f439;
	mul.f32 	%f402, %f398, %f398;
	rcp.rn.f32 	%f403, %f402;
	mul.f32 	%f404, %f79, %f114;
	mul.f32 	%f405, %f6, %f404;
	mul.f32 	%f406, %f405, %f403;
	sqrt.rn.f32 	%f407, %f118;
	setp.gt.f32 	%p36, %f407, 0f38D1B717;
	rcp.rn.f32 	%f408, %f407;
	selp.f32 	%f409, %f408, 0f00000000, %p36;
	mul.f32 	%f410, %f406, 0fBF000000;
	mul.f32 	%f411, %f409, %f410;
	fma.rn.f32 	%f436, %f115, %f411, %f436;
	fma.rn.f32 	%f437, %f116, %f411, %f437;
	fma.rn.f32 	%f438, %f117, %f411, %f438;
$L__BB7_35:
	add.s32 	%r62, %r62, 2;
	add.s32 	%r64, %r64, 6;
	add.s32 	%r63, %r63, 2;
	setp.ne.s32 	%p37, %r63, 0;
	@%p37 bra 	$L__BB7_29;
$L__BB7_36:
	ld.param.u64 	%rd56, [replica_parallel_gb_forces_param_2];
	ld.param.u64 	%rd55, [replica_parallel_gb_forces_param_1];
	cvta.to.global.u64 	%rd49, %rd55;
	mul.wide.s32 	%rd50, %r4, 4;
	add.s64 	%rd51, %rd49, %rd50;
	atom.global.add.f32 	%f412, [%rd51], %f436;
	atom.global.add.f32 	%f413, [%rd51+4], %f437;
	atom.global.add.f32 	%f414, [%rd51+8], %f438;
	cvta.to.global.u64 	%rd52, %rd56;
	mul.wide.u32 	%rd53, %r1, 4;
	add.s64 	%rd54, %rd52, %rd53;
	atom.global.add.f32 	%f415, [%rd54], %f439;
$L__BB7_37:
	ret;

}
	// .globl	replica_parallel_baoab_B
.visible .entry replica_parallel_baoab_B(
	.param .u64 .ptr .align 1 replica_parallel_baoab_B_param_0,
	.param .u64 .ptr .align 1 replica_parallel_baoab_B_param_1,
	.param .u64 .ptr .align 1 replica_parallel_baoab_B_param_2,
	.param .u32 replica_parallel_baoab_B_param_3,
	.param .u32 replica_parallel_baoab_B_param_4,
	.param .f32 replica_parallel_baoab_B_param_5
)
{
	.reg .pred 	%p<4>;
	.reg .b32 	%r<10>;
	.reg .b32 	%f<21>;
	.reg .b64 	%rd<12>;

	ld.param.u64 	%rd1, [replica_parallel_baoab_B_param_0];
	ld.param.u64 	%rd2, [replica_parallel_baoab_B_param_1];
	ld.param.u64 	%rd3, [replica_parallel_baoab_B_param_2];
	ld.param.u32 	%r4, [replica_parallel_baoab_B_param_3];
	ld.param.u32 	%r3, [replica_parallel_baoab_B_param_4];
	ld.param.f32 	%f1, [replica_parallel_baoab_B_param_5];
	mov.u32 	%r1, %ctaid.y;
	mov.u32 	%r5, %ctaid.x;
	mov.u32 	%r6, %ntid.x;
	mov.u32 	%r7, %tid.x;
	mad.lo.s32 	%r2, %r5, %r6, %r7;
	setp.ge.s32 	%p1, %r1, %r4;
	setp.ge.s32 	%p2, %r2, %r3;
	or.pred  	%p3, %p1, %p2;
	@%p3 bra 	$L__BB8_2;
	cvta.to.global.u64 	%rd4, %rd3;
	cvta.to.global.u64 	%rd5, %rd2;
	cvta.to.global.u64 	%rd6, %rd1;
	mul.wide.s32 	%rd7, %r2, 4;
	add.s64 	%rd8, %rd4, %rd7;
	ld.global.nc.f32 	%f2, [%rd8];
	mad.lo.s32 	%r8, %r3, %r1, %r2;
	mul.lo.s32 	%r9, %r8, 3;
	mul.wide.s32 	%rd9, %r9, 4;
	add.s64 	%rd10, %rd5, %rd9;
	ld.global.nc.f32 	%f3, [%rd10];
	ld.global.nc.f32 	%f4, [%rd10+4];
	ld.global.nc.f32 	%f5, [%rd10+8];
	max.f32 	%f6, %f3, 0fC47A0000;
	min.f32 	%f7, %f6, 0f447A0000;
	max.f32 	%f8, %f4, 0fC47A0000;
	min.f32 	%f9, %f8, 0f447A0000;
	max.f32 	%f10, %f5, 0fC47A0000;
	min.f32 	%f11, %f10, 0f447A0000;
	mul.f32 	%f12, %f1, %f7;
	add.s64 	%rd11, %rd6, %rd9;
	ld.global.f32 	%f13, [%rd11];
	fma.rn.f32 	%f14, %f2, %f12, %f13;
	st.global.f32 	[%rd11], %f14;
	mul.f32 	%f15, %f1, %f9;
	ld.global.f32 	%f16, [%rd11+4];
	fma.rn.f32 	%f17, %f2, %f15, %f16;
	st.global.f32 	[%rd11+4], %f17;
	mul.f32 	%f18, %f1, %f11;
	ld.global.f32 	%f19, [%rd11+8];
	fma.rn.f32 	%f20, %f2, %f18, %f19;
	st.global.f32 	[%rd11+8], %f20;
$L__BB8_2:
	ret;

}
	// .globl	replica_parallel_baoab_A
.visible .entry replica_parallel_baoab_A(
	.param .u64 .ptr .align 1 replica_parallel_baoab_A_param_0,
	.param .u64 .ptr .align 1 replica_parallel_baoab_A_param_1,
	.param .u32 replica_parallel_baoab_A_param_2,
	.param .u32 replica_parallel_baoab_A_param_3,
	.param .f32 replica_parallel_baoab_A_param_4
)
{
	.reg .pred 	%p<4>;
	.reg .b32 	%r<10>;
	.reg .b32 	%f<11>;
	.reg .b64 	%rd<8>;

	ld.param.u64 	%rd1, [replica_parallel_baoab_A_param_0];
	ld.param.u64 	%rd2, [replica_parallel_baoab_A_param_1];
	ld.param.u32 	%r4, [replica_parallel_baoab_A_param_2];
	ld.param.u32 	%r3, [replica_parallel_baoab_A_param_3];
	ld.param.f32 	%f1, [replica_parallel_baoab_A_param_4];
	mov.u32 	%r1, %ctaid.y;
	mov.u32 	%r5, %ctaid.x;
	mov.u32 	%r6, %ntid.x;
	mov.u32 	%r7, %tid.x;
	mad.lo.s32 	%r2, %r5, %r6, %r7;
	setp.ge.s32 	%p1, %r1, %r4;
	setp.ge.s32 	%p2, %r2, %r3;
	or.pred  	%p3, %p1, %p2;
	@%p3 bra 	$L__BB9_2;
	cvta.to.global.u64 	%rd3, %rd2;
	cvta.to.global.u64 	%rd4, %rd1;
	mad.lo.s32 	%r8, %r3, %r1, %r2;
	mul.lo.s32 	%r9, %r8, 3;
	mul.wide.s32 	%rd5, %r9, 4;
	add.s64 	%rd6, %rd3, %rd5;
	ld.global.nc.f32 	%f2, [%rd6];
	ld.global.nc.f32 	%f3, [%rd6+4];
	ld.global.nc.f32 	%f4, [%rd6+8];
	add.s64 	%rd7, %rd4, %rd5;
	ld.global.f32 	%f5, [%rd7];
	fma.rn.f32 	%f6, %f1, %f2, %f5;
	st.global.f32 	[%rd7], %f6;
	ld.global.f32 	%f7, [%rd7+4];
	fma.rn.f32 	%f8, %f1, %f3, %f7;
	st.global.f32 	[%rd7+4], %f8;
	ld.global.f32 	%f9, [%rd7+8];
	fma.rn.f32 	%f10, %f1, %f4, %f9;
	st.global.f32 	[%rd7+8], %f10;
$L__BB9_2:
	ret;

}
	// .globl	replica_parallel_baoab_O
.visible .entry replica_parallel_baoab_O(
	.param .u64 .ptr .align 1 replica_parallel_baoab_O_param_0,
	.param .u64 .ptr .align 1 replica_parallel_baoab_O_param_1,
	.param .u64 .ptr .align 1 replica_parallel_baoab_O_param_2,
	.param .u32 replica_parallel_baoab_O_param_3,
	.param .u32 replica_parallel_baoab_O_param_4,
	.param .f32 replica_parallel_baoab_O_param_5,
	.param .f32 replica_parallel_baoab_O_param_6,
	.param .f32 replica_parallel_baoab_O_param_7
)
{
	.reg .pred 	%p<14>;
	.reg .b32 	%r<100>;
	.reg .b32 	%f<125>;
	.reg .b64 	%rd<13>;
	.reg .b64 	%fd<2>;

	ld.param.u64 	%rd2, [replica_parallel_baoab_O_param_0];
	ld.param.u64 	%rd3, [replica_parallel_baoab_O_param_1];
	ld.param.u64 	%rd4, [replica_parallel_baoab_O_param_2];
	ld.param.u32 	%r28, [replica_parallel_baoab_O_param_3];
	ld.param.u32 	%r27, [replica_parallel_baoab_O_param_4];
	ld.param.f32 	%f13, [replica_parallel_baoab_O_param_5];
	ld.param.f32 	%f14, [replica_parallel_baoab_O_param_6];
	ld.param.f32 	%f15, [replica_parallel_baoab_O_param_7];
	mov.u32 	%r1, %ctaid.y;
	mov.u32 	%r29, %ctaid.x;
	mov.u32 	%r30, %ntid.x;
	mov.u32 	%r31, %tid.x;
	mad.lo.s32 	%r2, %r29, %r30, %r31;
	setp.ge.s32 	%p1, %r1, %r28;
	setp.ge.s32 	%p2, %r2, %r27;
	or.pred  	%p3, %p1, %p2;
	@%p3 bra 	$L__BB10_5;
	cvta.to.global.u64 	%rd5, %rd3;
	cvta.to.global.u64 	%rd6, %rd4;
	mad.lo.s32 	%r3, %r27, %r1, %r2;
	mul.wide.s32 	%rd7, %r2, 4;
	add.s64 	%rd8, %rd6, %rd7;
	ld.global.nc.f32 	%f16, [%rd8];
	sqrt.rn.f32 	%f17, %f16;
	mul.f32 	%f1, %f15, %f17;
	mul.wide.s32 	%rd9, %r3, 48;
	add.s64 	%rd1, %rd5, %rd9;
	ld.global.v2.u32 	{%r4, %r5}, [%rd1];
	ld.global.v2.u32 	{%r6, %r98}, [%rd1+8];
	ld.global.v2.u32 	{%r97, %r9}, [%rd1+16];
	ld.global.v2.u32 	{%r10, %r11}, [%rd1+24];
	ld.global.f64 	%fd1, [%rd1+40];
	setp.ne.s32 	%p4, %r10, 1;
	@%p4 bra 	$L__BB10_3;
	ld.global.f32 	%f122, [%rd1+32];
	shr.u32 	%r73, %r5, 2;
	xor.b32  	%r74, %r73, %r5;
	shl.b32 	%r75, %r9, 4;
	shl.b32 	%r76, %r74, 1;
	xor.b32  	%r77, %r75, %r76;
	xor.b32  	%r78, %r77, %r9;
	xor.b32  	%r95, %r78, %r74;
	add.s32 	%r79, %r4, %r95;
	add.s32 	%r80, %r79, 362437;
	shr.u32 	%r81, %r6, 2;
	xor.b32  	%r82, %r81, %r6;
	shl.b32 	%r83, %r95, 4;
	shl.b32 	%r84, %r82, 1;
	xor.b32  	%r85, %r84, %r83;
	xor.b32  	%r86, %r85, %r82;
	xor.b32  	%r94, %r86, %r95;
	add.s32 	%r99, %r4, 724874;
	add.s32 	%r87, %r94, %r99;
	cvt.rn.f32.u32 	%f76, %r80;
	fma.rn.f32 	%f77, %f76, 0f2F800000, 0f2F000000;
	cvt.rn.f32.u32 	%f78, %r87;
	fma.rn.f32 	%f79, %f78, 0f30C90FDB, 0f30490FDB;
	setp.lt.f32 	%p11, %f77, 0f00800000;
	mul.f32 	%f80, %f77, 0f4B000000;
	selp.f32 	%f81, %f80, %f77, %p11;
	selp.f32 	%f82, 0fC1B80000, 0f00000000, %p11;
	mov.b32 	%r88, %f81;
	add.s32 	%r89, %r88, -1059760811;
	and.b32  	%r90, %r89, -8388608;
	sub.s32 	%r91, %r88, %r90;
	mov.b32 	%f83, %r91;
	cvt.rn.f32.s32 	%f84, %r90;
	fma.rn.f32 	%f85, %f84, 0f34000000, %f82;
	add.f32 	%f86, %f83, 0fBF800000;
	fma.rn.f32 	%f87, %f86, 0fBE055027, 0f3E1039F6;
	fma.rn.f32 	%f88, %f87, %f86, 0fBDF8CDCC;
	fma.rn.f32 	%f89, %f88, %f86, 0f3E0F2955;
	fma.rn.f32 	%f90, %f89, %f86, 0fBE2AD8B9;
	fma.rn.f32 	%f91, %f90, %f86, 0f3E4CED0B;
	fma.rn.f32 	%f92, %f91, %f86, 0fBE7FFF22;
	fma.rn.f32 	%f93, %f92, %f86, 0f3EAAAA78;
	fma.rn.f32 	%f94, %f93, %f86, 0fBF000000;
	mul.f32 	%f95, %f86, %f94;
	fma.rn.f32 	%f96, %f95, %f86, %f86;
	fma.rn.f32 	%f97, %f85, 0f3F317218, %f96;
	setp.gt.u32 	%p12, %r88, 2139095039;
	fma.rn.f32 	%f98, %f81, 0f7F800000, 0f7F800000;
	selp.f32 	%f99, %f98, %f97, %p12;
	setp.eq.f32 	%p13, %f81, 0f00000000;
	mul.f32 	%f100, %f99, 0fC0000000;
	selp.f32 	%f101, 0f7F800000, %f100, %p13;
	sqrt.rn.f32 	%f102, %f101;
	sin.approx.f32 	%f103, %f79;
	cos.approx.f32 	%f104, %f79;
	mul.f32 	%f121, %f102, %f103;
	mul.f32 	%f123, %f102, %f104;
	mov.b32 	%r93, 0;
	mov.u32 	%r96, %r9;
	mov.f32 	%f124, %f123;
	bra.uni 	$L__BB10_4;
$L__BB10_3:
	shr.u32 	%r33, %r5, 2;
	xor.b32  	%r34, %r33, %r5;
	shl.b32 	%r35, %r9, 4;
	shl.b32 	%r36, %r34, 1;
	xor.b32  	%r37, %r35, %r36;
	xor.b32  	%r38, %r37, %r9;
	xor.b32  	%r15, %r38, %r34;
	add.s32 	%r39, %r4, %r15;
	add.s32 	%r40, %r39, 362437;
	shr.u32 	%r41, %r6, 2;
	xor.b32  	%r42, %r41, %r6;
	shl.b32 	%r43, %r15, 4;
	shl.b32 	%r44, %r42, 1;
	xor.b32  	%r45, %r44, %r43;
	xor.b32  	%r46, %r45, %r42;
	xor.b32  	%r96, %r46, %r15;
	add.s32 	%r47, %r4, %r96;
	add.s32 	%r48, %r47, 724874;
	cvt.rn.f32.u32 	%f18, %r40;
	fma.rn.f32 	%f19, %f18, 0f2F800000, 0f2F000000;
	cvt.rn.f32.u32 	%f20, %r48;
	fma.rn.f32 	%f21, %f20, 0f30C90FDB, 0f30490FDB;
	setp.lt.f32 	%p5, %f19, 0f00800000;
	mul.f32 	%f22, %f19, 0f4B000000;
	selp.f32 	%f23, %f22, %f19, %p5;
	selp.f32 	%f24, 0fC1B80000, 0f00000000, %p5;
	mov.b32 	%r49, %f23;
	add.s32 	%r50, %r49, -1059760811;
	and.b32  	%r51, %r50, -8388608;
	sub.s32 	%r52, %r49, %r51;
	mov.b32 	%f25, %r52;
	cvt.rn.f32.s32 	%f26, %r51;
	fma.rn.f32 	%f27, %f26, 0f34000000, %f24;
	add.f32 	%f28, %f25, 0fBF800000;
	fma.rn.f32 	%f29, %f28, 0fBE055027, 0f3E1039F6;
	fma.rn.f32 	%f30, %f29, %f28, 0fBDF8CDCC;
	fma.rn.f32 	%f31, %f30, %f28, 0f3E0F2955;
	fma.rn.f32 	%f32, %f31, %f28, 0fBE2AD8B9;
	fma.rn.f32 	%f33, %f32, %f28, 0f3E4CED0B;
	fma.rn.f32 	%f34, %f33, %f28, 0fBE7FFF22;
	fma.rn.f32 	%f35, %f34, %f28, 0f3EAAAA78;
	fma.rn.f32 	%f36, %f35, %f28, 0fBF000000;
	mul.f32 	%f37, %f28, %f36;
	fma.rn.f32 	%f38, %f37, %f28, %f28;
	fma.rn.f32 	%f39, %f27, 0f3F317218, %f38;
	setp.gt.u32 	%p6, %r49, 2139095039;
	fma.rn.f32 	%f40, %f23, 0f7F800000, 0f7F800000;
	selp.f32 	%f41, %f40, %f39, %p6;
	setp.eq.f32 	%p7, %f23, 0f00000000;
	mul.f32 	%f42, %f41, 0fC0000000;
	selp.f32 	%f43, 0f7F800000, %f42, %p7;
	sqrt.rn.f32 	%f44, %f43;
	sin.approx.f32 	%f45, %f21;
	cos.approx.f32 	%f46, %f21;
	mul.f32 	%f122, %f44, %f45;
	mul.f32 	%f121, %f44, %f46;
	shr.u32 	%r53, %r98, 2;
	xor.b32  	%r54, %r53, %r98;
	shl.b32 	%r55, %r96, 4;
	shl.b32 	%r56, %r54, 1;
	xor.b32  	%r57, %r56, %r55;
	xor.b32  	%r58, %r57, %r54;
	xor.b32  	%r95, %r58, %r96;
	add.s32 	%r59, %r4, %r95;
	add.s32 	%r60, %r59, 1087311;
	shr.u32 	%r61, %r97, 2;
	xor.b32  	%r62, %r61, %r97;
	shl.b32 	%r63, %r95, 4;
	shl.b32 	%r64, %r62, 1;
	xor.b32  	%r65, %r64, %r63;
	xor.b32  	%r66, %r65, %r62;
	xor.b32  	%r94, %r66, %r95;
	add.s32 	%r99, %r4, 1449748;
	add.s32 	%r67, %r94, %r99;
	cvt.rn.f32.u32 	%f47, %r60;
	fma.rn.f32 	%f48, %f47, 0f2F800000, 0f2F000000;
	cvt.rn.f32.u32 	%f49, %r67;
	fma.rn.f32 	%f50, %f49, 0f30C90FDB, 0f30490FDB;
	setp.lt.f32 	%p8, %f48, 0f00800000;
	mul.f32 	%f51, %f48, 0f4B000000;
	selp.f32 	%f52, %f51, %f48, %p8;
	selp.f32 	%f53, 0fC1B80000, 0f00000000, %p8;
	mov.b32 	%r68, %f52;
	add.s32 	%r69, %r68, -1059760811;
	and.b32  	%r70, %r69, -8388608;
	sub.s32 	%r71, %r68, %r70;
	mov.b32 	%f54, %r71;
	cvt.rn.f32.s32 	%f55, %r70;
	fma.rn.f32 	%f56, %f55, 0f34000000, %f53;
	add.f32 	%f57, %f54, 0fBF800000;
	fma.rn.f32 	%f58, %f57, 0fBE055027, 0f3E1039F6;
	fma.rn.f32 	%f59, %f58, %f57, 0fBDF8CDCC;
	fma.rn.f32 	%f60, %f59, %f57, 0f3E0F2955;
	fma.rn.f32 	%f61, %f60, %f57, 0fBE2AD8B9;
	fma.rn.f32 	%f62, %f61, %f57, 0f3E4CED0B;
	fma.rn.f32 	%f63, %f62, %f57, 0fBE7FFF22;
	fma.rn.f32 	%f64, %f63, %f57, 0f3EAAAA78;
	fma.rn.f32 	%f65, %f64, %f57, 0fBF000000;
	mul.f32 	%f66, %f57, %f65;
	fma.rn.f32 	%f67, %f66, %f57, %f57;
	fma.rn.f32 	%f68, %f56, 0f3F317218, %f67;
	setp.gt.u32 	%p9, %r68, 2139095039;
	fma.rn.f32 	%f69, %f52, 0f7F800000, 0f7F800000;
	selp.f32 	%f70, %f69, %f68, %p9;
	setp.eq.f32 	%p10, %f52, 0f00000000;
	mul.f32 	%f71, %f70, 0fC0000000;
	selp.f32 	%f72, 0f7F800000, %f71, %p10;
	sqrt.rn.f32 	%f73, %f72;
	sin.approx.f32 	%f74, %f50;
	cos.approx.f32 	%f75, %f50;
	mul.f32 	%f124, %f73, %f74;
	mul.f32 	%f123, %f73, %f75;
	mov.b32 	%r93, 1;
	mov.u32 	%r97, %r15;
	mov.u32 	%r98, %r9;
$L__BB10_4:
	st.global.v2.u32 	[%rd1], {%r99, %r98};
	st.global.v2.u32 	[%rd1+8], {%r97, %r96};
	st.global.v2.u32 	[%rd1+16], {%r95, %r94};
	st.global.v2.u32 	[%rd1+24], {%r93, %r11};
	st.global.f32 	[%rd1+32], %f123;
	st.global.f64 	[%rd1+40], %fd1;
	mul.lo.s32 	%r92, %r3, 3;
	cvta.to.global.u64 	%rd10, %rd2;
	mul.wide.s32 	%rd11, %r92, 4;
	add.s64 	%rd12, %rd10, %rd11;
	ld.global.f32 	%f105, [%rd12];
	ld.global.f32 	%f106, [%rd12+4];
	ld.global.f32 	%f107, [%rd12+8];
	mul.f32 	%f108, %f13, %f105;
	mul.f32 	%f109, %f14, %f1;
	fma.rn.f32 	%f110, %f109, %f122, %f108;
	mul.f32 	%f111, %f13, %f106;
	fma.rn.f32 	%f112, %f109, %f121, %f111;
	mul.f32 	%f113, %f13, %f107;
	fma.rn.f32 	%f114, %f109, %f124, %f113;
	max.f32 	%f115, %f110, 0fC2C80000;
	min.f32 	%f116, %f115, 0f42C80000;
	max.f32 	%f117, %f112, 0fC2C80000;
	min.f32 	%f118, %f117, 0f42C80000;
	max.f32 	%f119, %f114, 0fC2C80000;
	min.f32 	%f120, %f119, 0f42C80000;
	st.global.f32 	[%rd12], %f116;
	st.global.f32 	[%rd12+4], %f118;
	st.global.f32 	[%rd12+8], %f120;
$L__BB10_5:
	ret;

}
	// .globl	replica_parallel_kinetic_energy
.visible .entry replica_parallel_kinetic_energy(
	.param .u64 .ptr .align 1 replica_parallel_kinetic_energy_param_0,
	.param .u64 .ptr .align 1 replica_parallel_kinetic_energy_param_1,
	.param .u64 .ptr .align 1 replica_parallel_kinetic_energy_param_2,
	.param .u32 replica_parallel_kinetic_energy_param_3,
	.param .u32 replica_parallel_kinetic_energy_param_4
)
{
	.reg .pred 	%p<4>;
	.reg .b32 	%r<10>;
	.reg .b32 	%f<11>;
	.reg .b64 	%rd<13>;

	ld.param.u64 	%rd1, [replica_parallel_kinetic_energy_param_0];
	ld.param.u64 	%rd2, [replica_parallel_kinetic_energy_param_1];
	ld.param.u64 	%rd3, [replica_parallel_kinetic_energy_param_2];
	ld.param.u32 	%r4, [replica_parallel_kinetic_energy_param_3];
	ld.param.u32 	%r3, [replica_parallel_kinetic_energy_param_4];
	mov.u32 	%r1, %ctaid.y;
	mov.u32 	%r5, %ctaid.x;
	mov.u32 	%r6, %ntid.x;
	mov.u32 	%r7, %tid.x;
	mad.lo.s32 	%r2, %r5, %r6, %r7;
	setp.ge.s32 	%p1, %r1, %r4;
	setp.ge.s32 	%p2, %r2, %r3;
	or.pred  	%p3, %p1, %p2;
	@%p3 bra 	$L__BB11_2;
	cvta.to.global.u64 	%rd4, %rd2;
	cvta.to.global.u64 	%rd5, %rd1;
	cvta.to.global.u64 	%rd6, %rd3;
	mul.wide.s32 	%rd7, %r2, 4;
	add.s64 	%rd8, %rd4, %rd7;
	ld.global.nc.f32 	%f1, [%rd8];
	mad.lo.s32 	%r8, %r3, %r1, %r2;
	mul.lo.s32 	%r9, %r8, 3;
	mul.wide.s32 	%rd9, %r9, 4;
	add.s64 	%rd10, %rd5, %rd9;
	ld.global.nc.f32 	%f2, [%rd10];
	ld.global.nc.f32 	%f3, [%rd10+4];
	ld.global.nc.f32 	%f4, [%rd10+8];
	mul.f32 	%f5, %f1, 0f3F000000;
	mul.f32 	%f6, %f3, %f3;
	fma.rn.f32 	%f7, %f2, %f2, %f6;
	fma.rn.f32 	%f8, %f4, %f4, %f7;
	mul.f32 	%f9, %f5, %f8;
	mul.wide.u32 	%rd11, %r1, 4;
	add.s64 	%rd12, %rd6, %rd11;
	atom.global.add.f32 	%f10, [%rd12], %f9;
$L__BB11_2:
	ret;

}
	// .globl	replica_extract_positions
.visible .entry replica_extract_positions(
	.param .u64 .ptr .align 1 replica_extract_positions_param_0,
	.param .u64 .ptr .align 1 replica_extract_positions_param_1,
	.param .u32 replica_extract_positions_param_2,
	.param .u32 replica_extract_positions_param_3
)
{
	.reg .pred 	%p<2>;
	.reg .b32 	%r<10>;
	.reg .b32 	%f<4>;
	.reg .b64 	%rd<9>;

	ld.param.u64 	%rd1, [replica_extract_positions_param_0];
	ld.param.u64 	%rd2, [replica_extract_positions_param_1];
	ld.param.u32 	%r2, [replica_extract_positions_param_2];
	ld.param.u32 	%r3, [replica_extract_positions_param_3];
	mov.u32 	%r4, %ctaid.x;
	mov.u32 	%r5, %ntid.x;
	mov.u32 	%r6, %tid.x;
	mad.lo.s32 	%r1, %r4, %r5, %r6;
	setp.ge.s32 	%p1, %r1, %r3;
	@%p1 bra 	$L__BB12_2;
	cvta.to.global.u64 	%rd3, %rd1;
	cvta.to.global.u64 	%rd4, %rd2;
	mul.lo.s32 	%r7, %r2, %r3;
	mul.lo.s32 	%r8, %r1, 3;
	mad.lo.s32 	%r9, %r7, 3, %r8;
	mul.wide.s32 	%rd5, %r9, 4;
	add.s64 	%rd6, %rd3, %rd5;
	ld.global.nc.f32 	%f1, [%rd6];
	mul.wide.s32 	%rd7, %r8, 4;
	add.s64 	%rd8, %rd4, %rd7;
	st.global.f32 	[%rd8], %f1;
	ld.global.nc.f32 	%f2, [%rd6+4];
	st.global.f32 	[%rd8+4], %f2;
	ld.global.nc.f32 	%f3, [%rd6+8];
	st.global.f32 	[%rd8+8], %f3;
$L__BB12_2:
	ret;

}
	// .globl	replica_build_neighbor_list
.visible .entry replica_build_neighbor_list(
	.param .u64 .ptr .align 1 replica_build_neighbor_list_param_0,
	.param .u64 .ptr .align 1 replica_build_neighbor_list_param_1,
	.param .u64 .ptr .align 1 replica_build_neighbor_list_param_2,
	.param .u64 .ptr .align 1 replica_build_neighbor_list_param_3,
	.param .u64 .ptr .align 1 replica_build_neighbor_list_param_4,
	.param .u32 replica_build_neighbor_list_param_5,
	.param .u32 replica_build_neighbor_list_param_6,
	.param .u32 replica_build_neighbor_list_param_7,
	.param .f32 replica_build_neighbor_list_param_8,
	.param .f32 replica_build_neighbor_list_param_9
)
{
	.reg .pred 	%p<19>;
	.reg .b32 	%r<66>;
	.reg .b32 	%f<14>;
	.reg .b64 	%rd<32>;

	ld.param.u64 	%rd9, [replica_build_neighbor_list_param_0];
	ld.param.u64 	%rd10, [replica_build_neighbor_list_param_1];
	ld.param.u64 	%rd6, [replica_build_neighbor_list_param_2];
	ld.param.u64 	%rd7, [replica_build_neighbor_list_param_3];
	ld.param.u64 	%rd8, [replica_build_neighbor_list_param_4];
	ld.param.u32 	%r30, [replica_build_neighbor_list_param_5];
	ld.param.u32 	%r31, [replica_build_neighbor_list_param_6];
	ld.param.u32 	%r32, [replica_build_neighbor_list_param_7];
	ld.param.f32 	%f4, [replica_build_neighbor_list_param_9];
	cvta.to.global.u64 	%rd1, %rd10;
	cvta.to.global.u64 	%rd2, %rd9;
	mov.u32 	%r33, %ctaid.x;
	mov.u32 	%r34, %ntid.x;
	mov.u32 	%r35, %tid.x;
	mad.lo.s32 	%r1, %r33, %r34, %r35;
	setp.ge.s32 	%p2, %r1, %r30;
	@%p2 bra 	$L__BB13_22;
	cvta.to.global.u64 	%rd3, %rd8;
	mul.lo.s32 	%r2, %r31, %r1;
	add.s32 	%r55, %r1, 1;
	setp.ge.s32 	%p3, %r55, %r30;
	mov.b32 	%r56, 0;
	@%p3 bra 	$L__BB13_10;
	mul.lo.s32 	%r38, %r1, 3;
	mul.wide.s32 	%rd11, %r38, 4;
	add.s64 	%rd12, %rd2, %rd11;
	ld.global.nc.f32 	%f1, [%rd12];
	ld.global.nc.f32 	%f2, [%rd12+4];
	ld.global.nc.f32 	%f3, [%rd12+8];
	mul.wide.s32 	%rd13, %r1, 4;
	add.s64 	%rd14, %rd3, %rd13;
	ld.global.nc.u32 	%r39, [%rd14];
	min.s32 	%r5, %r39, %r32;
	setp.lt.s32 	%p1, %r5, 1;
	mul.lo.s32 	%r4, %r32, %r1;
	cvta.to.global.u64 	%rd4, %rd7;
	mov.b32 	%r56, 0;
$L__BB13_3:
	@%p1 bra 	$L__BB13_7;
	mov.b32 	%r57, 0;
	bra.uni 	$L__BB13_6;
$L__BB13_5:
	add.s32 	%r57, %r57, 1;
	setp.eq.s32 	%p5, %r57, %r5;
	@%p5 bra 	$L__BB13_7;
$L__BB13_6:
	add.s32 	%r41, %r57, %r4;
	mul.wide.s32 	%rd15, %r41, 4;
	add.s64 	%rd16, %rd4, %rd15;
	ld.global.nc.u32 	%r42, [%rd16];
	setp.eq.s32 	%p4, %r42, %r55;
	@%p4 bra 	$L__BB13_9;
	bra.uni 	$L__BB13_5;
$L__BB13_7:
	mul.lo.s32 	%r43, %r55, 3;
	mul.wide.s32 	%rd17, %r43, 4;
	add.s64 	%rd18, %rd2, %rd17;
	ld.global.nc.f32 	%f5, [%rd18];
	ld.global.nc.f32 	%f6, [%rd18+4];
	ld.global.nc.f32 	%f7, [%rd18+8];
	sub.f32 	%f8, %f5, %f1;
	sub.f32 	%f9, %f6, %f2;
	sub.f32 	%f10, %f7, %f3;
	mul.f32 	%f11, %f9, %f9;
	fma.rn.f32 	%f12, %f8, %f8, %f11;
	fma.rn.f32 	%f13, %f10, %f10, %f12;
	setp.geu.f32 	%p6, %f13, %f4;
	setp.ge.s32 	%p7, %r56, %r31;
	or.pred  	%p8, %p6, %p7;
	@%p8 bra 	$L__BB13_9;
	add.s32 	%r44, %r56, %r2;
	mul.wide.s32 	%rd19, %r44, 4;
	add.s64 	%rd20, %rd1, %rd19;
	st.global.u32 	[%rd20], %r55;
	add.s32 	%r56, %r56, 1;
$L__BB13_9:
	add.s32 	%r55, %r55, 1;
	setp.lt.s32 	%p9, %r55, %r30;
	@%p9 bra 	$L__BB13_3;
$L__BB13_10:
	cvta.to.global.u64 	%rd21, %rd6;
	mul.wide.s32 	%rd22, %r1, 4;
	add.s64 	%rd23, %rd21, %rd22;
	st.global.u32 	[%rd23], %r56;
	setp.ge.s32 	%p10, %r56, %r31;
	@%p10 bra 	$L__BB13_22;
	sub.s32 	%r14, %r31, %r56;
	and.b32  	%r15, %r14, 7;
	sub.s32 	%r45, %r56, %r31;
	setp.gt.u32 	%p11, %r45, -8;
	@%p11 bra 	$L__BB13_14;
	and.b32  	%r46, %r14, -8;
	neg.s32 	%r61, %r46;
	add.s64 	%rd5, %rd1, 16;
	add.s32 	%r60, %r56, %r2;
$L__BB13_13:
	.pragma "nounroll";
	mul.wide.s32 	%rd24, %r60, 4;
	add.s64 	%rd25, %rd5, %rd24;
	mov.b32 	%r47, -1;
	st.global.u32 	[%rd25+-16], %r47;
	st.global.u32 	[%rd25+-12], %r47;
	st.global.u32 	[%rd25+-8], %r47;
	st.global.u32 	[%rd25+-4], %r47;
	st.global.u32 	[%rd25], %r47;
	st.global.u32 	[%rd25+4], %r47;
	st.global.u32 	[%rd25+8], %r47;
	st.global.u32 	[%rd25+12], %r47;
	add.s32 	%r56, %r56, 8;
	add.s32 	%r61, %r61, 8;
	add.s32 	%r60, %r60, 8;
	setp.ne.s32 	%p12, %r61, 0;
	@%p12 bra 	$L__BB13_13;
$L__BB13_14:
	setp.eq.s32 	%p13, %r15, 0;
	@%p13 bra 	$L__BB13_22;
	and.b32  	%r25, %r14, 3;
	setp.lt.u32 	%p14, %r15, 4;
	@%p14 bra 	$L__BB13_17;
	add.s32 	%r48, %r56, %r2;
	mul.wide.s32 	%rd26, %r48, 4;
	add.s64 	%rd27, %rd1, %rd26;
	mov.b32 	%r49, -1;
	st.global.u32 	[%rd27], %r49;
	st.global.u32 	[%rd27+4], %r49;
	st.global.u32 	[%rd27+8], %r49;
	st.global.u32 	[%rd27+12], %r49;
	add.s32 	%r56, %r56, 4;
$L__BB13_17:
	setp.eq.s32 	%p15, %r25, 0;
	@%p15 bra 	$L__BB13_22;
	setp.eq.s32 	%p16, %r25, 1;
	@%p16 bra 	$L__BB13_20;
	add.s32 	%r50, %r56, %r2;
	mul.wide.s32 	%rd28, %r50, 4;
	add.s64 	%rd29, %rd1, %rd28;
	mov.b32 	%r51, -1;
	st.global.u32 	[%rd29], %r51;
	st.global.u32 	[%rd29+4], %r51;
	add.s32 	%r56, %r56, 2;
$L__BB13_20:
	and.b32  	%r52, %r14, 1;
	setp.eq.b32 	%p17, %r52, 1;
	not.pred 	%p18, %p17;
	@%p18 bra 	$L__BB13_22;
	add.s32 	%r53, %r56, %r2;
	mul.wide.s32 	%rd30, %r53, 4;
	add.s64 	%rd31, %rd1, %rd30;
	mov.b32 	%r54, -1;
	st.global.u32 	[%rd31], %r54;
$L__BB13_22:
	ret;

}


// ===== COMPILED SASS (sm_100) =====

	.target	sm_100

	.elftype	@"ET_EXEC"


//--------------------- .note.nv.tkinfo           --------------------------
	.section	.note.nv.tkinfo,"",@"SHT_NOTE"
	.sectionflags	@"SHF_NOTE_NV_TKINFO"
	.tkinfo
        /*0018*/ 	.word	0x00000002
        /*0030*/ 	.string	""
        /*0030*/ 	.string	"ptxas"
        /*0030*/ 	.string	"Cuda compilation tools, release 13.0, V13.0.88"
        /*0030*/ 	.string	"Build cuda_13.0.r13.0/compiler.36424714_0"
        /*0030*/ 	.string	"-arch sm_100 -m 64 "



//--------------------- .note.nv.cuinfo           --------------------------
	.section	.note.nv.cuinfo,"",@"SHT_NOTE"
	.sectionflags	@"SHF_NOTE_NV_CUINFO"
        /*0018*/ 	.short	0x0002
        /*001a*/ 	.short	0x0064
        /*001c*/ 	.short	0x0082
	.zero		2


//--------------------- .nv.info                  --------------------------
	.section	.nv.info,"",@"SHT_CUDA_INFO"
	.align	4


	//----- nvinfo : EIATTR_REGCOUNT
	.align		4
        /*0000*/ 	.byte	0x04, 0x2f
        /*0002*/ 	.short	(.L_11 - .L_10)
	.align		4
.L_10:
        /*0004*/ 	.word	index@(replica_parallel_init_rng)
        /*0008*/ 	.word	0x0000001f


	//----- nvinfo : EIATTR_FRAME_SIZE
	.align		4
.L_11:
        /*000c*/ 	.byte	0x04, 0x11
        /*000e*/ 	.short	(.L_13 - .L_12)
	.align		4
.L_12:
        /*0010*/ 	.word	index@(replica_parallel_init_rng)
        /*0014*/ 	.word	0x00000000


	//----- nvinfo : EIATTR_REGCOUNT
	.align		4
.L_13:
        /*0018*/ 	.byte	0x04, 0x2f
        /*001a*/ 	.short	(.L_15 - .L_14)
	.align		4
.L_14:
        /*001c*/ 	.word	index@(replica_parallel_zero_forces)
        /*0020*/ 	.word	0x00000008


	//----- nvinfo : EIATTR_FRAME_SIZE
	.align		4
.L_15:
        /*0024*/ 	.byte	0x04, 0x11
        /*0026*/ 	.short	(.L_17 - .L_16)
	.align		4
.L_16:
        /*0028*/ 	.word	index@(replica_parallel_zero_forces)
        /*002c*/ 	.word	0x00000000


	//----- nvinfo : EIATTR_REGCOUNT
	.align		4
.L_17:
        /*0030*/ 	.byte	0x04, 0x2f
        /*0032*/ 	.short	(.L_19 - .L_18)
	.align		4
.L_18:
        /*0034*/ 	.word	index@(replica_parallel_bond_forces)
        /*0038*/ 	.word	0x0000001a


	//----- nvinfo : EIATTR_FRAME_SIZE
	.align		4
.L_19:
        /*003c*/ 	.byte	0x04, 0x11
        /*003e*/ 	.short	(.L_21 - .L_20)
	.align		4
.L_20:
        /*0040*/ 	.word	index@($__internal_12_$__cuda_sm20_sqrt_rn_f32_slowpath)
        /*0044*/ 	.word	0x00000000


	//----- nvinfo : EIATTR_FRAME_SIZE
	.align		4
.L_21:
        /*0048*/ 	.byte	0x04, 0x11
        /*004a*/ 	.short	(.L_23 - .L_22)
	.align		4
.L_22:
        /*004c*/ 	.word	index@($__internal_11_$__cuda_sm20_rcp_rn_f32_slowpath)
        /*0050*/ 	.word	0x00000000


	//----- nvinfo : EIATTR_FRAME_SIZE
	.align		4
.L_23:
        /*0054*/ 	.byte	0x04, 0x11
        /*0056*/ 	.short	(.L_25 - .L_24)
	.align		4
.L_24:
        /*0058*/ 	.word	index@(replica_parallel_bond_forces)
        /*005c*/ 	.word	0x00000000


	//----- nvinfo : EIATTR_REGCOUNT
	.align		4
.L_25:
        /*0060*/ 	.byte	0x04, 0x2f
        /*0062*/ 	.short	(.L_27 - .L_26)
	.align		4
.L_26:
        /*0064*/ 	.word	index@(replica_parallel_angle_forces)
        /*0068*/ 	.word	0x00000020


	//----- nvinfo : EIATTR_FRAME_SIZE
	.align		4
.L_27:
        /*006c*/ 	.byte	0x04, 0x11
        /*006e*/ 	.short	(.L_29 - .L_28)
	.align		4
.L_28:
        /*0070*/ 	.word	index@($__internal_10_$__cuda_sm3x_div_rn_noftz_f32_slowpath)
        /*0074*/ 	.word	0x00000000


	//----- nvinfo : EIATTR_FRAME_SIZE
	.align		4
.L_29:
        /*0078*/ 	.byte	0x04, 0x11
        /*007a*/ 	.short	(.L_31 - .L_30)
	.align		4
.L_30:
        /*007c*/ 	.word	index@($__internal_9_$__cuda_sm20_sqrt_rn_f32_slowpath)
        /*0080*/ 	.word	0x00000000


	//----- nvinfo : EIATTR_FRAME_SIZE
	.align		4
.L_31:
        /*0084*/ 	.byte	0x04, 0x11
        /*0086*/ 	.short	(.L_33 - .L_32)
	.align		4
.L_32:
        /*0088*/ 	.word	index@(replica_parallel_angle_forces)
        /*008c*/ 	.word	0x00000000


	//----- nvinfo : EIATTR_REGCOUNT
	.align		4
.L_33:
        /*0090*/ 	.byte	0x04, 0x2f
        /*0092*/ 	.short	(.L_35 - .L_34)
	.align		4
.L_34:
        /*0094*/ 	.word	index@(replica_parallel_dihedral_forces)
        /*0098*/ 	.word	0x00000023


	//----- nvinfo : EIATTR_FRAME_SIZE
	.align		4
.L_35:
        /*009c*/ 	.byte	0x04, 0x11
        /*009e*/ 	.short	(.L_37 - .L_36)
	.align		4
.L_36:
        /*00a0*/ 	.word	index@($__internal_8_$__cuda_sm3x_div_rn_noftz_f32_slowpath)
        /*00a4*/ 	.word	0x00000020


	//----- nvinfo : EIATTR_FRAME_SIZE
	.align		4
.L_37:
        /*00a8*/ 	.byte	0x04, 0x11
        /*00aa*/ 	.short	(.L_39 - .L_38)
	.align		4
.L_38:
        /*00ac*/ 	.word	index@($__internal_7_$__cuda_sm20_sqrt_rn_f32_slowpath)
        /*00b0*/ 	.word	0x00000020


	//----- nvinfo : EIATTR_FRAME_SIZE
	.align		4
.L_39:
        /*00b4*/ 	.byte	0x04, 0x11
        /*00b6*/ 	.short	(.L_41 - .L_40)
	.align		4
.L_40:
        /*00b8*/ 	.word	index@($__internal_6_$__cuda_sm20_rcp_rn_f32_slowpath)
        /*00bc*/ 	.word	0x00000020


	//----- nvinfo : EIATTR_FRAME_SIZE
	.align		4
.L_41:
        /*00c0*/ 	.byte	0x04, 0x11
        /*00c2*/ 	.short	(.L_43 - .L_42)
	.align		4
.L_42:
        /*00c4*/ 	.word	index@(replica_parallel_dihedral_forces)
        /*00c8*/ 	.word	0x00000020


	//----- nvinfo : EIATTR_REGCOUNT
	.align		4
.L_43:
        /*00cc*/ 	.byte	0x04, 0x2f
        /*00ce*/ 	.short	(.L_45 - .L_44)
	.align		4
.L_44:
        /*00d0*/ 	.word	index@(replica_parallel_restraint_forces)
        /*00d4*/ 	.word	0x00000014


	//----- nvinfo : EIATTR_FRAME_SIZE
	.align		4
.L_45:
        /*00d8*/ 	.byte	0x04, 0x11
        /*00da*/ 	.short	(.L_47 - .L_46)
	.align		4
.L_46:
        /*00dc*/ 	.word	index@(replica_parallel_restraint_forces)
        /*00e0*/ 	.word	0x00000000


	//----- nvinfo : EIATTR_REGCOUNT
	.align		4
.L_47:
        /*00e4*/ 	.byte	0x04, 0x2f
        /*00e6*/ 	.short	(.L_49 - .L_48)
	.align		4
.L_48:
        /*00e8*/ 	.word	index@(replica_parallel_nonbonded_forces)
        /*00ec*/ 	.word	0x00000026


	//----- nvinfo : EIATTR_FRAME_SIZE
	.align		4
.L_49:
        /*00f0*/ 	.byte	0x04, 0x11
        /*00f2*/ 	.short	(.L_51 - .L_50)
	.align		4
.L_50:
        /*00f4*/ 	.word	index@($__internal_5_$__cuda_sm20_sqrt_rn_f32_slowpath)
        /*00f8*/ 	.word	0x00000000


	//----- nvinfo : EIATTR_FRAME_SIZE
	.align		4
.L_51:
        /*00fc*/ 	.byte	0x04, 0x11
        /*00fe*/ 	.short	(.L_53 - .L_52)
	.align		4
.L_52:
        /*0100*/ 	.word	index@($__internal_4_$__cuda_sm20_rcp_rn_f32_slowpath)
        /*0104*/ 	.word	0x00000000


	//----- nvinfo : EIATTR_FRAME_SIZE
	.align		4
.L_53:
        /*0108*/ 	.byte	0x04, 0x11
        /*010a*/ 	.short	(.L_55 - .L_54)
	.align		4
.L_54:
        /*010c*/ 	.word	index@(replica_parallel_nonbonded_forces)
        /*0110*/ 	.word	0x00000000


	//----- nvinfo : EIATTR_REGCOUNT
	.align		4
.L_55:
        /*0114*/ 	.byte	0x04, 0x2f
        /*0116*/ 	.short	(.L_57 - .L_56)
	.align		4
.L_56:
        /*0118*/ 	.word	index@(replica_parallel_gb_forces)
        /*011c*/ 	.word	0x0000002c


	//----- nvinfo : EIATTR_FRAME_SIZE
	.align		4
.L_57:
        /*0120*/ 	.byte	0x04, 0x11
        /*0122*/ 	.short	(.L_59 - .L_58)
	.align		4
.L_58:
        /*0124*/ 	.word	index@($__internal_3_$__cuda_sm3x_div_rn_noftz_f32_slowpath)
        /*0128*/ 	.word	0x00000000


	//----- nvinfo : EIATTR_FRAME_SIZE
	.align		4
.L_59:
        /*012c*/ 	.byte	0x04, 0x11
        /*012e*/ 	.short	(.L_61 - .L_60)
	.align		4
.L_60:
        /*0130*/ 	.word	index@($__internal_2_$__cuda_sm20_sqrt_rn_f32_slowpath)
        /*0134*/ 	.word	0x00000000


	//----- nvinfo : EIATTR_FRAME_SIZE
	.align		4
.L_61:
        /*0138*/ 	.byte	0x04, 0x11
        /*013a*/ 	.short	(.L_63 - .L_62)
	.align		4
.L_62:
        /*013c*/ 	.word	index@($__internal_1_$__cuda_sm20_rcp_rn_f32_slowpath)
        /*0140*/ 	.word	0x00000000


	//----- nvinfo : EIATTR_FRAME_SIZE
	.align		4
.L_63:
        /*0144*/ 	.byte	0x04, 0x11
        /*0146*/ 	.short	(.L_65 - .L_64)
	.align		4
.L_64:
        /*0148*/ 	.word	index@(replica_parallel_gb_forces)
        /*014c*/ 	.word	0x00000000


	//----- nvinfo : EIATTR_REGCOUNT
	.align		4
.L_65:
        /*0150*/ 	.byte	0x04, 0x2f
        /*0152*/ 	.short	(.L_67 - .L_66)
	.align		4
.L_66:
        /*0154*/ 	.word	index@(replica_parallel_baoab_B)
        /*0158*/ 	.word	0x0000000f


	//----- nvinfo : EIATTR_FRAME_SIZE
	.align		4
.L_67:
        /*015c*/ 	.byte	0x04, 0x11
        /*015e*/ 	.short	(.L_69 - .L_68)
	.align		4
.L_68:
        /*0160*/ 	.word	index@(replica_parallel_baoab_B)
        /*0164*/ 	.word	0x00000000


	//----- nvinfo : EIATTR_REGCOUNT
	.align		4
.L_69:
        /*0168*/ 	.byte	0x04, 0x2f
        /*016a*/ 	.short	(.L_71 - .L_70)
	.align		4
.L_70:
        /*016c*/ 	.word	index@(replica_parallel_baoab_A)
        /*0170*/ 	.word	0x0000000e


	//----- nvinfo : EIATTR_FRAME_SIZE
	.align		4
.L_71:
        /*0174*/ 	.byte	0x04, 0x11
        /*0176*/ 	.short	(.L_73 - .L_72)
	.align		4
.L_72:
        /*0178*/ 	.word	index@(replica_parallel_baoab_A)
        /*017c*/ 	.word	0x00000000


	//----- nvinfo : EIATTR_REGCOUNT
	.align		4
.L_73:
        /*0180*/ 	.byte	0x04, 0x2f
        /*0182*/ 	.short	(.L_75 - .L_74)
	.align		4
.L_74:
        /*0184*/ 	.word	index@(replica_parallel_baoab_O)
        /*0188*/ 	.word	0x0000001c


	//----- nvinfo : EIATTR_FRAME_SIZE
	.align		4
.L_75:
        /*018c*/ 	.byte	0x04, 0x11
        /*018e*/ 	.short	(.L_77 - .L_76)
	.align		4
.L_76:
        /*0190*/ 	.word	index@($__internal_0_$__cuda_sm20_sqrt_rn_f32_slowpath)
        /*0194*/ 	.word	0x00000000


	//----- nvinfo : EIATTR_FRAME_SIZE
	.align		4
.L_77:
        /*0198*/ 	.byte	0x04, 0x11
        /*019a*/ 	.short	(.L_79 - .L_78)
	.align		4
.L_78:
        /*019c*/ 	.word	index@(replica_parallel_baoab_O)
        /*01a0*/ 	.word	0x00000000


	//----- nvinfo : EIATTR_REGCOUNT
	.align		4
.L_79:
        /*01a4*/ 	.byte	0x04, 0x2f
        /*01a6*/ 	.short	(.L_81 - .L_80)
	.align		4
.L_80:
        /*01a8*/ 	.word	index@(replica_parallel_kinetic_energy)
        /*01ac*/ 	.word	0x0000000e


	//----- nvinfo : EIATTR_FRAME_SIZE
	.align		4
.L_81:
        /*01b0*/ 	.byte	0x04, 0x11
        /*01b2*/ 	.short	(.L_83 - .L_82)
	.align		4
.L_82:
        /*01b4*/ 	.word	index@(replica_parallel_kinetic_energy)
        /*01b8*/ 	.word	0x00000000


	//----- nvinfo : EIATTR_REGCOUNT
	.align		4
.L_83:
        /*01bc*/ 	.byte	0x04, 0x2f
        /*01be*/ 	.short	(.L_85 - .L_84)
	.align		4
.L_84:
        /*01c0*/ 	.word	index@(replica_extract_positions)
        /*01c4*/ 	.word	0x00000010


	//----- nvinfo : EIATTR_FRAME_SIZE
	.align		4
.L_85:
        /*01c8*/ 	.byte	0x04, 0x11
        /*01ca*/ 	.short	(.L_87 - .L_86)
	.align		4
.L_86:
        /*01cc*/ 	.word	index@(replica_extract_positions)
        /*01d0*/ 	.word	0x00000000


	//----- nvinfo : EIATTR_REGCOUNT
	.align		4
.L_87:
        /*01d4*/ 	.byte	0x04, 0x2f
        /*01d6*/ 	.short	(.L_89 - .L_88)
	.align		4
.L_88:
        /*01d8*/ 	.word	index@(replica_build_neighbor_list)
        /*01dc*/ 	.word	0x00000010


	//----- nvinfo : EIATTR_FRAME_SIZE
	.align		4
.L_89:
        /*01e0*/ 	.byte	0x04, 0x11
        /*01e2*/ 	.short	(.L_91 - .L_90)
	.align		4
.L_90:
        /*01e4*/ 	.word	index@(replica_build_neighbor_list)
        /*01e8*/ 	.word	0x00000000


	//----- nvinfo : EIATTR_MIN_STACK_SIZE
	.align		4
.L_91:
        /*01ec*/ 	.byte	0x04, 0x12
        /*01ee*/ 	.short	(.L_93 - .L_92)
	.align		4
.L_92:
        /*01f0*/ 	.word	index@(replica_build_neighbor_list)
        /*01f4*/ 	.word	0x00000000


	//----- nvinfo : EIATTR_MIN_STACK_SIZE
	.align		4
.L_93:
        /*01f8*/ 	.byte	0x04, 0x12
        /*01fa*/ 	.short	(.L_95 - .L_94)
	.align		4
.L_94:
        /*01fc*/ 	.word	index@(replica_extract_positions)
        /*0200*/ 	.word	0x00000000


	//----- nvinfo : EIATTR_MIN_STACK_SIZE
	.align		4
.L_95:
        /*0204*/ 	.byte	0x04, 0x12
        /*0206*/ 	.short	(.L_97 - .L_96)
	.align		4
.L_96:
        /*0208*/ 	.word	index@(replica_parallel_kinetic_energy)
        /*020c*/ 	.word	0x00000000


	//----- nvinfo : EIATTR_MIN_STACK_SIZE
	.align		4
.L_97:
        /*0210*/ 	.byte	0x04, 0x12
        /*0212*/ 	.short	(.L_99 - .L_98)
	.align		4
.L_98:
        /*0214*/ 	.word	index@(replica_parallel_baoab_O)
        /*0218*/ 	.word	0x00000000


	//----- nvinfo : EIATTR_MIN_STACK_SIZE
	.align		4
.L_99:
        /*021c*/ 	.byte	0x04, 0x12
        /*021e*/ 	.short	(.L_101 - .L_100)
	.align		4
.L_100:
        /*0220*/ 	.word	index@(replica_parallel_baoab_A)
        /*0224*/ 	.word	0x00000000


	//----- nvinfo : EIATTR_MIN_STACK_SIZE
	.align		4
.L_101:
        /*0228*/ 	.byte	0x04, 0x12
        /*022a*/ 	.short	(.L_103 - .L_102)
	.align		4
.L_102:
        /*022c*/ 	.word	index@(replica_parallel_baoab_B)
        /*0230*/ 	.word	0x00000000


	//----- nvinfo : EIATTR_MIN_STACK_SIZE
	.align		4
.L_103:
        /*0234*/ 	.byte	0x04, 0x12
        /*0236*/ 	.short	(.L_105 - .L_104)
	.align		4
.L_104:
        /*0238*/ 	.word	index@(replica_parallel_gb_forces)
        /*023c*/ 	.word	0x00000000


	//----- nvinfo : EIATTR_MIN_STACK_SIZE
	.align		4
.L_105:
        /*0240*/ 	.byte	0x04, 0x12
        /*0242*/ 	.short	(.L_107 - .L_106)
	.align		4
.L_106:
        /*0244*/ 	.word	index@(replica_parallel_nonbonded_forces)
        /*0248*/ 	.word	0x00000000


	//----- nvinfo : EIATTR_MIN_STACK_SIZE
	.align		4
.L_107:
        /*024c*/ 	.byte	0x04, 0x12
        /*024e*/ 	.short	(.L_109 - .L_108)
	.align		4
.L_108:
        /*0250*/ 	.word	index@(replica_parallel_restraint_forces)
        /*0254*/ 	.word	0x00000000


	//----- nvinfo : EIATTR_MIN_STACK_SIZE
	.align		4
.L_109:
        /*0258*/ 	.byte	0x04, 0x12
        /*025a*/ 	.short	(.L_111 - .L_110)
	.align		4
.L_110:
        /*025c*/ 	.word	index@(replica_parallel_dihedral_forces)
        /*0260*/ 	.word	0x00000020


	//----- nvinfo : EIATTR_MIN_STACK_SIZE
	.align		4
.L_111:
        /*0264*/ 	.byte	0x04, 0x12
        /*0266*/ 	.short	(.L_113 - .L_112)
	.align		4
.L_112:
        /*0268*/ 	.word	index@(replica_parallel_angle_forces)
        /*026c*/ 	.word	0x00000000


	//----- nvinfo : EIATTR_MIN_STACK_SIZE
	.align		4
.L_113:
        /*0270*/ 	.byte	0x04, 0x12
        /*0272*/ 	.short	(.L_115 - .L_114)
	.align		4
.L_114:
        /*0274*/ 	.word	index@(replica_parallel_bond_forces)
        /*0278*/ 	.word	0x00000000


	//----- nvinfo : EIATTR_MIN_STACK_SIZE
	.align		4
.L_115:
        /*027c*/ 	.byte	0x04, 0x12
        /*027e*/ 	.short	(.L_117 - .L_116)
	.align		4
.L_116:
        /*0280*/ 	.word	index@(replica_parallel_zero_forces)
        /*0284*/ 	.word	0x00000000


	//----- nvinfo : EIATTR_MIN_STACK_SIZE
	.align		4
.L_117:
        /*0288*/ 	.byte	0x04, 0x12
        /*028a*/ 	.short	(.L_119 - .L_118)
	.align		4
.L_118:
        /*028c*/ 	.word	index@(replica_parallel_init_rng)
        /*0290*/ 	.word	0x00000000
.L_119:


//--------------------- .nv.compat                --------------------------
	.section	.nv.compat,"",@"SHT_CUDA_COMPAT_INFO"
	.align	4
        /*0000*/ 	.byte	0x02, 0x09, 0x00, 0x00, 0x02, 0x02, 0x01, 0x00, 0x02, 0x05, 0x05, 0x00, 0x03, 0x07, 0x01, 0x01
        /*0010*/ 	.byte	0x02, 0x03, 0x00, 0x00, 0x02, 0x06, 0x01, 0x00, 0x04, 0x0b, 0x08, 0x00, 0x01, 0x00, 0x00, 0x00
        /*0020*/ 	.byte	0x00, 0x00, 0x00, 0x00


//--------------------- .nv.info.replica_build_neighbor_list --------------------------
	.section	.nv.info.replica_build_neighbor_list,"",@"SHT_CUDA_INFO"
	.sectionflags	@""
	.align	4


	//----- nvinfo : EIATTR_CUDA_API_VERSION
	.align		4
        /*0000*/ 	.byte	0x04, 0x37
        /*0002*/ 	.short	(.L_121 - .L_120)
.L_120:
        /*0004*/ 	.word	0x00000082


	//----- nvinfo : EIATTR_KPARAM_INFO
	.align		4
.L_121:
        /*0008*/ 	.byte	0x04, 0x17
        /*000a*/ 	.short	(.L_123 - .L_122)
.L_122:
        /*000c*/ 	.word	0x00000000
        /*0010*/ 	.short	0x0009
        /*0012*/ 	.short	0x0038
        /*0014*/ 	.byte	0x00, 0xf0, 0x11, 0x00


	//----- nvinfo : EIATTR_KPARAM_INFO
	.align		4
.L_123:
        /*0018*/ 	.byte	0x04, 0x17
        /*001a*/ 	.short	(.L_125 - .L_124)
.L_124:
        /*001c*/ 	.word	0x00000000
        /*0020*/ 	.short	0x0008
        /*0022*/ 	.short	0x0034
        /*0024*/ 	.byte	0x00, 0xf0, 0x11, 0x00


	//----- nvinfo : EIATTR_KPARAM_INFO
	.align		4
.L_125:
        /*0028*/ 	.byte	0x04, 0x17
        /*002a*/ 	.short	(.L_127 - .L_126)
.L_126:
        /*002c*/ 	.word	0x00000000
        /*0030*/ 	.short	0x0007
        /*0032*/ 	.short	0x0030
        /*0034*/ 	.byte	0x00, 0xf0, 0x11, 0x00


	//----- nvinfo : EIATTR_KPARAM_INFO
	.align		4
.L_127:
        /*0038*/ 	.byte	0x04, 0x17
        /*003a*/ 	.short	(.L_129 - .L_128)
.L_128:
        /*003c*/ 	.word	0x00000000
        /*0040*/ 	.short	0x0006
        /*0042*/ 	.short	0x002c
        /*0044*/ 	.byte	0x00, 0xf0, 0x11, 0x00


	//----- nvinfo : EIATTR_KPARAM_INFO
	.align		4
.L_129:
        /*0048*/ 	.byte	0x04, 0x17
        /*004a*/ 	.short	(.L_131 - .L_130)
.L_130:
        /*004c*/ 	.word	0x00000000
        /*0050*/ 	.short	0x0005
        /*0052*/ 	.short	0x0028
        /*0054*/ 	.byte	0x00, 0xf0, 0x11, 0x00


	//----- nvinfo : EIATTR_KPARAM_INFO
	.align		4
.L_131:
        /*0058*/ 	.byte	0x04, 0x17
        /*005a*/ 	.short	(.L_133 - .L_132)
.L_132:
        /*005c*/ 	.word	0x00000000
        /*0060*/ 	.short	0x0004
        /*0062*/ 	.short	0x0020
        /*0064*/ 	.byte	0x00, 0xf5, 0x21, 0x00


	//----- nvinfo : EIATTR_KPARAM_INFO
	.align		4
.L_133:
        /*0068*/ 	.byte	0x04, 0x17
        /*006a*/ 	.short	(.L_135 - .L_134)
.L_134:
        /*006c*/ 	.word	0x00000000
        /*0070*/ 	.short	0x0003
        /*0072*/ 	.short	0x0018
        /*0074*/ 	.byte	0x00, 0xf5, 0x21, 0x00


	//----- nvinfo : EIATTR_KPARAM_INFO
	.align		4
.L_135:
        /*0078*/ 	.byte	0x04, 0x17
        /*007a*/ 	.short	(.L_137 - .L_136)
.L_136:
        /*007c*/ 	.word	0x00000000
        /*0080*/ 	.short	0x0002
        /*0082*/ 	.short	0x0010
        /*0084*/ 	.byte	0x00, 0xf5, 0x21, 0x00


	//----- nvinfo : EIATTR_KPARAM_INFO
	.align		4
.L_137:
        /*0088*/ 	.byte	0x04, 0x17
        /*008a*/ 	.short	(.L_139 - .L_138)
.L_138:
        /*008c*/ 	.word	0x00000000
        /*0090*/ 	.short	0x0001
        /*0092*/ 	.short	0x0008
        /*0094*/ 	.byte	0x00, 0xf5, 0x21, 0x00


	//----- nvinfo : EIATTR_KPARAM_INFO
	.align		4
.L_139:
        /*0098*/ 	.byte	0x04, 0x17
        /*009a*/ 	.short	(.L_141 - .L_140)
.L_140:
        /*009c*/ 	.word	0x00000000
        /*00a0*/ 	.short	0x0000
        /*00a2*/ 	.short	0x0000
        /*00a4*/ 	.byte	0x00, 0xf5, 0x21, 0x00


	//----- nvinfo : EIATTR_SPARSE_MMA_MASK
	.align		4
.L_141:
        /*00a8*/ 	.byte	0x03, 0x50
        /*00aa*/ 	.short	0x0000


	//----- nvinfo : EIATTR_MAXREG_COUNT
	.align		4
        /*00ac*/ 	.byte	0x03, 0x1b
        /*00ae*/ 	.short	0x00ff


	//----- nvinfo : EIATTR_MERCURY_ISA_VERSION
	.align		4
        /*00b0*/ 	.byte	0x03, 0x5f
        /*00b2*/ 	.short	0x0101


	//----- nvinfo : EIATTR_VRC_CTA_INIT_COUNT
	.align		4
        /*00b4*/ 	.byte	0x02, 0x4a
	.zero		1
	.zero		1


	//----- nvinfo : EIATTR_EXIT_INSTR_OFFSETS
	.align		4
        /*00b8*/ 	.byte	0x04, 0x1c
        /*00ba*/ 	.short	(.L_143 - .L_142)


	//   ....[0]....
.L_142:
        /*00bc*/ 	.word	0x00000070


	//   ....[1]....
        /*00c0*/ 	.word	0x00000480


	//   ....[2]....
        /*00c4*/ 	.word	0x00000660


	//   ....[3]....
        /*00c8*/ 	.word	0x00000760


	//   ....[4]....
        /*00cc*/ 	.word	0x00000800


	//   ....[5]....
        /*00d0*/ 	.word	0x00000870


	//----- nvinfo : EIATTR_CRS_STACK_SIZE
	.align		4
.L_143:
        /*00d4*/ 	.byte	0x04, 0x1e
        /*00d6*/ 	.short	(.L_145 - .L_144)
.L_144:
        /*00d8*/ 	.word	0x00000000


	//----- nvinfo : EIATTR_CBANK_PARAM_SIZE
	.align		4
.L_145:
        /*00dc*/ 	.byte	0x03, 0x19
        /*00de*/ 	.short	0x003c


	//----- nvinfo : EIATTR_PARAM_CBANK
	.align		4
        /*00e0*/ 	.byte	0x04, 0x0a
        /*00e2*/ 	.short	(.L_147 - .L_146)
	.align		4
.L_146:
        /*00e4*/ 	.word	index@(.nv.constant0.replica_build_neighbor_list)
        /*00e8*/ 	.short	0x0380
        /*00ea*/ 	.short	0x003c


	//----- nvinfo : EIATTR_SW_WAR
	.align		4
.L_147:
        /*00ec*/ 	.byte	0x04, 0x36
        /*00ee*/ 	.short	(.L_149 - .L_148)
.L_148:
        /*00f0*/ 	.word	0x00000008
.L_149:


//--------------------- .nv.info.replica_extract_positions --------------------------
	.section	.nv.info.replica_extract_positions,"",@"SHT_CUDA_INFO"
	.sectionflags	@""
	.align	4


	//----- nvinfo : EIATTR_CUDA_API_VERSION
	.align		4
        /*0000*/ 	.byte	0x04, 0x37
        /*0002*/ 	.short	(.L_151 - .L_150)
.L_150:
        /*0004*/ 	.word	0x00000082


	//----- nvinfo : EIATTR_KPARAM_INFO
	.align		4
.L_151:
        /*0008*/ 	.byte	0x04, 0x17
        /*000a*/ 	.short	(.L_153 - .L_152)
.L_152:
        /*000c*/ 	.word	0x00000000
        /*0010*/ 	.short	0x0003
        /*0012*/ 	.short	0x0014
        /*0014*/ 	.byte	0x00, 0xf0, 0x11, 0x00


	//----- nvinfo : EIATTR_KPARAM_INFO
	.align		4
.L_153:
        /*0018*/ 	.byte	0x04, 0x17
        /*001a*/ 	.short	(.L_155 - .L_154)
.L_154:
        /*001c*/ 	.word	0x00000000
        /*0020*/ 	.short	0x0002
        /*0022*/ 	.short	0x0010
        /*0024*/ 	.byte	0x00, 0xf0, 0x11, 0x00


	//----- nvinfo : EIATTR_KPARAM_INFO
	.align		4
.L_155:
        /*0028*/ 	.byte	0x04, 0x17
        /*002a*/ 	.short	(.L_157 - .L_156)
.L_156:
        /*002c*/ 	.word	0x00000000
        /*0030*/ 	.short	0x0001
        /*0032*/ 	.short	0x0008
        /*0034*/ 	.byte	0x00, 0xf5, 0x21, 0x00


	//----- nvinfo : EIATTR_KPARAM_INFO
	.align		4
.L_157:
        /*0038*/ 	.byte	0x04, 0x17
        /*003a*/ 	.short	(.L_159 - .L_158)
.L_158:
        /*003c*/ 	.word	0x00000000
        /*0040*/ 	.short	0x0000
        /*0042*/ 	.short	0x0000
        /*0044*/ 	.byte	0x00, 0xf5, 0x21, 0x00


	//----- nvinfo : EIATTR_SPARSE_MMA_MASK
	.align		4
.L_159:
        /*0048*/ 	.byte	0x03, 0x50
        /*004a*/ 	.short	0x0000


	//----- nvinfo : EIATTR_MAXREG_COUNT
	.align		4
        /*004c*/ 	.byte	0x03, 0x1b
        /*004e*/ 	.short	0x00ff


	//----- nvinfo : EIATTR_MERCURY_ISA_VERSION
	.align		4
        /*0050*/ 	.byte	0x03, 0x5f
        /*0052*/ 	.short	0x0101


	//----- nvinfo : EIATTR_VRC_CTA_INIT_COUNT
	.align		4
        /*0054*/ 	.byte	0x02, 0x4a
	.zero		1
	.zero		1


	//----- nvinfo : EIATTR_EXIT_INSTR_OFFSETS
	.align		4
        /*0058*/ 	.byte	0x04, 0x1c
        /*005a*/ 	.short	(.L_161 - .L_160)


	//   ....[0]....
.L_160:
        /*005c*/ 	.word	0x00000070


	//   ....[1]....
        /*0060*/ 	.word	0x00000170


	//----- nvinfo : EIATTR_CBANK_PARAM_SIZE
	.align		4
.L_161:
        /*0064*/ 	.byte	0x03, 0x19
        /*0066*/ 	.short	0x0018


	//----- nvinfo : EIATTR_PARAM_CBANK
	.align		4
        /*0068*/ 	.byte	0x04, 0x0a
        /*006a*/ 	.short	(.L_163 - .L_162)
	.align		4
.L_162:
        /*006c*/ 	.word	index@(.nv.constant0.replica_extract_positions)
        /*0070*/ 	.short	0x0380
        /*0072*/ 	.short	0x0018


	//----- nvinfo : EIATTR_SW_WAR
	.align		4
.L_163:
        /*0074*/ 	.byte	0x04, 0x36
        /*0076*/ 	.short	(.L_165 - .L_164)
.L_164:
        /*0078*/ 	.word	0x00000008
.L_165:


//--------------------- .nv.info.replica_parallel_kinetic_energy --------------------------
	.section	.nv.info.replica_parallel_kinetic_energy,"",@"SHT_CUDA_INFO"
	.sectionflags	@""
	.align	4


	//----- nvinfo : EIATTR_CUDA_API_VERSION
	.align		4
        /*0000*/ 	.byte	0x04, 0x37
        /*0002*/ 	.short	(.L_167 - .L_166)
.L_166:
        /*0004*/ 	.word	0x00000082


	//----- nvinfo : EIATTR_KPARAM_INFO
	.align		4
.L_167:
        /*0008*/ 	.byte	0x04, 0x17
        /*000a*/ 	.short	(.L_169 - .L_168)
.L_168:
        /*000c*/ 	.word	0x00000000
        /*0010*/ 	.short	0x0004
        /*0012*/ 	.short	0x001c
        /*0014*/ 	.byte	0x00, 0xf0, 0x11, 0x00


	//----- nvinfo : EIATTR_KPARAM_INFO
	.align		4
.L_169:
        /*0018*/ 	.byte	0x04, 0x17
        /*001a*/ 	.short	(.L_171 - .L_170)
.L_170:
        /*001c*/ 	.word	0x00000000
        /*0020*/ 	.short	0x0003
        /*0022*/ 	.short	0x0018
        /*0024*/ 	.byte	0x00, 0xf0, 0x11, 0x00


	//----- nvinfo : EIATTR_KPARAM_INFO
	.align		4
.L_171:
        /*0028*/ 	.byte	0x04, 0x17
        /*002a*/ 	.short	(.L_173 - .L_172)
.L_172:
        /*002c*/ 	.word	0x00000000
        /*0030*/ 	.short	0x0002
        /*0032*/ 	.short	0x0010
        /*0034*/ 	.byte	0x00, 0xf5, 0x21, 0x00


	//----- nvinfo : EIATTR_KPARAM_INFO
	.align		4
.L_173:
        /*0038*/ 	.byte	0x04, 0x17
        /*003a*/ 	.short	(.L_175 - .L_174)
.L_174:
        /*003c*/ 	.word	0x00000000
        /*0040*/ 	.short	0x0001
        /*0042*/ 	.short	0x0008
        /*0044*/ 	.byte	0x00, 0xf5, 0x21, 0x00


	//----- nvinfo : EIATTR_KPARAM_INFO
	.align		4
.L_175:
        /*0048*/ 	.byte	0x04, 0x17
        /*004a*/ 	.short	(.L_177 - .L_176)
.L_176:
        /*004c*/ 	.word	0x00000000
        /*0050*/ 	.short	0x0000
        /*0052*/ 	.short	0x0000
        /*0054*/ 	.byte	0x00, 0xf5, 0x21, 0x00


	//----- nvinfo : EIATTR_SPARSE_MMA_MASK
	.align		4
.L_177:
        /*0058*/ 	.byte	0x03, 0x50
        /*005a*/ 	.short	0x0000


	//----- nvinfo : EIATTR_MAXREG_COUNT
	.align		4
        /*005c*/ 	.byte	0x03, 0x1b
        /*005e*/ 	.short	0x00ff


	//----- nvinfo : EIATTR_MERCURY_ISA_VERSION
	.align		4
        /*0060*/ 	.byte	0x03, 0x5f
        /*0062*/ 	.short	0x0101


	//----- nvinfo : EIATTR_VRC_CTA_INIT_COUNT
	.align		4
        /*0064*/ 	.byte	0x02, 0x4a
	.zero		1
	.zero		1


	//----- nvinfo : EIATTR_EXIT_INSTR_OFFSETS
	.align		4
        /*0068*/ 	.byte	0x04, 0x1c
        /*006a*/ 	.short	(.L_179 - .L_178)


	//   ....[0]....
.L_178:
        /*006c*/ 	.word	0x00000090


	//   ....[1]....
        /*0070*/ 	.word	0x000001d0


	//----- nvinfo : EIATTR_CBANK_PARAM_SIZE
	.align		4
.L_179:
        /*0074*/ 	.byte	0x03, 0x19
        /*0076*/ 	.short	0x0020


	//----- nvinfo : EIATTR_PARAM_CBANK
	.align		4
        /*0078*/ 	.byte	0x04, 0x0a
        /*007a*/ 	.short	(.L_181 - .L_180)
	.align		4
.L_180:
        /*007c*/ 	.word	index@(.nv.constant0.replica_parallel_kinetic_energy)
        /*0080*/ 	.short	0x0380
        /*0082*/ 	.short	0x0020


	//----- nvinfo : EIATTR_SW_WAR
	.align		4
.L_181:
        /*0084*/ 	.byte	0x04, 0x36
        /*0086*/ 	.short	(.L_183 - .L_182)
.L_182:
        /*0088*/ 	.word	0x00000008
.L_183:


//--------------------- .nv.info.replica_parallel_baoab_O --------------------------
	.section	.nv.info.replica_parallel_baoab_O,"",@"SHT_CUDA_INFO"
	.sectionflags	@""
	.align	4


	//----- nvinfo : EIATTR_CUDA_API_VERSION
	.align		4
        /*0000*/ 	.byte	0x04, 0x37
        /*0002*/ 	.short	(.L_185 - .L_184)
.L_184:
        /*0004*/ 	.word	0x00000082


	//----- nvinfo : EIATTR_KPARAM_INFO
	.align		4
.L_185:
        /*0008*/ 	.byte	0x04, 0x17
        /*000a*/ 	.short	(.L_187 - .L_186)
.L_186:
        /*000c*/ 	.word	0x00000000
        /*0010*/ 	.short	0x0007
        /*0012*/ 	.short	0x0028
        /*0014*/ 	.byte	0x00, 0xf0, 0x11, 0x00


	//----- nvinfo : EIATTR_KPARAM_INFO
	.align		4
.L_187:
        /*0018*/ 	.byte	0x04, 0x17
        /*001a*/ 	.short	(.L_189 - .L_188)
.L_188:
        /*001c*/ 	.word	0x00000000
        /*0020*/ 	.short	0x0006
        /*0022*/ 	.short	0x0024
        /*0024*/ 	.byte	0x00, 0xf0, 0x11, 0x00


	//----- nvinfo : EIATTR_KPARAM_INFO
	.align		4
.L_189:
        /*0028*/ 	.byte	0x04, 0x17
        /*002a*/ 	.short	(.L_191 - .L_190)
.L_190:
        /*002c*/ 	.word	0x00000000
        /*0030*/ 	.short	0x0005
        /*0032*/ 	.short	0x0020
        /*0034*/ 	.byte	0x00, 0xf0, 0x11, 0x00


	//----- nvinfo : EIATTR_KPARAM_INFO
	.align		4
.L_191:
        /*0038*/ 	.byte	0x04, 0x17
        /*003a*/ 	.short	(.L_193 - .L_192)
.L_192:
        /*003c*/ 	.word	0x00000000
        /*0040*/ 	.short	0x0004
        /*0042*/ 	.short	0x001c
        /*0044*/ 	.byte	0x00, 0xf0, 0x11, 0x00


	//----- nvinfo : EIATTR_KPARAM_INFO
	.align		4
.L_193:
        /*0048*/ 	.byte	0x04, 0x17
        /*004a*/ 	.short	(.L_195 - .L_194)
.L_194:
        /*004c*/ 	.word	0x00000000
        /*0050*/ 	.short	0x0003
        /*0052*/ 	.short	0x0018
        /*0054*/ 	.byte	0x00, 0xf0, 0x11, 0x00


	//----- nvinfo : EIATTR_KPARAM_INFO
	.align		4
.L_195:
        /*0058*/ 	.byte	0x04, 0x17
        /*005a*/ 	.short	(.L_197 - .L_196)
.L_196:
        /*005c*/ 	.word	0x00000000
        /*0060*/ 	.short	0x0002
        /*0062*/ 	.short	0x0010
        /*0064*/ 	.byte	0x00, 0xf5, 0x21, 0x00


	//----- nvinfo : EIATTR_KPARAM_INFO
	.align		4
.L_197:
        /*0068*/ 	.byte	0x04, 0x17
        /*006a*/ 	.short	(.L_199 - .L_198)
.L_198:
        /*006c*/ 	.word	0x00000000
        /*0070*/ 	.short	0x0001
        /*0072*/ 	.short	0x0008
        /*0074*/ 	.byte	0x00, 0xf5, 0x21, 0x00


	//----- nvinfo : EIATTR_KPARAM_INFO
	.align		4
.L_199:
        /*0078*/ 	.byte	0x04, 0x17
        /*007a*/ 	.short	(.L_201 - .L_200)
.L_200:
        /*007c*/ 	.word	0x00000000
        /*0080*/ 	.short	0x0000
        /*0082*/ 	.short	0x0000
        /*0084*/ 	.byte	0x00, 0xf5, 0x21, 0x00


	//----- nvinfo : EIATTR_SPARSE_MMA_MASK
	.align		4
.L_201:
        /*0088*/ 	.byte	0x03, 0x50
        /*008a*/ 	.short	0x0000


	//----- nvinfo : EIATTR_MAXREG_COUNT
	.align		4
        /*008c*/ 	.byte	0x03, 0x1b
        /*008e*/ 	.short	0x00ff


	//----- nvinfo : EIATTR_MERCURY_ISA_VERSION
	.align		4
        /*0090*/ 	.byte	0x03, 0x5f
        /*0092*/ 	.short	0x0101


	//----- nvinfo : EIATTR_VRC_CTA_INIT_COUNT
	.align		4
        /*0094*/ 	.byte	0x02, 0x4a
	.zero		1
	.zero		1


	//----- nvinfo : EIATTR_EXIT_INSTR_OFFSETS
	.align		4
        /*0098*/ 	.byte	0x04, 0x1c
        /*009a*/ 	.short	(.L_203 - .L_202)


	//   ....[0]....
.L_202:
        /*009c*/ 	.word	0x00000090


	//   ....[1]....
        /*00a0*/ 	.word	0x000011b0


	//----- nvinfo : EIATTR_CRS_STACK_SIZE
	.align		4
.L_203:
        /*00a4*/ 	.byte	0x04, 0x1e
        /*00a6*/ 	.short	(.L_205 - .L_204)
.L_204:
        /*00a8*/ 	.word	0x00000000


	//----- nvinfo : EIATTR_CBANK_PARAM_SIZE
	.align		4
.L_205:
        /*00ac*/ 	.byte	0x03, 0x19
        /*00ae*/ 	.short	0x002c


	//----- nvinfo : EIATTR_PARAM_CBANK
	.align		4
        /*00b0*/ 	.byte	0x04, 0x0a
        /*00b2*/ 	.short	(.L_207 - .L_206)
	.align		4
.L_206:
        /*00b4*/ 	.word	index@(.nv.constant0.replica_parallel_baoab_O)
        /*00b8*/ 	.short	0x0380
        /*00ba*/ 	.short	0x002c


	//----- nvinfo : EIATTR_SW_WAR
	.align		4
.L_207:
        /*00bc*/ 	.byte	0x04, 0x36
        /*00be*/ 	.short	(.L_209 - .L_208)
.L_208:
        /*00c0*/ 	.word	0x00000008
.L_209:


//--------------------- .nv.info.replica_parallel_baoab_A --------------------------
	.section	.nv.info.replica_parallel_baoab_A,"",@"SHT_CUDA_INFO"
	.sectionflags	@""
	.align	4


	//----- nvinfo : EIATTR_CUDA_API_VERSION
	.align		4
        /*0000*/ 	.byte	0x04, 0x37
        /*0002*/ 	.short	(.L_211 - .L_210)
.L_210:
        /*0004*/ 	.word	0x00000082


	//----- nvinfo : EIATTR_KPARAM_INFO
	.align		4
.L_211:
        /*0008*/ 	.byte	0x04, 0x17
        /*000a*/ 	.short	(.L_213 - .L_212)
.L_212:
        /*000c*/ 	.word	0x00000000
        /*0010*/ 	.short	0x0004
        /*0012*/ 	.short	0x0018
        /*0014*/ 	.byte	0x00, 0xf0, 0x11, 0x00


	//----- nvinfo : EIATTR_KPARAM_INFO
	.align		4
.L_213:
        /*0018*/ 	.byte	0x04, 0x17
        /*001a*/ 	.short	(.L_215 - .L_214)
.L_214:
        /*001c*/ 	.word	0x00000000
        /*0020*/ 	.short	0x0003
        /*0022*/ 	.short	0x0014
        /*0024*/ 	.byte	0x00, 0xf0, 0x11, 0x00


	//----- nvinfo : EIATTR_KPARAM_INFO
	.align		4
.L_215:
        /*0028*/ 	.byte	0x04, 0x17
        /*002a*/ 	.short	(.L_217 - .L_216)
.L_216:
        /*002c*/ 	.word	0x00000000
        /*0030*/ 	.short	0x0002
        /*0032*/ 	.short	0x0010
        /*0034*/ 	.byte	0x00, 0xf0, 0x11, 0x00


	//----- nvinfo : EIATTR_KPARAM_INFO
	.align		4
.L_217:
        /*0038*/ 	.byte	0x04, 0x17
        /*003a*/ 	.short	(.L_219 - .L_218)
.L_218:
        /*003c*/ 	.word	0x00000000
        /*0040*/ 	.short	0x0001
        /*0042*/ 	.short	0x0008
        /*0044*/ 	.byte	0x00, 0xf5, 0x21, 0x00


	//----- nvinfo : EIATTR_KPARAM_INFO
	.align		4
.L_219:
        /*0048*/ 	.byte	0x04, 0x17
        /*004a*/ 	.short	(.L_221 - .L_220)
.L_220:
        /*004c*/ 	.word	0x00000000
        /*0050*/ 	.short	0x0000
        /*0052*/ 	.short	0x0000
        /*0054*/ 	.byte	0x00, 0xf5, 0x21, 0x00


	//----- nvinfo : EIATTR_SPARSE_MMA_MASK
	.align		4
.L_221:
        /*0058*/ 	.byte	0x03, 0x50
        /*005a*/ 	.short	0x0000


	//----- nvinfo : EIATTR_MAXREG_COUNT
	.align		4
        /*005c*/ 	.byte	0x03, 0x1b
        /*005e*/ 	.short	0x00ff


	//----- nvinfo : EIATTR_MERCURY_ISA_VERSION
	.align		4
        /*0060*/ 	.byte	0x03, 0x5f
        /*0062*/ 	.short	0x0101


	//----- nvinfo : EIATTR_VRC_CTA_INIT_COUNT
	.align		4
        /*0064*/ 	.byte	0x02, 0x4a
	.zero		1
	.zero		1


	//----- nvinfo : EIATTR_EXIT_INSTR_OFFSETS
	.align		4
        /*0068*/ 	.byte	0x04, 0x1c
        /*006a*/ 	.short	(.L_223 - .L_222)


	//   ....[0]....
.L_222:
        /*006c*/ 	.word	0x00000090


	//   ....[1]....
        /*0070*/ 	.word	0x000001e0


	//----- nvinfo : EIATTR_CBANK_PARAM_SIZE
	.align		4
.L_223:
        /*0074*/ 	.byte	0x03, 0x19
        /*0076*/ 	.short	0x001c


	//----- nvinfo : EIATTR_PARAM_CBANK
	.align		4
        /*0078*/ 	.byte	0x04, 0x0a
        /*007a*/ 	.short	(.L_225 - .L_224)
	.align		4
.L_224:
        /*007c*/ 	.word	index@(.nv.constant0.replica_parallel_baoab_A)
        /*0080*/ 	.short	0x0380
        /*0082*/ 	.short	0x001c


	//----- nvinfo : EIATTR_SW_WAR
	.align		4
.L_225:
        /*0084*/ 	.byte	0x04, 0x36
        /*0086*/ 	.short	(.L_227 - .L_226)
.L_226:
        /*0088*/ 	.word	0x00000008
.L_227:


//--------------------- .nv.info.replica_parallel_baoab_B --------------------------
	.section	.nv.info.replica_parallel_baoab_B,"",@"SHT_CUDA_INFO"
	.sectionflags	@""
	.align	4


	//----- nvinfo : EIATTR_CUDA_API_VERSION
	.align		4
        /*0000*/ 	.byte	0x04, 0x37
        /*0002*/ 	.short	(.L_229 - .L_228)
.L_228:
        /*0004*/ 	.word	0x00000082


	//----- nvinfo : EIATTR_KPARAM_INFO
	.align		4
.L_229:
        /*0008*/ 	.byte	0x04, 0x17
        /*000a*/ 	.short	(.L_231 - .L_230)
.L_230:
        /*000c*/ 	.word	0x00000000
        /*0010*/ 	.short	0x0005
        /*0012*/ 	.short	0x0020
        /*0014*/ 	.byte	0x00, 0xf0, 0x11, 0x00


	//----- nvinfo : EIATTR_KPARAM_INFO
	.align		4
.L_231:
        /*0018*/ 	.byte	0x04, 0x17
        /*001a*/ 	.short	(.L_233 - .L_232)
.L_232:
        /*001c*/ 	.word	0x00000000
        /*0020*/ 	.short	0x0004
        /*0022*/ 	.short	0x001c
        /*0024*/ 	.byte	0x00, 0xf0, 0x11, 0x00


	//----- nvinfo : EIATTR_KPARAM_INFO
	.align		4
.L_233:
        /*0028*/ 	.byte	0x04, 0x17
        /*002a*/ 	.short	(.L_235 - .L_234)
.L_234:
        /*002c*/ 	.word	0x00000000
        /*0030*/ 	.short	0x0003
        /*0032*/ 	.short	0x0018
        /*0034*/ 	.byte	0x00, 0xf0, 0x11, 0x00


	//----- nvinfo : EIATTR_KPARAM_INFO
	.align		4
.L_235:
        /*0038*/ 	.byte	0x04, 0x17
        /*003a*/ 	.short	(.L_237 - .L_236)
.L_236:
        /*003c*/ 	.word	0x00000000
        /*0040*/ 	.short	0x0002
        /*0042*/ 	.short	0x0010
        /*0044*/ 	.byte	0x00, 0xf5, 0x21, 0x00


	//----- nvinfo : EIATTR_KPARAM_INFO
	.align		4
.L_237:
        /*0048*/ 	.byte	0x04, 0x17
        /*004a*/ 	.short	(.L_239 - .L_238)
.L_238:
        /*004c*/ 	.word	0x00000000
        /*0050*/ 	.short	0x0001
        /*0052*/ 	.short	0x0008
        /*0054*/ 	.byte	0x00, 0xf5, 0x21, 0x00


	//----- nvinfo : EIATTR_KPARAM_INFO
	.align		4
.L_239:
        /*0058*/ 	.byte	0x04, 0x17
        /*005a*/ 	.short	(.L_241 - .L_240)
.L_240:
        /*005c*/ 	.word	0x00000000
        /*0060*/ 	.short	0x0000
        /*0062*/ 	.short	0x0000
        /*0064*/ 	.byte	0x00, 0xf5, 0x21, 0x00


	//----- nvinfo : EIATTR_SPARSE_MMA_MASK
	.align		4
.L_241:
        /*0068*/ 	.byte	0x03, 0x50
        /*006a*/ 	.short	0x0000


	//----- nvinfo : EIATTR_MAXREG_COUNT
	.align		4
        /*006c*/ 	.byte	0x03, 0x1b
        /*006e*/ 	.short	0x00ff


	//----- nvinfo : EIATTR_MERCURY_ISA_VERSION
	.align		4
        /*0070*/ 	.byte	0x03, 0x5f
        /*0072*/ 	.short	0x0101


	//----- nvinfo : EIATTR_VRC_CTA_INIT_COUNT
	.align		4
        /*0074*/ 	.byte	0x02, 0x4a
	.zero		1
	.zero		1


	//----- nvinfo : EIATTR_EXIT_INSTR_OFFSETS
	.align		4
        /*0078*/ 	.byte	0x04, 0x1c
        /*007a*/ 	.short	(.L_243 - .L_242)


	//   ....[0]....
.L_242:
        /*007c*/ 	.word	0x00000090


	//   ....[1]....
        /*0080*/ 	.word	0x000002a0


	//----- nvinfo : EIATTR_CBANK_PARAM_SIZE
	.align		4
.L_243:
        /*0084*/ 	.byte	0x03, 0x19
        /*0086*/ 	.short	0x0024


	//----- nvinfo : EIATTR_PARAM_CBANK
	.align		4
        /*0088*/ 	.byte	0x04, 0x0a
        /*008a*/ 	.short	(.L_245 - .L_244)
	.align		4
.L_244:
        /*008c*/ 	.word	index@(.nv.constant0.replica_parallel_baoab_B)
        /*0090*/ 	.short	0x0380
        /*0092*/ 	.short	0x0024


	//----- nvinfo : EIATTR_SW_WAR
	.align		4
.L_245:
        /*0094*/ 	.byte	0x04, 0x36
        /*0096*/ 	.short	(.L_247 - .L_246)
.L_246:
        /*0098*/ 	.word	0x00000008
.L_247:


//--------------------- .nv.info.replica_parallel_gb_forces --------------------------
	.section	.nv.info.replica_parallel_gb_forces,"",@"SHT_CUDA_INFO"
	.sectionflags	@""
	.align	4


	//----- nvinfo : EIATTR_CUDA_API_VERSION
	.align		4
        /*0000*/ 	.byte	0x04, 0x37
        /*0002*/ 	.short	(.L_249 - .L_248)
.L_248:
        /*0004*/ 	.word	0x00000082


	//----- nvinfo : EIATTR_KPARAM_INFO
	.align		4
.L_249:
        /*0008*/ 	.byte	0x04, 0x17
        /*000a*/ 	.short	(.L_251 - .L_250)
.L_250:
        /*000c*/ 	.word	0x00000000
        /*0010*/ 	.short	0x0009
        /*0012*/ 	.short	0x003c
        /*0014*/ 	.byte	0x00, 0xf0, 0x11, 0x00


	//----- nvinfo : EIATTR_KPARAM_INFO
	.align		4
.L_251:
        /*0018*/ 	.byte	0x04, 0x17
        /*001a*/ 	.short	(.L_253 - .L_252)
.L_252:
        /*001c*/ 	.word	0x00000000
        /*0020*/ 	.short	0x0008
        /*0022*/ 	.short	0x0038
        /*0024*/ 	.byte	0x00, 0xf0, 0x11, 0x00


	//----- nvinfo : EIATTR_KPARAM_INFO
	.align		4
.L_253:
        /*0028*/ 	.byte	0x04, 0x17
        /*002a*/ 	.short	(.L_255 - .L_254)
.L_254:
        /*002c*/ 	.word	0x00000000
        /*0030*/ 	.short	0x0007
        /*0032*/ 	.short	0x0034
        /*0034*/ 	.byte	0x00, 0xf0, 0x11, 0x00


	//----- nvinfo : EIATTR_KPARAM_INFO
	.align		4
.L_255:
        /*0038*/ 	.byte	0x04, 0x17
        /*003a*/ 	.short	(.L_257 - .L_256)
.L_256:
        /*003c*/ 	.word	0x00000000
        /*0040*/ 	.short	0x0006
        /*0042*/ 	.short	0x0030
        /*0044*/ 	.byte	0x00, 0xf0, 0x11, 0x00


	//----- nvinfo : EIATTR_KPARAM_INFO
	.align		4
.L_257:
        /*0048*/ 	.byte	0x04, 0x17
        /*004a*/ 	.short	(.L_259 - .L_258)
.L_258:
        /*004c*/ 	.word	0x00000000
        /*0050*/ 	.short	0x0005
        /*0052*/ 	.short	0x0028
        /*0054*/ 	.byte	0x00, 0xf5, 0x21, 0x00


	//----- nvinfo : EIATTR_KPARAM_INFO
	.align		4
.L_259:
        /*0058*/ 	.byte	0x04, 0x17
        /*005a*/ 	.short	(.L_261 - .L_260)
.L_260:
        /*005c*/ 	.word	0x00000000
        /*0060*/ 	.short	0x0004
        /*0062*/ 	.short	0x0020
        /*0064*/ 	.byte	0x00, 0xf5, 0x21, 0x00


	//----- nvinfo : EIATTR_KPARAM_INFO
	.align		4
.L_261:
        /*0068*/ 	.byte	0x04, 0x17
        /*006a*/ 	.short	(.L_263 - .L_262)
.L_262:
        /*006c*/ 	.word	0x00000000
        /*0070*/ 	.short	0x0003
        /*0072*/ 	.short	0x0018
        /*0074*/ 	.byte	0x00, 0xf5, 0x21, 0x00


	//----- nvinfo : EIATTR_KPARAM_INFO
	.align		4
.L_263:
        /*0078*/ 	.byte	0x04, 0x17
        /*007a*/ 	.short	(.L_265 - .L_264)
.L_264:
        /*007c*/ 	.word	0x00000000
        /*0080*/ 	.short	0x0002
        /*0082*/ 	.short	0x0010
        /*0084*/ 	.byte	0x00, 0xf5, 0x21, 0x00


	//----- nvinfo : EIATTR_KPARAM_INFO
	.align		4
.L_265:
        /*0088*/ 	.byte	0x04, 0x17
        /*008a*/ 	.short	(.L_267 - .L_266)
.L_266:
        /*008c*/ 	.word	0x00000000
        /*0090*/ 	.short	0x0001
        /*0092*/ 	.short	0x0008
        /*0094*/ 	.byte	0x00, 0xf5, 0x21, 0x00


	//----- nvinfo : EIATTR_KPARAM_INFO
	.align		4
.L_267:
        /*0098*/ 	.byte	0x04, 0x17
        /*009a*/ 	.short	(.L_269 - .L_268)
.L_268:
        /*009c*/ 	.word	0x00000000
        /*00a0*/ 	.short	0x0000
        /*00a2*/ 	.short	0x0000
        /*00a4*/ 	.byte	0x00, 0xf5, 0x21, 0x00


	//----- nvinfo : EIATTR_SPARSE_MMA_MASK
	.align		4
.L_269:
        /*00a8*/ 	.byte	0x03, 0x50
        /*00aa*/ 	.short	0x0000


	//----- nvinfo : EIATTR_MAXREG_COUNT
	.align		4
        /*00ac*/ 	.byte	0x03, 0x1b
        /*00ae*/ 	.short	0x00ff


	//----- nvinfo : EIATTR_MERCURY_ISA_VERSION
	.align		4
        /*00b0*/ 	.byte	0x03, 0x5f
        /*00b2*/ 	.short	0x0101


	//----- nvinfo : EIATTR_VRC_CTA_INIT_COUNT
	.align		4
        /*00b4*/ 	.byte	0x02, 0x4a
	.zero		1
	.zero		1


	//----- nvinfo : EIATTR_EXIT_INSTR_OFFSETS
	.align		4
        /*00b8*/ 	.byte	0x04, 0x1c
        /*00ba*/ 	.short	(.L_271 - .L_270)


	//   ....[0]....
.L_270:
        /*00bc*/ 	.word	0x00000090


	//   ....[1]....
        /*00c0*/ 	.word	0x000000f0


	//   ....[2]....
        /*00c4*/ 	.word	0x000042b0


	//----- nvinfo : EIATTR_CRS_STACK_SIZE
	.align		4
.L_271:
        /*00c8*/ 	.byte	0x04, 0x1e
        /*00ca*/ 	.short	(.L_273 - .L_272)
.L_272:
        /*00cc*/ 	.word	0x00000000


	//----- nvinfo : EIATTR_CBANK_PARAM_SIZE
	.align		4
.L_273:
        /*00d0*/ 	.byte	0x03, 0x19
        /*00d2*/ 	.short	0x0040


	//----- nvinfo : EIATTR_PARAM_CBANK
	.align		4
        /*00d4*/ 	.byte	0x04, 0x0a
        /*00d6*/ 	.short	(.L_275 - .L_274)
	.align		4
.L_274:
        /*00d8*/ 	.word	index@(.nv.constant0.replica_parallel_gb_forces)
        /*00dc*/ 	.short	0x0380
        /*00de*/ 	.short	0x0040


	//----- nvinfo : EIATTR_SW_WAR
	.align		4
.L_275:
        /*00e0*/ 	.byte	0x04, 0x36
        /*00e2*/ 	.short	(.L_277 - .L_276)
.L_276:
        /*00e4*/ 	.word	0x00000008
.L_277:


//--------------------- .nv.info.replica_parallel_nonbonded_forces --------------------------
	.section	.nv.info.replica_parallel_nonbonded_forces,"",@"SHT_CUDA_INFO"
	.sectionflags	@""
	.align	4


	//----- nvinfo : EIATTR_CUDA_API_VERSION
	.align		4
        /*0000*/ 	.byte	0x04, 0x37
        /*0002*/ 	.short	(.L_279 - .L_278)
.L_278:
        /*0004*/ 	.word	0x00000082


	//----- nvinfo : EIATTR_KPARAM_INFO
	.align		4
.L_279:
        /*0008*/ 	.byte	0x04, 0x17
        /*000a*/ 	.short	(.L_281 - .L_280)
.L_280:
        /*000c*/ 	.word	0x00000000
        /*0010*/ 	.short	0x000b
        /*0012*/ 	.short	0x004c
        /*0014*/ 	.byte	0x00, 0xf0, 0x11, 0x00


	//----- nvinfo : EIATTR_KPARAM_INFO
	.align		4
.L_281:
        /*0018*/ 	.byte	0x04, 0x17
        /*001a*/ 	.short	(.L_283 - .L_282)
.L_282:
        /*001c*/ 	.word	0x00000000
        /*0020*/ 	.short	0x000a
        /*0022*/ 	.short	0x0048
        /*0024*/ 	.byte	0x00, 0xf0, 0x11, 0x00


	//----- nvinfo : EIATTR_KPARAM_INFO
	.align		4
.L_283:
        /*0028*/ 	.byte	0x04, 0x17
        /*002a*/ 	.short	(.L_285 - .L_284)
.L_284:
        /*002c*/ 	.word	0x00000000
        /*0030*/ 	.short	0x0009
        /*0032*/ 	.short	0x0044
        /*0034*/ 	.byte	0x00, 0xf0, 0x11, 0x00


	//----- nvinfo : EIATTR_KPARAM_INFO
	.align		4
.L_285:
        /*0038*/ 	.byte	0x04, 0x17
        /*003a*/ 	.short	(.L_287 - .L_286)
.L_286:
        /*003c*/ 	.word	0x00000000
        /*0040*/ 	.short	0x0008
        /*0042*/ 	.short	0x0040
        /*0044*/ 	.byte	0x00, 0xf0, 0x11, 0x00


	//----- nvinfo : EIATTR_KPARAM_INFO
	.align		4
.L_287:
        /*0048*/ 	.byte	0x04, 0x17
        /*004a*/ 	.short	(.L_289 - .L_288)
.L_288:
        /*004c*/ 	.word	0x00000000
        /*0050*/ 	.short	0x0007
        /*0052*/ 	.short	0x0038
        /*0054*/ 	.byte	0x00, 0xf5, 0x21, 0x00


	//----- nvinfo : EIATTR_KPARAM_INFO
	.align		4
.L_289:
        /*0058*/ 	.byte	0x04, 0x17
        /*005a*/ 	.short	(.L_291 - .L_290)
.L_290:
        /*005c*/ 	.word	0x00000000
        /*0060*/ 	.short	0x0006
        /*0062*/ 	.short	0x0030
        /*0064*/ 	.byte	0x00, 0xf5, 0x21, 0x00


	//----- nvinfo : EIATTR_KPARAM_INFO
	.align		4
.L_291:
        /*0068*/ 	.byte	0x04, 0x17
        /*006a*/ 	.short	(.L_293 - .L_292)
.L_292:
        /*006c*/ 	.word	0x00000000
        /*0070*/ 	.short	0x0005
        /*0072*/ 	.short	0x0028
        /*0074*/ 	.byte	0x00, 0xf5, 0x21, 0x00


	//----- nvinfo : EIATTR_KPARAM_INFO
	.align		4
.L_293:
        /*0078*/ 	.byte	0x04, 0x17
        /*007a*/ 	.short	(.L_295 - .L_294)
.L_294:
        /*007c*/ 	.word	0x00000000
        /*0080*/ 	.short	0x0004
        /*0082*/ 	.short	0x0020
        /*0084*/ 	.byte	0x00, 0xf5, 0x21, 0x00


	//----- nvinfo : EIATTR_KPARAM_INFO
	.align		4
.L_295:
        /*0088*/ 	.byte	0x04, 0x17
        /*008a*/ 	.short	(.L_297 - .L_296)
.L_296:
        /*008c*/ 	.word	0x00000000
        /*0090*/ 	.short	0x0003
        /*0092*/ 	.short	0x0018
        /*0094*/ 	.byte	0x00, 0xf5, 0x21, 0x00


	//----- nvinfo : EIATTR_KPARAM_INFO
	.align		4
.L_297:
        /*0098*/ 	.byte	0x04, 0x17
        /*009a*/ 	.short	(.L_299 - .L_298)
.L_298:
        /*009c*/ 	.word	0x00000000
        /*00a0*/ 	.short	0x0002
        /*00a2*/ 	.short	0x0010
        /*00a4*/ 	.byte	0x00, 0xf5, 0x21, 0x00


	//----- nvinfo : EIATTR_KPARAM_INFO
	.align		4
.L_299:
        /*00a8*/ 	.byte	0x04, 0x17
        /*00aa*/ 	.short	(.L_301 - .L_300)
.L_300:
        /*00ac*/ 	.word	0x00000000
        /*00b0*/ 	.short	0x0001
        /*00b2*/ 	.short	0x0008
        /*00b4*/ 	.byte	0x00, 0xf5, 0x21, 0x00


	//----- nvinfo : EIATTR_KPARAM_INFO
	.align		4
.L_301:
        /*00b8*/ 	.byte	0x04, 0x17
        /*00ba*/ 	.short	(.L_303 - .L_302)
.L_302:
        /*00bc*/ 	.word	0x00000000
        /*00c0*/ 	.short	0x0000
        /*00c2*/ 	.short	0x0000
        /*00c4*/ 	.byte	0x00, 0xf5, 0x21, 0x00


	//----- nvinfo : EIATTR_SPARSE_MMA_MASK
	.align		4
.L_303:
        /*00c8*/ 	.byte	0x03, 0x50
        /*00ca*/ 	.short	0x0000


	//----- nvinfo : EIATTR_MAXREG_COUNT
	.align		4
        /*00cc*/ 	.byte	0x03, 0x1b
        /*00ce*/ 	.short	0x00ff


	//----- nvinfo : EIATTR_MERCURY_ISA_VERSION
	.align		4
        /*00d0*/ 	.byte	0x03, 0x5f
        /*00d2*/ 	.short	0x0101


	//----- nvinfo : EIATTR_VRC_CTA_INIT_COUNT
	.align		4
        /*00d4*/ 	.byte	0x02, 0x4a
	.zero		1
	.zero		1


	//----- nvinfo : EIATTR_EXIT_INSTR_OFFSETS
	.align		4
        /*00d8*/ 	.byte	0x04, 0x1c
        /*00da*/ 	.short	(.L_305 - .L_304)


	//   ....[0]....
.L_304:
        /*00dc*/ 	.word	0x00000090


	//   ....[1]....
        /*00e0*/ 	.word	0x00001820


	//----- nvinfo : EIATTR_CRS_STACK_SIZE
	.align		4
.L_305:
        /*00e4*/ 	.byte	0x04, 0x1e
        /*00e6*/ 	.short	(.L_307 - .L_306)
.L_306:
        /*00e8*/ 	.word	0x00000000


	//----- nvinfo : EIATTR_CBANK_PARAM_SIZE
	.align		4
.L_307:
        /*00ec*/ 	.byte	0x03, 0x19
        /*00ee*/ 	.short	0x0050


	//----- nvinfo : EIATTR_PARAM_CBANK
	.align		4
        /*00f0*/ 	.byte	0x04, 0x0a
        /*00f2*/ 	.short	(.L_309 - .L_308)
	.align		4
.L_308:
        /*00f4*/ 	.word	index@(.nv.constant0.replica_parallel_nonbonded_forces)
        /*00f8*/ 	.short	0x0380
        /*00fa*/ 	.short	0x0050


	//----- nvinfo : EIATTR_SW_WAR
	.align		4
.L_309:
        /*00fc*/ 	.byte	0x04, 0x36
        /*00fe*/ 	.short	(.L_311 - .L_310)
.L_310:
        /*0100*/ 	.word	0x00000008
.L_311:


//--------------------- .nv.info.replica_parallel_restraint_forces --------------------------
	.section	.nv.info.replica_parallel_restraint_forces,"",@"SHT_CUDA_INFO"
	.sectionflags	@""
	.align	4


	//----- nvinfo : EIATTR_CUDA_API_VERSION
	.align		4
        /*0000*/ 	.byte	0x04, 0x37
        /*0002*/ 	.short	(.L_313 - .L_312)
.L_312:
        /*0004*/ 	.word	0x00000082


	//----- nvinfo : EIATTR_KPARAM_INFO
	.align		4
.L_313:
        /*0008*/ 	.byte	0x04, 0x17
        /*000a*/ 	.short	(.L_315 - .L_314)
.L_314:
        /*000c*/ 	.word	0x00000000
        /*0010*/ 	.short	0x0006
        /*0012*/ 	.short	0x002c
        /*0014*/ 	.byte	0x00, 0xf0, 0x11, 0x00


	//----- nvinfo : EIATTR_KPARAM_INFO
	.align		4
.L_315:
        /*0018*/ 	.byte	0x04, 0x17
        /*001a*/ 	.short	(.L_317 - .L_316)
.L_316:
        /*001c*/ 	.word	0x00000000
        /*0020*/ 	.short	0x0005
        /*0022*/ 	.short	0x0028
        /*0024*/ 	.byte	0x00, 0xf0, 0x11, 0x00


	//----- nvinfo : EIATTR_KPARAM_INFO
	.align		4
.L_317:
        /*0028*/ 	.byte	0x04, 0x17
        /*002a*/ 	.short	(.L_319 - .L_318)
.L_318:
        /*002c*/ 	.word	0x00000000
        /*0030*/ 	.short	0x0004
        /*0032*/ 	.short	0x0020
        /*0034*/ 	.byte	0x00, 0xf5, 0x21, 0x00


	//----- nvinfo : EIATTR_KPARAM_INFO
	.align		4
.L_319:
        /*0038*/ 	.byte	0x04, 0x17
        /*003a*/ 	.short	(.L_321 - .L_320)
.L_320:
        /*003c*/ 	.word	0x00000000
        /*0040*/ 	.short	0x0003
        /*0042*/ 	.short	0x0018
        /*0044*/ 	.byte	0x00, 0xf5, 0x21, 0x00


	//----- nvinfo : EIATTR_KPARAM_INFO
	.align		4
.L_321:
        /*0048*/ 	.byte	0x04, 0x17
        /*004a*/ 	.short	(.L_323 - .L_322)
.L_322:
        /*004c*/ 	.word	0x00000000
        /*0050*/ 	.short	0x0002
        /*0052*/ 	.short	0x0010
        /*0054*/ 	.byte	0x00, 0xf5, 0x21, 0x00


	//----- nvinfo : EIATTR_KPARAM_INFO
	.align		4
.L_323:
        /*0058*/ 	.byte	0x04, 0x17
        /*005a*/ 	.short	(.L_325 - .L_324)
.L_324:
        /*005c*/ 	.word	0x00000000
        /*0060*/ 	.short	0x0001
        /*0062*/ 	.short	0x0008
        /*0064*/ 	.byte	0x00, 0xf5, 0x21, 0x00


	//----- nvinfo : EIATTR_KPARAM_INFO
	.align		4
.L_325:
        /*0068*/ 	.byte	0x04, 0x17
        /*006a*/ 	.short	(.L_327 - .L_326)
.L_326:
        /*006c*/ 	.word	0x00000000
        /*0070*/ 	.short	0x0000
        /*0072*/ 	.short	0x0000
        /*0074*/ 	.byte	0x00, 0xf5, 0x21, 0x00


	//----- nvinfo : EIATTR_SPARSE_MMA_MASK
	.align		4
.L_327:
        /*0078*/ 	.byte	0x03, 0x50
        /*007a*/ 	.short	0x0000


	//----- nvinfo : EIATTR_MAXREG_COUNT
	.align		4
        /*007c*/ 	.byte	0x03, 0x1b
        /*007e*/ 	.short	0x00ff


	//----- nvinfo : EIATTR_MERCURY_ISA_VERSION
	.align		4
        /*0080*/ 	.byte	0x03, 0x5f
        /*0082*/ 	.short	0x0101


	//----- nvinfo : EIATTR_VRC_CTA_INIT_COUNT
	.align		4
        /*0084*/ 	.byte	0x02, 0x4a
	.zero		1
	.zero		1


	//----- nvinfo : EIATTR_EXIT_INSTR_OFFSETS
	.align		4
        /*0088*/ 	.byte	0x04, 0x1c
        /*008a*/ 	.short	(.L_329 - .L_328)


	//   ....[0]....
.L_328:
        /*008c*/ 	.word	0x00000090


	//   ....[1]....
        /*0090*/ 	.word	0x000000f0


	//   ....[2]....
        /*0094*/ 	.word	0x00000300


	//----- nvinfo : EIATTR_CBANK_PARAM_SIZE
	.align		4
.L_329:
        /*0098*/ 	.byte	0x03, 0x19
        /*009a*/ 	.short	0x0030


	//----- nvinfo : EIATTR_PARAM_CBANK
	.align		4
        /*009c*/ 	.byte	0x04, 0x0a
        /*009e*/ 	.short	(.L_331 - .L_330)
	.align		4
.L_330:
        /*00a0*/ 	.word	index@(.nv.constant0.replica_parallel_restraint_forces)
        /*00a4*/ 	.short	0x0380
        /*00a6*/ 	.short	0x0030


	//----- nvinfo : EIATTR_SW_WAR
	.align		4
.L_331:
        /*00a8*/ 	.byte	0x04, 0x36
        /*00aa*/ 	.short	(.L_333 - .L_332)
.L_332:
        /*00ac*/ 	.word	0x00000008
.L_333:


//--------------------- .nv.info.replica_parallel_dihedral_forces --------------------------
	.section	.nv.info.replica_parallel_dihedral_forces,"",@"SHT_CUDA_INFO"
	.sectionflags	@""
	.align	4


	//----- nvinfo : EIATTR_CUDA_API_VERSION
	.align		4
        /*0000*/ 	.byte	0x04, 0x37
        /*0002*/ 	.short	(.L_335 - .L_334)
.L_334:
        /*0004*/ 	.word	0x00000082


	//----- nvinfo : EIATTR_KPARAM_INFO
	.align		4
.L_335:
        /*0008*/ 	.byte	0x04, 0x17
        /*000a*/ 	.short	(.L_337 - .L_336)
.L_336:
        /*000c*/ 	.word	0x00000000
        /*0010*/ 	.short	0x0007
        /*0012*/ 	.short	0x0030
        /*0014*/ 	.byte	0x00, 0xf0, 0x11, 0x00


	//----- nvinfo : EIATTR_KPARAM_INFO
	.align		4
.L_337:
        /*0018*/ 	.byte	0x04, 0x17
        /*001a*/ 	.short	(.L_339 - .L_338)
.L_338:
        /*001c*/ 	.word	0x00000000
        /*0020*/ 	.short	0x0006
        /*0022*/ 	.short	0x002c
        /*0024*/ 	.byte	0x00, 0xf0, 0x11, 0x00


	//----- nvinfo : EIATTR_KPARAM_INFO
	.align		4
.L_339:
        /*0028*/ 	.byte	0x04, 0x17
        /*002a*/ 	.short	(.L_341 - .L_340)
.L_340:
        /*002c*/ 	.word	0x00000000
        /*0030*/ 	.short	0x0005
        /*0032*/ 	.short	0x0028
        /*0034*/ 	.byte	0x00, 0xf0, 0x11, 0x00


	//----- nvinfo : EIATTR_KPARAM_INFO
	.align		4
.L_341:
        /*0038*/ 	.byte	0x04, 0x17
        /*003a*/ 	.short	(.L_343 - .L_342)
.L_342:
        /*003c*/ 	.word	0x00000000
        /*0040*/ 	.short	0x0004
        /*0042*/ 	.short	0x0020
        /*0044*/ 	.byte	0x00, 0xf5, 0x21, 0x00


	//----- nvinfo : EIATTR_KPARAM_INFO
	.align		4
.L_343:
        /*0048*/ 	.byte	0x04, 0x17
        /*004a*/ 	.short	(.L_345 - .L_344)
.L_344:
        /*004c*/ 	.word	0x00000000
        /*0050*/ 	.short	0x0003
        /*0052*/ 	.short	0x0018
        /*0054*/ 	.byte	0x00, 0xf5, 0x21, 0x00


	//----- nvinfo : EIATTR_KPARAM_INFO
	.align		4
.L_345:
        /*0058*/ 	.byte	0x04, 0x17
        /*005a*/ 	.short	(.L_347 - .L_346)
.L_346:
        /*005c*/ 	.word	0x00000000
        /*0060*/ 	.short	0x0002
        /*0062*/ 	.short	0x0010
        /*0064*/ 	.byte	0x00, 0xf5, 0x21, 0x00


	//----- nvinfo : EIATTR_KPARAM_INFO
	.align		4
.L_347:
        /*0068*/ 	.byte	0x04, 0x17
        /*006a*/ 	.short	(.L_349 - .L_348)
.L_348:
        /*006c*/ 	.word	0x00000000
        /*0070*/ 	.short	0x0001
        /*0072*/ 	.short	0x0008
        /*0074*/ 	.byte	0x00, 0xf5, 0x21, 0x00


	//----- nvinfo : EIATTR_KPARAM_INFO
	.align		4
.L_349:
        /*0078*/ 	.byte	0x04, 0x17
        /*007a*/ 	.short	(.L_351 - .L_350)
.L_350:
        /*007c*/ 	.word	0x00000000
        /*0080*/ 	.short	0x0000
        /*0082*/ 	.short	0x0000
        /*0084*/ 	.byte	0x00, 0xf5, 0x21, 0x00


	//----- nvinfo : EIATTR_SPARSE_MMA_MASK
	.align		4
.L_351:
        /*0088*/ 	.byte	0x03, 0x50
        /*008a*/ 	.short	0x0000


	//----- nvinfo : EIATTR_MAXREG_COUNT
	.align		4
        /*008c*/ 	.byte	0x03, 0x1b
        /*008e*/ 	.short	0x00ff


	//----- nvinfo : EIATTR_MERCURY_ISA_VERSION
	.align		4
        /*0090*/ 	.byte	0x03, 0x5f
        /*0092*/ 	.short	0x0101


	//----- nvinfo : EIATTR_VRC_CTA_INIT_COUNT
	.align		4
        /*0094*/ 	.byte	0x02, 0x4a
	.zero		1
	.zero		1


	//----- nvinfo : EIATTR_EXIT_INSTR_OFFSETS
	.align		4
        /*0098*/ 	.byte	0x04, 0x1c
        /*009a*/ 	.short	(.L_353 - .L_352)


	//   ....[0]....
.L_352:
        /*009c*/ 	.word	0x000000b0


	//   ....[1]....
        /*00a0*/ 	.word	0x00000690


	//   ....[2]....
        /*00a4*/ 	.word	0x00001d00


	//----- nvinfo : EIATTR_CRS_STACK_SIZE
	.align		4
.L_353:
        /*00a8*/ 	.byte	0x04, 0x1e
        /*00aa*/ 	.short	(.L_355 - .L_354)
.L_354:
        /*00ac*/ 	.word	0x00000000


	//----- nvinfo : EIATTR_CBANK_PARAM_SIZE
	.align		4
.L_355:
        /*00b0*/ 	.byte	0x03, 0x19
        /*00b2*/ 	.short	0x0034


	//----- nvinfo : EIATTR_PARAM_CBANK
	.align		4
        /*00b4*/ 	.byte	0x04, 0x0a
        /*00b6*/ 	.short	(.L_357 - .L_356)
	.align		4
.L_356:
        /*00b8*/ 	.word	index@(.nv.constant0.replica_parallel_dihedral_forces)
        /*00bc*/ 	.short	0x0380
        /*00be*/ 	.short	0x0034


	//----- nvinfo : EIATTR_SW_WAR
	.align		4
.L_357:
        /*00c0*/ 	.byte	0x04, 0x36
        /*00c2*/ 	.short	(.L_359 - .L_358)
.L_358:
        /*00c4*/ 	.word	0x00000008
.L_359:


//--------------------- .nv.info.replica_parallel_angle_forces --------------------------
	.section	.nv.info.replica_parallel_angle_forces,"",@"SHT_CUDA_INFO"
	.sectionflags	@""
	.align	4


	//----- nvinfo : EIATTR_CUDA_API_VERSION
	.align		4
        /*0000*/ 	.byte	0x04, 0x37
        /*0002*/ 	.short	(.L_361 - .L_360)
.L_360:
        /*0004*/ 	.word	0x00000082


	//----- nvinfo : EIATTR_KPARAM_INFO
	.align		4
.L_361:
        /*0008*/ 	.byte	0x04, 0x17
        /*000a*/ 	.short	(.L_363 - .L_362)
.L_362:
        /*000c*/ 	.word	0x00000000
        /*0010*/ 	.short	0x0007
        /*0012*/ 	.short	0x0030
        /*0014*/ 	.byte	0x00, 0xf0, 0x11, 0x00


	//----- nvinfo : EIATTR_KPARAM_INFO
	.align		4
.L_363:
        /*0018*/ 	.byte	0x04, 0x17
        /*001a*/ 	.short	(.L_365 - .L_364)
.L_364:
        /*001c*/ 	.word	0x00000000
        /*0020*/ 	.short	0x0006
        /*0022*/ 	.short	0x002c
        /*0024*/ 	.byte	0x00, 0xf0, 0x11, 0x00


	//----- nvinfo : EIATTR_KPARAM_INFO
	.align		4
.L_365:
        /*0028*/ 	.byte	0x04, 0x17
        /*002a*/ 	.short	(.L_367 - .L_366)
.L_366:
        /*002c*/ 	.word	0x00000000
        /*0030*/ 	.short	0x0005
        /*0032*/ 	.short	0x0028
        /*0034*/ 	.byte	0x00, 0xf0, 0x11, 0x00


	//----- nvinfo : EIATTR_KPARAM_INFO
	.align		4
.L_367:
        /*0038*/ 	.byte	0x04, 0x17
        /*003a*/ 	.short	(.L_369 - .L_368)
.L_368:
        /*003c*/ 	.word	0x00000000
        /*0040*/ 	.short	0x0004
        /*0042*/ 	.short	0x0020
        /*0044*/ 	.byte	0x00, 0xf5, 0x21, 0x00


	//----- nvinfo : EIATTR_KPARAM_INFO
	.align		4
.L_369:
        /*0048*/ 	.byte	0x04, 0x17
        /*004a*/ 	.short	(.L_371 - .L_370)
.L_370:
        /*004c*/ 	.word	0x00000000
        /*0050*/ 	.short	0x0003
        /*0052*/ 	.short	0x0018
        /*0054*/ 	.byte	0x00, 0xf5, 0x21, 0x00


	//----- nvinfo : EIATTR_KPARAM_INFO
	.align		4
.L_371:
        /*0058*/ 	.byte	0x04, 0x17
        /*005a*/ 	.short	(.L_373 - .L_372)
.L_372:
        /*005c*/ 	.word	0x00000000
        /*0060*/ 	.short	0x0002
        /*0062*/ 	.short	0x0010
        /*0064*/ 	.byte	0x00, 0xf5, 0x21, 0x00


	//----- nvinfo : EIATTR_KPARAM_INFO
	.align		4
.L_373:
        /*0068*/ 	.byte	0x04, 0x17
        /*006a*/ 	.short	(.L_375 - .L_374)
.L_374:
        /*006c*/ 	.word	0x00000000
        /*0070*/ 	.short	0x0001
        /*0072*/ 	.short	0x0008
        /*0074*/ 	.byte	0x00, 0xf5, 0x21, 0x00


	//----- nvinfo : EIATTR_KPARAM_INFO
	.align		4
.L_375:
        /*0078*/ 	.byte	0x04, 0x17
        /*007a*/ 	.short	(.L_377 - .L_376)
.L_376:
        /*007c*/ 	.word	0x00000000
        /*0080*/ 	.short	0x0000
        /*0082*/ 	.short	0x0000
        /*0084*/ 	.byte	0x00, 0xf5, 0x21, 0x00


	//----- nvinfo : EIATTR_SPARSE_MMA_MASK
	.align		4
.L_377:
        /*0088*/ 	.byte	0x03, 0x50
        /*008a*/ 	.short	0x0000


	//----- nvinfo : EIATTR_MAXREG_COUNT
	.align		4
        /*008c*/ 	.byte	0x03, 0x1b
        /*008e*/ 	.short	0x00ff


	//----- nvinfo : EIATTR_MERCURY_ISA_VERSION
	.align		4
        /*0090*/ 	.byte	0x03, 0x5f
        /*0092*/ 	.short	0x0101


	//----- nvinfo : EIATTR_VRC_CTA_INIT_COUNT
	.align		4
        /*0094*/ 	.byte	0x02, 0x4a
	.zero		1
	.zero		1


	//----- nvinfo : EIATTR_EXIT_INSTR_OFFSETS
	.align		4
        /*0098*/ 	.byte	0x04, 0x1c
        /*009a*/ 	.short	(.L_379 - .L_378)


	//   ....[0]....
.L_378:
        /*009c*/ 	.word	0x000000a0


	//   ....[1]....
        /*00a0*/ 	.word	0x00000b00


	//----- nvinfo : EIATTR_CRS_STACK_SIZE
	.align		4
.L_379:
        /*00a4*/ 	.byte	0x04, 0x1e
        /*00a6*/ 	.short	(.L_381 - .L_380)
.L_380:
        /*00a8*/ 	.word	0x00000000


	//----- nvinfo : EIATTR_CBANK_PARAM_SIZE
	.align		4
.L_381:
        /*00ac*/ 	.byte	0x03, 0x19
        /*00ae*/ 	.short	0x0034


	//----- nvinfo : EIATTR_PARAM_CBANK
	.align		4
        /*00b0*/ 	.byte	0x04, 0x0a
        /*00b2*/ 	.short	(.L_383 - .L_382)
	.align		4
.L_382:
        /*00b4*/ 	.word	index@(.nv.constant0.replica_parallel_angle_forces)
        /*00b8*/ 	.short	0x0380
        /*00ba*/ 	.short	0x0034


	//----- nvinfo : EIATTR_SW_WAR
	.align		4
.L_383:
        /*00bc*/ 	.byte	0x04, 0x36
        /*00be*/ 	.short	(.L_385 - .L_384)
.L_384:
        /*00c0*/ 	.word	0x00000008
.L_385:


//--------------------- .nv.info.replica_parallel_bond_forces --------------------------
	.section	.nv.info.replica_parallel_bond_forces,"",@"SHT_CUDA_INFO"
	.sectionflags	@""
	.align	4


	//----- nvinfo : EIATTR_CUDA_API_VERSION
	.align		4
        /*0000*/ 	.byte	0x04, 0x37
        /*0002*/ 	.short	(.L_387 - .L_386)
.L_386:
        /*0004*/ 	.word	0x00000082


	//----- nvinfo : EIATTR_KPARAM_INFO
	.align		4
.L_387:
        /*0008*/ 	.byte	0x04, 0x17
        /*000a*/ 	.short	(.L_389 - .L_388)
.L_388:
        /*000c*/ 	.word	0x00000000
        /*0010*/ 	.short	0x0007
        /*0012*/ 	.short	0x0030
        /*0014*/ 	.byte	0x00, 0xf0, 0x11, 0x00


	//----- nvinfo : EIATTR_KPARAM_INFO
	.align		4
.L_389:
        /*0018*/ 	.byte	0x04, 0x17
        /*001a*/ 	.short	(.L_391 - .L_390)
.L_390:
        /*001c*/ 	.word	0x00000000
        /*0020*/ 	.short	0x0006
        /*0022*/ 	.short	0x002c
        /*0024*/ 	.byte	0x00, 0xf0, 0x11, 0x00


	//----- nvinfo : EIATTR_KPARAM_INFO
	.align		4
.L_391:
        /*0028*/ 	.byte	0x04, 0x17
        /*002a*/ 	.short	(.L_393 - .L_392)
.L_392:
        /*002c*/ 	.word	0x00000000
        /*0030*/ 	.short	0x0005
        /*0032*/ 	.short	0x0028
        /*0034*/ 	.byte	0x00, 0xf0, 0x11, 0x00


	//----- nvinfo : EIATTR_KPARAM_INFO
	.align		4
.L_393:
        /*0038*/ 	.byte	0x04, 0x17
        /*003a*/ 	.short	(.L_395 - .L_394)
.L_394:
        /*003c*/ 	.word	0x00000000
        /*0040*/ 	.short	0x0004
        /*0042*/ 	.short	0x0020
        /*0044*/ 	.byte	0x00, 0xf5, 0x21, 0x00


	//----- nvinfo : EIATTR_KPARAM_INFO
	.align		4
.L_395:
        /*0048*/ 	.byte	0x04, 0x17
        /*004a*/ 	.short	(.L_397 - .L_396)
.L_396:
        /*004c*/ 	.word	0x00000000
        /*0050*/ 	.short	0x0003
        /*0052*/ 	.short	0x0018
        /*0054*/ 	.byte	0x00, 0xf5, 0x21, 0x00


	//----- nvinfo : EIATTR_KPARAM_INFO
	.align		4
.L_397:
        /*0058*/ 	.byte	0x04, 0x17
        /*005a*/ 	.short	(.L_399 - .L_398)
.L_398:
        /*005c*/ 	.word	0x00000000
        /*0060*/ 	.short	0x0002
        /*0062*/ 	.short	0x0010
        /*0064*/ 	.byte	0x00, 0xf5, 0x21, 0x00


	//----- nvinfo : EIATTR_KPARAM_INFO
	.align		4
.L_399:
        /*0068*/ 	.byte	0x04, 0x17
        /*006a*/ 	.short	(.L_401 - .L_400)
.L_400:
        /*006c*/ 	.word	0x00000000
        /*0070*/ 	.short	0x0001
        /*0072*/ 	.short	0x0008
        /*0074*/ 	.byte	0x00, 0xf5, 0x21, 0x00


	//----- nvinfo : EIATTR_KPARAM_INFO
	.align		4
.L_401:
        /*0078*/ 	.byte	0x04, 0x17
        /*007a*/ 	.short	(.L_403 - .L_402)
.L_402:
        /*007c*/ 	.word	0x00000000
        /*0080*/ 	.short	0x0000
        /*0082*/ 	.short	0x0000
        /*0084*/ 	.byte	0x00, 0xf5, 0x21, 0x00


	//----- nvinfo : EIATTR_SPARSE_MMA_MASK
	.align		4
.L_403:
        /*0088*/ 	.byte	0x03, 0x50
        /*008a*/ 	.short	0x0000


	//----- nvinfo : EIATTR_MAXREG_COUNT
	.align		4
        /*008c*/ 	.byte	0x03, 0x1b
        /*008e*/ 	.short	0x00ff


	//----- nvinfo : EIATTR_MERCURY_ISA_VERSION
	.align		4
        /*0090*/ 	.byte	0x03, 0x5f
        /*0092*/ 	.short	0x0101


	//----- nvinfo : EIATTR_VRC_CTA_INIT_COUNT
	.align		4
        /*0094*/ 	.byte	0x02, 0x4a
	.zero		1
	.zero		1


	//----- nvinfo : EIATTR_EXIT_INSTR_OFFSETS
	.align		4
        /*0098*/ 	.byte	0x04, 0x1c
        /*009a*/ 	.short	(.L_405 - .L_404)


	//   ....[0]....
.L_404:
        /*009c*/ 	.word	0x000000a0


	//   ....[1]....
        /*00a0*/ 	.word	0x000005e0


	//----- nvinfo : EIATTR_CRS_STACK_SIZE
	.align		4
.L_405:
        /*00a4*/ 	.byte	0x04, 0x1e
        /*00a6*/ 	.short	(.L_407 - .L_406)
.L_406:
        /*00a8*/ 	.word	0x00000000


	//----- nvinfo : EIATTR_CBANK_PARAM_SIZE
	.align		4
.L_407:
        /*00ac*/ 	.byte	0x03, 0x19
        /*00ae*/ 	.short	0x0034


	//----- nvinfo : EIATTR_PARAM_CBANK
	.align		4
        /*00b0*/ 	.byte	0x04, 0x0a
        /*00b2*/ 	.short	(.L_409 - .L_408)
	.align		4
.L_408:
        /*00b4*/ 	.word	index@(.nv.constant0.replica_parallel_bond_forces)
        /*00b8*/ 	.short	0x0380
        /*00ba*/ 	.short	0x0034


	//----- nvinfo : EIATTR_SW_WAR
	.align		4
.L_409:
        /*00bc*/ 	.byte	0x04, 0x36
        /*00be*/ 	.short	(.L_411 - .L_410)
.L_410:
        /*00c0*/ 	.word	0x00000008
.L_411:


//--------------------- .nv.info.replica_parallel_zero_forces --------------------------
	.section	.nv.info.replica_parallel_zero_forces,"",@"SHT_CUDA_INFO"
	.sectionflags	@""
	.align	4


	//----- nvinfo : EIATTR_CUDA_API_VERSION
	.align		4
        /*0000*/ 	.byte	0x04, 0x37
        /*0002*/ 	.short	(.L_413 - .L_412)
.L_412:
        /*0004*/ 	.word	0x00000082


	//----- nvinfo : EIATTR_KPARAM_INFO
	.align		4
.L_413:
        /*0008*/ 	.byte	0x04, 0x17
        /*000a*/ 	.short	(.L_415 - .L_414)
.L_414:
        /*000c*/ 	.word	0x00000000
        /*0010*/ 	.short	0x0002
        /*0012*/ 	.short	0x000c
        /*0014*/ 	.byte	0x00, 0xf0, 0x11, 0x00


	//----- nvinfo : EIATTR_KPARAM_INFO
	.align		4
.L_415:
        /*0018*/ 	.byte	0x04, 0x17
        /*001a*/ 	.short	(.L_417 - .L_416)
.L_416:
        /*001c*/ 	.word	0x00000000
        /*0020*/ 	.short	0x0001
        /*0022*/ 	.short	0x0008
        /*0024*/ 	.byte	0x00, 0xf0, 0x11, 0x00


	//----- nvinfo : EIATTR_KPARAM_INFO
	.align		4
.L_417:
        /*0028*/ 	.byte	0x04, 0x17
        /*002a*/ 	.short	(.L_419 - .L_418)
.L_418:
        /*002c*/ 	.word	0x00000000
        /*0030*/ 	.short	0x0000
        /*0032*/ 	.short	0x0000
        /*0034*/ 	.byte	0x00, 0xf5, 0x21, 0x00


	//----- nvinfo : EIATTR_SPARSE_MMA_MASK
	.align		4
.L_419:
        /*0038*/ 	.byte	0x03, 0x50
        /*003a*/ 	.short	0x0000


	//----- nvinfo : EIATTR_MAXREG_COUNT
	.align		4
        /*003c*/ 	.byte	0x03, 0x1b
        /*003e*/ 	.short	0x00ff


	//----- nvinfo : EIATTR_MERCURY_ISA_VERSION
	.align		4
        /*0040*/ 	.byte	0x03, 0x5f
        /*0042*/ 	.short	0x0101


	//----- nvinfo : EIATTR_VRC_CTA_INIT_COUNT
	.align		4
        /*0044*/ 	.byte	0x02, 0x4a
	.zero		1
	.zero		1


	//----- nvinfo : EIATTR_EXIT_INSTR_OFFSETS
	.align		4
        /*0048*/ 	.byte	0x04, 0x1c
        /*004a*/ 	.short	(.L_421 - .L_420)


	//   ....[0]....
.L_420:
        /*004c*/ 	.word	0x00000090


	//   ....[1]....
        /*0050*/ 	.word	0x00000120


	//----- nvinfo : EIATTR_CBANK_PARAM_SIZE
	.align		4
.L_421:
        /*0054*/ 	.byte	0x03, 0x19
        /*0056*/ 	.short	0x0010


	//----- nvinfo : EIATTR_PARAM_CBANK
	.align		4
        /*0058*/ 	.byte	0x04, 0x0a
        /*005a*/ 	.short	(.L_423 - .L_422)
	.align		4
.L_422:
        /*005c*/ 	.word	index@(.nv.constant0.replica_parallel_zero_forces)
        /*0060*/ 	.short	0x0380
        /*0062*/ 	.short	0x0010


	//----- nvinfo : EIATTR_SW_WAR
	.align		4
.L_423:
        /*0064*/ 	.byte	0x04, 0x36
        /*0066*/ 	.short	(.L_425 - .L_424)
.L_424:
        /*0068*/ 	.word	0x00000008
.L_425:


//--------------------- .nv.info.replica_parallel_init_rng --------------------------
	.section	.nv.info.replica_parallel_init_rng,"",@"SHT_CUDA_INFO"
	.sectionflags	@""
	.align	4


	//----- nvinfo : EIATTR_CUDA_API_VERSION
	.align		4
        /*0000*/ 	.byte	0x04, 0x37
        /*0002*/ 	.short	(.L_427 - .L_426)
.L_426:
        /*0004*/ 	.word	0x00000082


	//----- nvinfo : EIATTR_KPARAM_INFO
	.align		4
.L_427:
        /*0008*/ 	.byte	0x04, 0x17
        /*000a*/ 	.short	(.L_429 - .L_428)
.L_428:
        /*000c*/ 	.word	0x00000000
        /*0010*/ 	.short	0x0003
        /*0012*/ 	.short	0x0014
        /*0014*/ 	.byte	0x00, 0xf0, 0x11, 0x00


	//----- nvinfo : EIATTR_KPARAM_INFO
	.align		4
.L_429:
        /*0018*/ 	.byte	0x04, 0x17
        /*001a*/ 	.short	(.L_431 - .L_430)
.L_430:
        /*001c*/ 	.word	0x00000000
        /*0020*/ 	.short	0x0002
        /*0022*/ 	.short	0x0010
        /*0024*/ 	.byte	0x00, 0xf0, 0x11, 0x00


	//----- nvinfo : EIATTR_KPARAM_INFO
	.align		4
.L_431:
        /*0028*/ 	.byte	0x04, 0x17
        /*002a*/ 	.short	(.L_433 - .L_432)
.L_432:
        /*002c*/ 	.word	0x00000000
        /*0030*/ 	.short	0x0001
        /*0032*/ 	.short	0x0008
        /*0034*/ 	.byte	0x00, 0xf5, 0x21, 0x00


	//----- nvinfo : EIATTR_KPARAM_INFO
	.align		4
.L_433:
        /*0038*/ 	.byte	0x04, 0x17
        /*003a*/ 	.short	(.L_435 - .L_434)
.L_434:
        /*003c*/ 	.word	0x00000000
        /*0040*/ 	.short	0x0000
        /*0042*/ 	.short	0x0000
        /*0044*/ 	.byte	0x00, 0xf5, 0x21, 0x00


	//----- nvinfo : EIATTR_SPARSE_MMA_MASK
	.align		4
.L_435:
        /*0048*/ 	.byte	0x03, 0x50
        /*004a*/ 	.short	0x0000


	//----- nvinfo : EIATTR_MAXREG_COUNT
	.align		4
        /*004c*/ 	.byte	0x03, 0x1b
        /*004e*/ 	.short	0x00ff


	//----- nvinfo : EIATTR_MERCURY_ISA_VERSION
	.align		4
        /*0050*/ 	.byte	0x03, 0x5f
        /*0052*/ 	.short	0x0101


	//----- nvinfo : EIATTR_VRC_CTA_INIT_COUNT
	.align		4
        /*0054*/ 	.byte	0x02, 0x4a
	.zero		1
	.zero		1


	//----- nvinfo : EIATTR_EXIT_INSTR_OFFSETS
	.align		4
        /*0058*/ 	.byte	0x04, 0x1c
        /*005a*/ 	.short	(.L_437 - .L_436)


	//   ....[0]....
.L_436:
        /*005c*/ 	.word	0x00000090


	//   ....[1]....
        /*0060*/ 	.word	0x00000f50


	//----- nvinfo : EIATTR_CRS_STACK_SIZE
	.align		4
.L_437:
        /*0064*/ 	.byte	0x04, 0x1e
        /*0066*/ 	.short	(.L_439 - .L_438)
.L_438:
        /*0068*/ 	.word	0x00000000


	//----- nvinfo : EIATTR_CBANK_PARAM_SIZE
	.align		4
.L_439:
        /*006c*/ 	.byte	0x03, 0x19
        /*006e*/ 	.short	0x0018


	//----- nvinfo : EIATTR_PARAM_CBANK
	.align		4
        /*0070*/ 	.byte	0x04, 0x0a
        /*0072*/ 	.short	(.L_441 - .L_440)
	.align		4
.L_440:
        /*0074*/ 	.word	index@(.nv.constant0.replica_parallel_init_rng)
        /*0078*/ 	.short	0x0380
        /*007a*/ 	.short	0x0018


	//----- nvinfo : EIATTR_SW_WAR
	.align		4
.L_441:
        /*007c*/ 	.byte	0x04, 0x36
        /*007e*/ 	.short	(.L_443 - .L_442)
.L_442:
        /*0080*/ 	.word	0x00000008
.L_443:


//--------------------- .nv.callgraph             --------------------------
	.section	.nv.callgraph,"",@"SHT_CUDA_CALLGRAPH"
	.align	4
	.sectionentsize	8
	.align		4
        /*0000*/ 	.word	0x00000000
	.align		4
        /*0004*/ 	.word	0xffffffff
	.align		4
        /*0008*/ 	.word	0x00000000
	.align		4
        /*000c*/ 	.word	0xfffffffe
	.align		4
        /*0010*/ 	.word	0x00000000
	.align		4
        /*0014*/ 	.word	0xfffffffd
	.align		4
        /*0018*/ 	.word	0x00000000
	.align		4
        /*001c*/ 	.word	0xfffffffc


//--------------------- .nv.constant4             --------------------------
	.section	.nv.constant4,"a",@progbits
	.align	8
	.align		8
.nv.constant4:
        /*0000*/ 	.dword	precalc_xorwow_matrix
	.align		8
        /*0008*/ 	.dword	precalc_xorwow_offset_matrix
	.align		8
        /*0010*/ 	.dword	mrg32k3aM1
	.align		8
        /*0018*/ 	.dword	mrg32k3aM2
	.align		8
        /*0020*/ 	.dword	mrg32k3aM1SubSeq
	.align		8
        /*0028*/ 	.dword	mrg32k3aM2SubSeq
	.align		8
        /*0030*/ 	.dword	mrg32k3aM1Seq
	.align		8
        /*0038*/ 	.dword	mrg32k3aM2Seq
	.align		8
        /*0040*/ 	.dword	__cudart_i2opi_f


//--------------------- .nv.constant3             --------------------------
	.section	.nv.constant3,"a",@progbits
	.align	8
.nv.constant3:
	.type		__cr_lgamma_table,@object
	.size		__cr_lgamma_table,(.L_8 - __cr_lgamma_table)
__cr_lgamma_table:
        /*0000*/ 	.byte	0x00, 0x00, 0x00, 0x00, 0x00, 0x00, 0x00, 0x00, 0x00, 0x00, 0x00, 0x00, 0x00, 0x00, 0x00, 0x00
        /*0010*/ 	.byte	0xef, 0x39, 0xfa, 0xfe, 0x42, 0x2e, 0xe6, 0x3f, 0x02, 0x20, 0x2a, 0xfa, 0x0b, 0xab, 0xfc, 0x3f
        /*0020*/ 	.byte	0xf9, 0x2c, 0x92, 0x7c, 0xa7, 0x6c, 0x09, 0x40, 0xc9, 0x79, 0x44, 0x3c, 0x64, 0x26, 0x13, 0x40
        /*0030*/ 	.byte	0xca, 0x01, 0xcf, 0x3a, 0x27, 0x51, 0x1a, 0x40, 0x30, 0xcc, 0x2d, 0xf3, 0xe1, 0x0c, 0x21, 0x40
        /*0040*/ 	.byte	0x0d, 0xb7, 0xfc, 0x82, 0x8e, 0x35, 0x25, 0x40
.L_8:


//--------------------- .text.replica_build_neighbor_list --------------------------
	.section	.text.replica_build_neighbor_list,"ax",@progbits
	.align	128
        .global         replica_build_neighbor_list
        .type           replica_build_neighbor_list,@function
        .size           replica_build_neighbor_list,(.L_x_336 - replica_build_neighbor_list)
        .other          replica_build_neighbor_list,@"STO_CUDA_ENTRY STV_DEFAULT"
replica_build_neighbor_list:
.text.replica_build_neighbor_list:
[----:B------:R-:W-:Y:S01]  /*0000*/  LDC R1, c[0x0][0x37c] ;  /* 0x0000df00ff017b82 */ /* 0x000fe20000000800 */
[----:B------:R-:W0:Y:S07]  /*0010*/  S2R R3, SR_TID.X ;  /* 0x0000000000037919 */ /* 0x000e2e0000002100 */
[----:B------:R-:W0:Y:S01]  /*0020*/  S2UR UR4, SR_CTAID.X ;  /* 0x00000000000479c3 */ /* 0x000e220000002500 */
[----:B------:R-:W1:Y:S07]  /*0030*/  LDCU UR6, c[0x0][0x3a8] ;  /* 0x00007500ff0677ac */ /* 0x000e6e0008000800 */
[----:B------:R-:W0:Y:S02]  /*0040*/  LDC R0, c[0x0][0x360] ;  /* 0x0000d800ff007b82 */ /* 0x000e240000000800 */
[----:B0-----:R-:W-:-:S05]  /*0050*/  IMAD R0, R0, UR4, R3 ;  /* 0x0000000400007c24 */ /* 0x001fca000f8e0203 */
[----:B-1----:R-:W-:-:S13]  /*0060*/  ISETP.GE.AND P0, PT, R0, UR6, PT ;  /* 0x0000000600007c0c */ /* 0x002fda000bf06270 */
[----:B------:R-:W-:Y:S05]  /*0070*/  @P0 EXIT ;  /* 0x000000000000094d */ /* 0x000fea0003800000 */
[----:B------:R-:W-:Y:S01]  /*0080*/  IADD3 R7, PT, PT, R0, 0x1, RZ ;  /* 0x0000000100077810 */ /* 0x000fe20007ffe0ff */
[----:B------:R-:W0:Y:S01]  /*0090*/  LDCU.64 UR4, c[0x0][0x358] ;  /* 0x00006b00ff0477ac */ /* 0x000e220008000a00 */
[----:B------:R-:W-:Y:S01]  /*00a0*/  BSSY.RECONVERGENT B0, `(.L_x_0) ;  /* 0x0000038000007945 */ /* 0x000fe20003800200 */
[----:B------:R-:W-:Y:S01]  /*00b0*/  IMAD.MOV.U32 R3, RZ, RZ, RZ ;  /* 0x000000ffff037224 */ /* 0x000fe200078e00ff */
[----:B------:R-:W-:Y:S01]  /*00c0*/  ISETP.GE.AND P0, PT, R7, UR6, PT ;  /* 0x0000000607007c0c */ /* 0x000fe2000bf06270 */
[----:B------:R-:W1:-:S12]  /*00d0*/  LDCU UR8, c[0x0][0x3b0] ;  /* 0x00007600ff0877ac */ /* 0x000e580008000800 */
[----:B------:R-:W-:Y:S05]  /*00e0*/  @P0 BRA `(.L_x_1) ;  /* 0x0000000000cc0947 */ /* 0x000fea0003800000 */
[----:B------:R-:W2:Y:S08]  /*00f0*/  LDC.64 R10, c[0x0][0x3a0] ;  /* 0x0000e800ff0a7b82 */ /* 0x000eb00000000a00 */
[----:B------:R-:W3:Y:S01]  /*0100*/  LDC.64 R8, c[0x0][0x380] ;  /* 0x0000e000ff087b82 */ /* 0x000ee20000000a00 */
[C---:B------:R-:W-:Y:S01]  /*0110*/  IMAD R3, R0.reuse, 0x3, RZ ;  /* 0x0000000300037824 */ /* 0x040fe200078e02ff */
[----:B------:R-:W4:Y:S01]  /*0120*/  LDCU UR6, c[0x0][0x3b0] ;  /* 0x00007600ff0677ac */ /* 0x000f220008000800 */
[----:B--2---:R-:W-:-:S05]  /*0130*/  IMAD.WIDE R10, R0, 0x4, R10 ;  /* 0x00000004000a7825 */ /* 0x004fca00078e020a */
[----:B0-----:R-:W4:Y:S01]  /*0140*/  LDG.E.CONSTANT R6, desc[UR4][R10.64] ;  /* 0x000000040a067981 */ /* 0x001f22000c1e9900 */
[----:B---3--:R-:W-:-:S05]  /*0150*/  IMAD.WIDE R8, R3, 0x4, R8 ;  /* 0x0000000403087825 */ /* 0x008fca00078e0208 */
[----:B------:R0:W5:Y:S04]  /*0160*/  LDG.E.CONSTANT R2, desc[UR4][R8.64] ;  /* 0x0000000408027981 */ /* 0x000168000c1e9900 */
[----:B------:R0:W5:Y:S04]  /*0170*/  LDG.E.CONSTANT R4, desc[UR4][R8.64+0x4] ;  /* 0x0000040408047981 */ /* 0x000168000c1e9900 */
[----:B------:R0:W5:Y:S01]  /*0180*/  LDG.E.CONSTANT R5, desc[UR4][R8.64+0x8] ;  /* 0x0000080408057981 */ /* 0x000162000c1e9900 */
[----:B------:R-:W-:Y:S01]  /*0190*/  HFMA2 R3, -RZ, RZ, 0, 0 ;  /* 0x00000000ff037431 */ /* 0x000fe200000001ff */
[----:B----4-:R-:W-:-:S04]  /*01a0*/  VIMNMX R6, PT, PT, R6, UR6, PT ;  /* 0x0000000606067c48 */ /* 0x010fc8000bfe0100 */
[----:B0-----:R-:W-:-:S13]  /*01b0*/  ISETP.GE.AND P1, PT, R6, 0x1, PT ;  /* 0x000000010600780c */ /* 0x001fda0003f26270 */
.L_x_6:
[----:B------:R-:W-:Y:S04]  /*01c0*/  BSSY.RECONVERGENT B1, `(.L_x_2) ;  /* 0x0000021000017945 */ /* 0x000fe80003800200 */
[----:B------:R-:W-:Y:S05]  /*01d0*/  @!P1 BRA `(.L_x_3) ;  /* 0x0000000000289947 */ /* 0x000fea0003800000 */
[----:B------:R-:W0:Y:S01]  /*01e0*/  LDC.64 R10, c[0x0][0x398] ;  /* 0x0000e600ff0a7b82 */ /* 0x000e220000000a00 */
[----:B------:R-:W-:-:S07]  /*01f0*/  IMAD.MOV.U32 R13, RZ, RZ, RZ ;  /* 0x000000ffff0d7224 */ /* 0x000fce00078e00ff */
.L_x_5:
[----:B-1----:R-:W-:-:S04]  /*0200*/  IMAD R9, R0, UR8, R13 ;  /* 0x0000000800097c24 */ /* 0x002fc8000f8e020d */
[----:B0-----:R-:W-:-:S06]  /*0210*/  IMAD.WIDE R8, R9, 0x4, R10 ;  /* 0x0000000409087825 */ /* 0x001fcc00078e020a */
[----:B------:R-:W2:Y:S02]  /*0220*/  LDG.E.CONSTANT R8, desc[UR4][R8.64] ;  /* 0x0000000408087981 */ /* 0x000ea4000c1e9900 */
[----:B--2---:R-:W-:-:S13]  /*0230*/  ISETP.NE.AND P0, PT, R8, R7, PT ;  /* 0x000000070800720c */ /* 0x004fda0003f05270 */
[----:B------:R-:W-:Y:S05]  /*0240*/  @!P0 BRA `(.L_x_4) ;  /* 0x0000000000608947 */ /* 0x000fea0003800000 */
[----:B------:R-:W-:-:S04]  /*0250*/  IADD3 R13, PT, PT, R13, 0x1, RZ ;  /* 0x000000010d0d7810 */ /* 0x000fc80007ffe0ff */
[----:B------:R-:W-:-:S13]  /*0260*/  ISETP.NE.AND P0, PT, R13, R6, PT ;  /* 0x000000060d00720c */ /* 0x000fda0003f05270 */
[----:B------:R-:W-:Y:S05]  /*0270*/  @P0 BRA `(.L_x_5) ;  /* 0xfffffffc00e00947 */ /* 0x000fea000383ffff */
.L_x_3:
[----:B------:R-:W0:Y:S01]  /*0280*/  LDC.64 R8, c[0x0][0x380] ;  /* 0x0000e000ff087b82 */ /* 0x000e220000000a00 */
[----:B------:R-:W-:Y:S01]  /*0290*/  IMAD R11, R7, 0x3, RZ ;  /* 0x00000003070b7824 */ /* 0x000fe200078e02ff */
[----:B------:R-:W2:Y:S01]  /*02a0*/  LDCU UR6, c[0x0][0x3ac] ;  /* 0x00007580ff0677ac */ /* 0x000ea20008000800 */
[----:B------:R-:W3:Y:S02]  /*02b0*/  LDCU UR7, c[0x0][0x3b8] ;  /* 0x00007700ff0777ac */ /* 0x000ee40008000800 */
[----:B0-----:R-:W-:-:S05]  /*02c0*/  IMAD.WIDE R8, R11, 0x4, R8 ;  /* 0x000000040b087825 */ /* 0x001fca00078e0208 */
[----:B------:R-:W4:Y:S04]  /*02d0*/  LDG.E.CONSTANT R13, desc[UR4][R8.64+0x4] ;  /* 0x00000404080d7981 */ /* 0x000f28000c1e9900 */
[----:B------:R-:W3:Y:S04]  /*02e0*/  LDG.E.CONSTANT R11, desc[UR4][R8.64] ;  /* 0x00000004080b7981 */ /* 0x000ee8000c1e9900 */
[----:B------:R-:W3:Y:S01]  /*02f0*/  LDG.E.CONSTANT R10, desc[UR4][R8.64+0x8] ;  /* 0x00000804080a7981 */ /* 0x000ee2000c1e9900 */
[----:B--2---:R-:W-:Y:S01]  /*0300*/  ISETP.GE.AND P0, PT, R3, UR6, PT ;  /* 0x0000000603007c0c */ /* 0x004fe2000bf06270 */
[----:B----45:R-:W-:Y:S01]  /*0310*/  FADD R13, -R4, R13 ;  /* 0x0000000d040d7221 */ /* 0x030fe20000000100 */
[----:B---3--:R-:W-:-:S03]  /*0320*/  FADD R11, -R2, R11 ;  /* 0x0000000b020b7221 */ /* 0x008fc60000000100 */
[----:B------:R-:W-:Y:S01]  /*0330*/  FMUL R12, R13, R13 ;  /* 0x0000000d0d0c7220 */ /* 0x000fe20000400000 */
[----:B------:R-:W-:-:S03]  /*0340*/  FADD R10, -R5, R10 ;  /* 0x0000000a050a7221 */ /* 0x000fc60000000100 */
[----:B------:R-:W-:-:S04]  /*0350*/  FFMA R11, R11, R11, R12 ;  /* 0x0000000b0b0b7223 */ /* 0x000fc8000000000c */
[----:B------:R-:W-:-:S05]  /*0360*/  FFMA R11, R10, R10, R11 ;  /* 0x0000000a0a0b7223 */ /* 0x000fca000000000b */
[----:B------:R-:W-:-:S13]  /*0370*/  FSETP.GEU.OR P0, PT, R11, UR7, P0 ;  /* 0x000000070b007c0b */ /* 0x000fda000870e400 */
[----:B------:R-:W0:Y:S01]  /*0380*/  @!P0 LDC.64 R8, c[0x0][0x388] ;  /* 0x0000e200ff088b82 */ /* 0x000e220000000a00 */
[----:B------:R-:W-:Y:S02]  /*0390*/  @!P0 IMAD R11, R0, UR6, R3 ;  /* 0x00000006000b8c24 */ /* 0x000fe4000f8e0203 */
[----:B------:R-:W-:Y:S02]  /*03a0*/  @!P0 VIADD R3, R3, 0x1 ;  /* 0x0000000103038836 */ /* 0x000fe40000000000 */
[----:B0-----:R-:W-:-:S05]  /*03b0*/  @!P0 IMAD.WIDE R8, R11, 0x4, R8 ;  /* 0x000000040b088825 */ /* 0x001fca00078e0208 */
[----:B------:R0:W-:Y:S02]  /*03c0*/  @!P0 STG.E desc[UR4][R8.64], R7 ;  /* 0x0000000708008986 */ /* 0x0001e4000c101904 */
.L_x_4:
[----:B-1----:R-:W-:Y:S05]  /*03d0*/  BSYNC.RECONVERGENT B1 ;  /* 0x0000000000017941 */ /* 0x002fea0003800200 */
.L_x_2:
[----:B------:R-:W1:Y:S01]  /*03e0*/  LDCU UR6, c[0x0][0x3a8] ;  /* 0x00007500ff0677ac */ /* 0x000e620008000800 */
[----:B0-----:R-:W-:-:S04]  /*03f0*/  IADD3 R7, PT, PT, R7, 0x1, RZ ;  /* 0x0000000107077810 */ /* 0x001fc80007ffe0ff */
[----:B-1----:R-:W-:-:S13]  /*0400*/  ISETP.GE.AND P0, PT, R7, UR6, PT ;  /* 0x0000000607007c0c */ /* 0x002fda000bf06270 */
[----:B------:R-:W-:Y:S05]  /*0410*/  @!P0 BRA `(.L_x_6) ;  /* 0xfffffffc00688947 */ /* 0x000fea000383ffff */
.L_x_1:
[----:B01----:R-:W-:Y:S05]  /*0420*/  BSYNC.RECONVERGENT B0 ;  /* 0x0000000000007941 */ /* 0x003fea0003800200 */
.L_x_0:
[----:B------:R-:W0:Y:S01]  /*0430*/  LDCU UR6, c[0x0][0x3ac] ;  /* 0x00007580ff0677ac */ /* 0x000e220008000800 */
[----:B-----5:R-:W1:Y:S01]  /*0440*/  LDC.64 R4, c[0x0][0x390] ;  /* 0x0000e400ff047b82 */ /* 0x020e620000000a00 */
[----:B0-----:R-:W-:Y:S01]  /*0450*/  ISETP.GE.AND P0, PT, R3, UR6, PT ;  /* 0x0000000603007c0c */ /* 0x001fe2000bf06270 */
[----:B-1----:R-:W-:-:S05]  /*0460*/  IMAD.WIDE R4, R0, 0x4, R4 ;  /* 0x0000000400047825 */ /* 0x002fca00078e0204 */
[----:B------:R0:W-:Y:S07]  /*0470*/  STG.E desc[UR4][R4.64], R3 ;  /* 0x0000000304007986 */ /* 0x0001ee000c101904 */
[----:B------:R-:W-:Y:S05]  /*0480*/  @P0 EXIT ;  /* 0x000000000000094d */ /* 0x000fea0003800000 */
[C---:B------:R-:W-:Y:S01]  /*0490*/  VIADD R2, R3.reuse, -UR6 ;  /* 0x8000000603027c36 */ /* 0x040fe20008000000 */
[----:B------:R-:W-:Y:S01]  /*04a0*/  IADD3 R8, PT, PT, -R3, UR6, RZ ;  /* 0x0000000603087c10 */ /* 0x000fe2000fffe1ff */
[----:B------:R-:W-:Y:S03]  /*04b0*/  BSSY.RECONVERGENT B0, `(.L_x_7) ;  /* 0x000001a000007945 */ /* 0x000fe60003800200 */
[----:B------:R-:W-:Y:S02]  /*04c0*/  ISETP.GT.U32.AND P1, PT, R2, -0x8, PT ;  /* 0xfffffff80200780c */ /* 0x000fe40003f24070 */
[----:B------:R-:W-:-:S04]  /*04d0*/  LOP3.LUT R10, R8, 0x7, RZ, 0xc0, !PT ;  /* 0x00000007080a7812 */ /* 0x000fc800078ec0ff */
[----:B------:R-:W-:-:S07]  /*04e0*/  ISETP.NE.AND P0, PT, R10, RZ, PT ;  /* 0x000000ff0a00720c */ /* 0x000fce0003f05270 */
[----:B------:R-:W-:Y:S06]  /*04f0*/  @P1 BRA `(.L_x_8) ;  /* 0x0000000000541947 */ /* 0x000fec0003800000 */
[----:B------:R-:W1:Y:S01]  /*0500*/  LDC.64 R6, c[0x0][0x388] ;  /* 0x0000e200ff067b82 */ /* 0x000e620000000a00 */
[----:B------:R-:W-:Y:S01]  /*0510*/  LOP3.LUT R2, R8, 0xfffffff8, RZ, 0xc0, !PT ;  /* 0xfffffff808027812 */ /* 0x000fe200078ec0ff */
[----:B------:R-:W-:-:S03]  /*0520*/  IMAD R9, R0, UR6, R3 ;  /* 0x0000000600097c24 */ /* 0x000fc6000f8e0203 */
[----:B------:R-:W-:Y:S02]  /*0530*/  IADD3 R2, PT, PT, -R2, RZ, RZ ;  /* 0x000000ff02027210 */ /* 0x000fe40007ffe1ff */
[----:B-1----:R-:W-:-:S05]  /*0540*/  IADD3 R6, P1, PT, R6, 0x10, RZ ;  /* 0x0000001006067810 */ /* 0x002fca0007f3e0ff */
[----:B------:R-:W-:-:S08]  /*0550*/  IMAD.X R7, RZ, RZ, R7, P1 ;  /* 0x000000ffff077224 */ /* 0x000fd000008e0607 */
.L_x_9:
[----:B-1----:R-:W-:Y:S01]  /*0560*/  MOV R11, 0xffffffff ;  /* 0xffffffff000b7802 */ /* 0x002fe20000000f00 */
[----:B0-----:R-:W-:Y:S01]  /*0570*/  IMAD.WIDE R4, R9, 0x4, R6 ;  /* 0x0000000409047825 */ /* 0x001fe200078e0206 */
[----:B------:R-:W-:-:S03]  /*0580*/  IADD3 R3, PT, PT, R3, 0x8, RZ ;  /* 0x0000000803037810 */ /* 0x000fc60007ffe0ff */
[----:B------:R-:W-:Y:S01]  /*0590*/  VIADD R2, R2, 0x8 ;  /* 0x0000000802027836 */ /* 0x000fe20000000000 */
[----:B------:R1:W-:Y:S01]  /*05a0*/  STG.E desc[UR4][R4.64+-0x10], R11 ;  /* 0xfffff00b04007986 */ /* 0x0003e2000c101904 */
[----:B------:R-:W-:-:S03]  /*05b0*/  VIADD R9, R9, 0x8 ;  /* 0x0000000809097836 */ /* 0x000fc60000000000 */
[----:B------:R1:W-:Y:S01]  /*05c0*/  STG.E desc[UR4][R4.64+-0xc], R11 ;  /* 0xfffff40b04007986 */ /* 0x0003e2000c101904 */
[----:B------:R-:W-:-:S03]  /*05d0*/  ISETP.NE.AND P1, PT, R2, RZ, PT ;  /* 0x000000ff0200720c */ /* 0x000fc60003f25270 */
[----:B------:R1:W-:Y:S04]  /*05e0*/  STG.E desc[UR4][R4.64+-0x8], R11 ;  /* 0xfffff80b04007986 */ /* 0x0003e8000c101904 */
[----:B------:R1:W-:Y:S04]  /*05f0*/  STG.E desc[UR4][R4.64+-0x4], R11 ;  /* 0xfffffc0b04007986 */ /* 0x0003e8000c101904 */
[----:B------:R1:W-:Y:S04]  /*0600*/  STG.E desc[UR4][R4.64], R11 ;  /* 0x0000000b04007986 */ /* 0x0003e8000c101904 */
[----:B------:R1:W-:Y:S04]  /*0610*/  STG.E desc[UR4][R4.64+0x4], R11 ;  /* 0x0000040b04007986 */ /* 0x0003e8000c101904 */
[----:B------:R1:W-:Y:S04]  /*0620*/  STG.E desc[UR4][R4.64+0x8], R11 ;  /* 0x0000080b04007986 */ /* 0x0003e8000c101904 */
[----:B------:R1:W-:Y:S01]  /*0630*/  STG.E desc[UR4][R4.64+0xc], R11 ;  /* 0x00000c0b04007986 */ /* 0x0003e2000c101904 */
[----:B------:R-:W-:Y:S05]  /*0640*/  @P1 BRA `(.L_x_9) ;  /* 0xfffffffc00c41947 */ /* 0x000fea000383ffff */
.L_x_8:
[----:B------:R-:W-:Y:S05]  /*0650*/  BSYNC.RECONVERGENT B0 ;  /* 0x0000000000007941 */ /* 0x000fea0003800200 */
.L_x_7:
[----:B------:R-:W-:Y:S05]  /*0660*/  @!P0 EXIT ;  /* 0x000000000000894d */ /* 0x000fea0003800000 */
[----:B------:R-:W-:Y:S01]  /*0670*/  ISETP.GE.U32.AND P0, PT, R10, 0x4, PT ;  /* 0x000000040a00780c */ /* 0x000fe20003f06070 */
[----:B------:R-:W-:Y:S01]  /*0680*/  BSSY.RECONVERGENT B0, `(.L_x_10) ;  /* 0x000000d000007945 */ /* 0x000fe20003800200 */
[----:B------:R-:W-:-:S04]  /*0690*/  LOP3.LUT R2, R8, 0x3, RZ, 0xc0, !PT ;  /* 0x0000000308027812 */ /* 0x000fc800078ec0ff */
[----:B------:R-:W-:-:S07]  /*06a0*/  ISETP.NE.AND P1, PT, R2, RZ, PT ;  /* 0x000000ff0200720c */ /* 0x000fce0003f25270 */
[----:B------:R-:W-:Y:S06]  /*06b0*/  @!P0 BRA `(.L_x_11) ;  /* 0x0000000000248947 */ /* 0x000fec0003800000 */
[----:B01----:R-:W0:Y:S01]  /*06c0*/  LDC.64 R4, c[0x0][0x388] ;  /* 0x0000e200ff047b82 */ /* 0x003e220000000a00 */
[----:B------:R-:W-:Y:S01]  /*06d0*/  IMAD R7, R0, UR6, R3 ;  /* 0x0000000600077c24 */ /* 0x000fe2000f8e0203 */
[----:B------:R-:W-:Y:S02]  /*06e0*/  MOV R9, 0xffffffff ;  /* 0xffffffff00097802 */ /* 0x000fe40000000f00 */
[----:B------:R-:W-:Y:S01]  /*06f0*/  IADD3 R3, PT, PT, R3, 0x4, RZ ;  /* 0x0000000403037810 */ /* 0x000fe20007ffe0ff */
[----:B0-----:R-:W-:-:S05]  /*0700*/  IMAD.WIDE R4, R7, 0x4, R4 ;  /* 0x0000000407047825 */ /* 0x001fca00078e0204 */
[----:B------:R2:W-:Y:S04]  /*0710*/  STG.E desc[UR4][R4.64], R9 ;  /* 0x0000000904007986 */ /* 0x0005e8000c101904 */
[----:B------:R2:W-:Y:S04]  /*0720*/  STG.E desc[UR4][R4.64+0x4], R9 ;  /* 0x0000040904007986 */ /* 0x0005e8000c101904 */
[----:B------:R2:W-:Y:S04]  /*0730*/  STG.E desc[UR4][R4.64+0x8], R9 ;  /* 0x0000080904007986 */ /* 0x0005e8000c101904 */
[----:B------:R2:W-:Y:S02]  /*0740*/  STG.E desc[UR4][R4.64+0xc], R9 ;  /* 0x00000c0904007986 */ /* 0x0005e4000c101904 */
.L_x_11:
[----:B------:R-:W-:Y:S05]  /*0750*/  BSYNC.RECONVERGENT B0 ;  /* 0x0000000000007941 */ /* 0x000fea0003800200 */
.L_x_10:
[----:B------:R-:W-:Y:S05]  /*0760*/  @!P1 EXIT ;  /* 0x000000000000994d */ /* 0x000fea0003800000 */
[----:B------:R-:W-:Y:S02]  /*0770*/  ISETP.NE.AND P0, PT, R2, 0x1, PT ;  /* 0x000000010200780c */ /* 0x000fe40003f05270 */
[----:B------:R-:W-:-:S04]  /*0780*/  LOP3.LUT R2, R8, 0x1, RZ, 0xc0, !PT ;  /* 0x0000000108027812 */ /* 0x000fc800078ec0ff */
[----:B------:R-:W-:-:S07]  /*0790*/  ISETP.NE.U32.AND P1, PT, R2, 0x1, PT ;  /* 0x000000010200780c */ /* 0x000fce0003f25070 */
[----:B012---:R-:W0:Y:S01]  /*07a0*/  @P0 LDC.64 R4, c[0x0][0x388] ;  /* 0x0000e200ff040b82 */ /* 0x007e220000000a00 */
[----:B------:R-:W-:Y:S02]  /*07b0*/  @P0 IMAD R7, R0, UR6, R3 ;  /* 0x0000000600070c24 */ /* 0x000fe4000f8e0203 */
[----:B------:R-:W-:Y:S02]  /*07c0*/  @P0 IMAD.MOV.U32 R9, RZ, RZ, -0x1 ;  /* 0xffffffffff090424 */ /* 0x000fe400078e00ff */
[----:B0-----:R-:W-:-:S05]  /*07d0*/  @P0 IMAD.WIDE R4, R7, 0x4, R4 ;  /* 0x0000000407040825 */ /* 0x001fca00078e0204 */
[----:B------:R0:W-:Y:S04]  /*07e0*/  @P0 STG.E desc[UR4][R4.64], R9 ;  /* 0x0000000904000986 */ /* 0x0001e8000c101904 */
[----:B------:R0:W-:Y:S01]  /*07f0*/  @P0 STG.E desc[UR4][R4.64+0x4], R9 ;  /* 0x0000040904000986 */ /* 0x0001e2000c101904 */
[----:B------:R-:W-:Y:S05]  /*0800*/  @P1 EXIT ;  /* 0x000000000000194d */ /* 0x000fea0003800000 */
[----:B0-----:R-:W0:Y:S01]  /*0810*/  LDC.64 R4, c[0x0][0x388] ;  /* 0x0000e200ff047b82 */ /* 0x001e220000000a00 */
[----:B------:R-:W-:Y:S02]  /*0820*/  @P0 IADD3 R3, PT, PT, R3, 0x2, RZ ;  /* 0x0000000203030810 */ /* 0x000fe40007ffe0ff */
[----:B------:R-:W-:-:S03]  /*0830*/  MOV R7, 0xffffffff ;  /* 0xffffffff00077802 */ /* 0x000fc60000000f00 */
[----:B------:R-:W-:-:S04]  /*0840*/  IMAD R3, R0, UR6, R3 ;  /* 0x0000000600037c24 */ /* 0x000fc8000f8e0203 */
[----:B0-----:R-:W-:-:S05]  /*0850*/  IMAD.WIDE R2, R3, 0x4, R4 ;  /* 0x0000000403027825 */ /* 0x001fca00078e0204 */
[----:B------:R-:W-:Y:S01]  /*0860*/  STG.E desc[UR4][R2.64], R7 ;  /* 0x0000000702007986 */ /* 0x000fe2000c101904 */
[----:B------:R-:W-:Y:S05]  /*0870*/  EXIT ;  /* 0x000000000000794d */ /* 0x000fea0003800000 */
.L_x_12:
[----:B------:R-:W-:-:S00]  /*0880*/  BRA `(.L_x_12) ;  /* 0xfffffffc00fc7947 */ /* 0x000fc0000383ffff */
[----:B------:R-:W-:-:S00]  /*0890*/  NOP ;  /* 0x0000000000007918 */ /* 0x000fc00000000000 */
        /* <DEDUP_REMOVED lines=14> */
.L_x_336:


//--------------------- .text.replica_extract_positions --------------------------
	.section	.text.replica_extract_positions,"ax",@progbits
	.align	128
        .global         replica_extract_positions
        .type           replica_extract_positions,@function
        .size           replica_extract_positions,(.L_x_337 - replica_extract_positions)
        .other          replica_extract_positions,@"STO_CUDA_ENTRY STV_DEFAULT"
replica_extract_positions:
.text.replica_extract_positions:
        /* <DEDUP_REMOVED lines=8> */
[----:B------:R-:W0:Y:S01]  /*0080*/  LDC R4, c[0x0][0x390] ;  /* 0x0000e400ff047b82 */ /* 0x000e220000000800 */
[----:B------:R-:W1:Y:S01]  /*0090*/  LDCU.64 UR4, c[0x0][0x358] ;  /* 0x00006b00ff0477ac */ /* 0x000e620008000a00 */
[----:B------:R-:W-:-:S06]  /*00a0*/  LEA R7, R0, R0, 0x1 ;  /* 0x0000000000077211 */ /* 0x000fcc00078e08ff */
[----:B------:R-:W2:Y:S01]  /*00b0*/  LDC.64 R2, c[0x0][0x380] ;  /* 0x0000e000ff027b82 */ /* 0x000ea20000000a00 */
[----:B0-----:R-:W-:-:S04]  /*00c0*/  IMAD R0, R4, UR6, RZ ;  /* 0x0000000604007c24 */ /* 0x001fc8000f8e02ff */
[----:B------:R-:W-:-:S04]  /*00d0*/  IMAD R5, R0, 0x3, R7 ;  /* 0x0000000300057824 */ /* 0x000fc800078e0207 */
[----:B--2---:R-:W-:Y:S02]  /*00e0*/  IMAD.WIDE R2, R5, 0x4, R2 ;  /* 0x0000000405027825 */ /* 0x004fe400078e0202 */
[----:B------:R-:W0:Y:S03]  /*00f0*/  LDC.64 R4, c[0x0][0x388] ;  /* 0x0000e200ff047b82 */ /* 0x000e260000000a00 */
[----:B-1----:R-:W2:Y:S04]  /*0100*/  LDG.E.CONSTANT R9, desc[UR4][R2.64] ;  /* 0x0000000402097981 */ /* 0x002ea8000c1e9900 */
[----:B------:R-:W3:Y:S04]  /*0110*/  LDG.E.CONSTANT R11, desc[UR4][R2.64+0x4] ;  /* 0x00000404020b7981 */ /* 0x000ee8000c1e9900 */
[----:B------:R-:W4:Y:S01]  /*0120*/  LDG.E.CONSTANT R13, desc[UR4][R2.64+0x8] ;  /* 0x00000804020d7981 */ /* 0x000f22000c1e9900 */
[----:B0-----:R-:W-:-:S05]  /*0130*/  IMAD.WIDE R4, R7, 0x4, R4 ;  /* 0x0000000407047825 */ /* 0x001fca00078e0204 */
[----:B--2---:R-:W-:Y:S04]  /*0140*/  STG.E desc[UR4][R4.64], R9 ;  /* 0x0000000904007986 */ /* 0x004fe8000c101904 */
[----:B---3--:R-:W-:Y:S04]  /*0150*/  STG.E desc[UR4][R4.64+0x4], R11 ;  /* 0x0000040b04007986 */ /* 0x008fe8000c101904 */
[----:B----4-:R-:W-:Y:S01]  /*0160*/  STG.E desc[UR4][R4.64+0x8], R13 ;  /* 0x0000080d04007986 */ /* 0x010fe2000c101904 */
[----:B------:R-:W-:Y:S05]  /*0170*/  EXIT ;  /* 0x000000000000794d */ /* 0x000fea0003800000 */
.L_x_13:
        /* <DEDUP_REMOVED lines=16> */
.L_x_337:


//--------------------- .text.replica_parallel_kinetic_energy --------------------------
	.section	.text.replica_parallel_kinetic_energy,"ax",@progbits
	.align	128
        .global         replica_parallel_kinetic_energy
        .type           replica_parallel_kinetic_energy,@function
        .size           replica_parallel_kinetic_energy,(.L_x_338 - replica_parallel_kinetic_energy)
        .other          replica_parallel_kinetic_energy,@"STO_CUDA_ENTRY STV_DEFAULT"
replica_parallel_kinetic_energy:
.text.replica_parallel_kinetic_energy:
[----:B------:R-:W-:Y:S01]  /*0000*/  LDC R1, c[0x0][0x37c] ;  /* 0x0000df00ff017b82 */ /* 0x000fe20000000800 */
[----:B------:R-:W0:Y:S07]  /*0010*/  S2R R0, SR_TID.X ;  /* 0x0000000000007919 */ /* 0x000e2e0000002100 */
[----:B------:R-:W0:Y:S01]  /*0020*/  S2UR UR4, SR_CTAID.X ;  /* 0x00000000000479c3 */ /* 0x000e220000002500 */
[----:B------:R-:W1:Y:S01]  /*0030*/  LDCU.64 UR6, c[0x0][0x398] ;  /* 0x00007300ff0677ac */ /* 0x000e620008000a00 */
[----:B------:R-:W2:Y:S06]  /*0040*/  S2R R10, SR_CTAID.Y ;  /* 0x00000000000a7919 */ /* 0x000eac0000002600 */
[----:B------:R-:W0:Y:S02]  /*0050*/  LDC R7, c[0x0][0x360] ;  /* 0x0000d800ff077b82 */ /* 0x000e240000000800 */
[----:B0-----:R-:W-:-:S05]  /*0060*/  IMAD R7, R7, UR4, R0 ;  /* 0x0000000407077c24 */ /* 0x001fca000f8e0200 */
[----:B-1----:R-:W-:-:S04]  /*0070*/  ISETP.GE.AND P0, PT, R7, UR7, PT ;  /* 0x0000000707007c0c */ /* 0x002fc8000bf06270 */
[----:B--2---:R-:W-:-:S13]  /*0080*/  ISETP.GE.OR P0, PT, R10, UR6, P0 ;  /* 0x000000060a007c0c */ /* 0x004fda0008706670 */
[----:B------:R-:W-:Y:S05]  /*0090*/  @P0 EXIT ;  /* 0x000000000000094d */ /* 0x000fea0003800000 */
[----:B------:R-:W0:Y:S01]  /*00a0*/  LDC.64 R4, c[0x0][0x380] ;  /* 0x0000e000ff047b82 */ /* 0x000e220000000a00 */
[----:B------:R-:W1:Y:S01]  /*00b0*/  LDCU.64 UR4, c[0x0][0x358] ;  /* 0x00006b00ff0477ac */ /* 0x000e620008000a00 */
[----:B------:R-:W-:-:S05]  /*00c0*/  IMAD R0, R10, UR7, R7 ;  /* 0x000000070a007c24 */ /* 0x000fca000f8e0207 */
[----:B------:R-:W-:Y:S01]  /*00d0*/  LEA R9, R0, R0, 0x1 ;  /* 0x0000000000097211 */ /* 0x000fe200078e08ff */
[----:B------:R-:W2:Y:S04]  /*00e0*/  LDC.64 R2, c[0x0][0x388] ;  /* 0x0000e200ff027b82 */ /* 0x000ea80000000a00 */
[----:B0-----:R-:W-:-:S05]  /*00f0*/  IMAD.WIDE R4, R9, 0x4, R4 ;  /* 0x0000000409047825 */ /* 0x001fca00078e0204 */
[----:B-1----:R-:W3:Y:S01]  /*0100*/  LDG.E.CONSTANT R8, desc[UR4][R4.64+0x4] ;  /* 0x0000040404087981 */ /* 0x002ee2000c1e9900 */
[----:B--2---:R-:W-:-:S03]  /*0110*/  IMAD.WIDE R2, R7, 0x4, R2 ;  /* 0x0000000407027825 */ /* 0x004fc600078e0202 */
[----:B------:R-:W2:Y:S01]  /*0120*/  LDG.E.CONSTANT R0, desc[UR4][R4.64] ;  /* 0x0000000404007981 */ /* 0x000ea2000c1e9900 */
[----:B------:R-:W0:Y:S03]  /*0130*/  LDC.64 R6, c[0x0][0x390] ;  /* 0x0000e400ff067b82 */ /* 0x000e260000000a00 */
[----:B------:R-:W4:Y:S04]  /*0140*/  LDG.E.CONSTANT R9, desc[UR4][R4.64+0x8] ;  /* 0x0000080404097981 */ /* 0x000f28000c1e9900 */
[----:B------:R-:W5:Y:S01]  /*0150*/  LDG.E.CONSTANT R2, desc[UR4][R2.64] ;  /* 0x0000000402027981 */ /* 0x000f62000c1e9900 */
[----:B0-----:R-:W-:-:S04]  /*0160*/  IMAD.WIDE.U32 R6, R10, 0x4, R6 ;  /* 0x000000040a067825 */ /* 0x001fc800078e0006 */
[----:B---3--:R-:W-:-:S04]  /*0170*/  FMUL R11, R8, R8 ;  /* 0x00000008080b7220 */ /* 0x008fc80000400000 */
[----:B--2---:R-:W-:-:S04]  /*0180*/  FFMA R8, R0, R0, R11 ;  /* 0x0000000000087223 */ /* 0x004fc8000000000b */
[----:B----4-:R-:W-:Y:S01]  /*0190*/  FFMA R9, R9, R9, R8 ;  /* 0x0000000909097223 */ /* 0x010fe20000000008 */
[----:B-----5:R-:W-:-:S04]  /*01a0*/  FMUL R0, R2, 0.5 ;  /* 0x3f00000002007820 */ /* 0x020fc80000400000 */
[----:B------:R-:W-:-:S05]  /*01b0*/  FMUL R9, R0, R9 ;  /* 0x0000000900097220 */ /* 0x000fca0000400000 */
[----:B------:R-:W-:Y:S01]  /*01c0*/  REDG.E.ADD.F32.FTZ.RN.STRONG.GPU desc[UR4][R6.64], R9 ;  /* 0x00000009060079a6 */ /* 0x000fe2000c12f304 */
[----:B------:R-:W-:Y:S05]  /*01d0*/  EXIT ;  /* 0x000000000000794d */ /* 0x000fea0003800000 */
.L_x_14:
        /* <DEDUP_REMOVED lines=10> */
.L_x_338:


//--------------------- .text.replica_parallel_baoab_O --------------------------
	.section	.text.replica_parallel_baoab_O,"ax",@progbits
	.align	128
        .global         replica_parallel_baoab_O
        .type           replica_parallel_baoab_O,@function
        .size           replica_parallel_baoab_O,(.L_x_323 - replica_parallel_baoab_O)
        .other          replica_parallel_baoab_O,@"STO_CUDA_ENTRY STV_DEFAULT"
replica_parallel_baoab_O:
.text.replica_parallel_baoab_O:
[----:B------:R-:W-:Y:S01]  /*0000*/  LDC R1, c[0x0][0x37c] ;  /* 0x0000df00ff017b82 */ /* 0x000fe20000000800 */
[----:B------:R-:W0:Y:S07]  /*0010*/  S2R R3, SR_TID.X ;  /* 0x0000000000037919 */ /* 0x000e2e0000002100 */
[----:B------:R-:W0:Y:S08]  /*0020*/  S2UR UR4, SR_CTAID.X ;  /* 0x00000000000479c3 */ /* 0x000e300000002500 */
[----:B------:R-:W0:Y:S08]  /*0030*/  LDC R18, c[0x0][0x360] ;  /* 0x0000d800ff127b82 */ /* 0x000e300000000800 */
[----:B------:R-:W1:Y:S08]  /*0040*/  LDC.64 R6, c[0x0][0x398] ;  /* 0x0000e600ff067b82 */ /* 0x000e700000000a00 */
[----:B------:R-:W2:Y:S01]  /*0050*/  S2UR UR6, SR_CTAID.Y ;  /* 0x00000000000679c3 */ /* 0x000ea20000002600 */
[----:B0-----:R-:W-:-:S05]  /*0060*/  IMAD R18, R18, UR4, R3 ;  /* 0x0000000412127c24 */ /* 0x001fca000f8e0203 */
[----:B-1----:R-:W-:-:S04]  /*0070*/  ISETP.GE.AND P0, PT, R18, R7, PT ;  /* 0x000000071200720c */ /* 0x002fc80003f06270 */
[----:B--2---:R-:W-:-:S13]  /*0080*/  ISETP.LE.OR P0, PT, R6, UR6, P0 ;  /* 0x0000000606007c0c */ /* 0x004fda0008703670 */
[----:B------:R-:W-:Y:S05]  /*0090*/  @P0 EXIT ;  /* 0x000000000000094d */ /* 0x000fea0003800000 */
[----:B------:R-:W0:Y:S01]  /*00a0*/  LDC.64 R2, c[0x0][0x390] ;  /* 0x0000e400ff027b82 */ /* 0x000e220000000a00 */
[----:B------:R-:W1:Y:S01]  /*00b0*/  LDCU.64 UR4, c[0x0][0x358] ;  /* 0x00006b00ff0477ac */ /* 0x000e620008000a00 */
[----:B0-----:R-:W-:-:S05]  /*00c0*/  IMAD.WIDE R2, R18, 0x4, R2 ;  /* 0x0000000412027825 */ /* 0x001fca00078e0202 */
[----:B-1----:R-:W2:Y:S01]  /*00d0*/  LDG.E.CONSTANT R0, desc[UR4][R2.64] ;  /* 0x0000000402007981 */ /* 0x002ea2000c1e9900 */
[----:B------:R-:W-:Y:S01]  /*00e0*/  BSSY.RECONVERGENT B0, `(.L_x_15) ;  /* 0x000000e000007945 */ /* 0x000fe20003800200 */
[----:B------:R-:W-:Y:S01]  /*00f0*/  IMAD R18, R7, UR6, R18 ;  /* 0x0000000607127c24 */ /* 0x000fe2000f8e0212 */
[----:B--2---:R-:W-:Y:S01]  /*0100*/  IADD3 R4, PT, PT, R0, -0xd000000, RZ ;  /* 0xf300000000047810 */ /* 0x004fe20007ffe0ff */
[----:B------:R0:W1:Y:S03]  /*0110*/  MUFU.RSQ R5, R0 ;  /* 0x0000000000057308 */ /* 0x0000660000001400 */
[----:B------:R-:W-:-:S13]  /*0120*/  ISETP.GT.U32.AND P0, PT, R4, 0x727fffff, PT ;  /* 0x727fffff0400780c */ /* 0x000fda0003f04070 */
[----:B0-----:R-:W-:Y:S05]  /*0130*/  @!P0 BRA `(.L_x_16) ;  /* 0x0000000000108947 */ /* 0x001fea0003800000 */
[----:B------:R-:W-:-:S07]  /*0140*/  MOV R14, 0x160 ;  /* 0x00000160000e7802 */ /* 0x000fce0000000f00 */
[----:B-1----:R-:W-:Y:S05]  /*0150*/  CALL.REL.NOINC `($__internal_0_$__cuda_sm20_sqrt_rn_f32_slowpath) ;  /* 0x0000001000187944 */ /* 0x002fea0003c00000 */
[----:B------:R-:W-:Y:S01]  /*0160*/  MOV R17, R20 ;  /* 0x0000001400117202 */ /* 0x000fe20000000f00 */
[----:B------:R-:W-:Y:S06]  /*0170*/  BRA `(.L_x_17) ;  /* 0x0000000000107947 */ /* 0x000fec0003800000 */
.L_x_16:
[----:B-1----:R-:W-:Y:S01]  /*0180*/  FMUL.FTZ R17, R0, R5 ;  /* 0x0000000500117220 */ /* 0x002fe20000410000 */
[----:B------:R-:W-:-:S03]  /*0190*/  FMUL.FTZ R5, R5, 0.5 ;  /* 0x3f00000005057820 */ /* 0x000fc60000410000 */
[----:B------:R-:W-:-:S04]  /*01a0*/  FFMA R0, -R17, R17, R0 ;  /* 0x0000001111007223 */ /* 0x000fc80000000100 */
[----:B------:R-:W-:-:S07]  /*01b0*/  FFMA R17, R0, R5, R17 ;  /* 0x0000000500117223 */ /* 0x000fce0000000011 */
.L_x_17:
[----:B------:R-:W-:Y:S05]  /*01c0*/  BSYNC.RECONVERGENT B0 ;  /* 0x0000000000007941 */ /* 0x000fea0003800200 */
.L_x_15:
[----:B------:R-:W0:Y:S01]  /*01d0*/  LDC.64 R2, c[0x0][0x388] ;  /* 0x0000e200ff027b82 */ /* 0x000e220000000a00 */
[----:B------:R-:W1:Y:S01]  /*01e0*/  LDCU UR6, c[0x0][0x3a8] ;  /* 0x00007500ff0677ac */ /* 0x000e620008000800 */
[----:B0-----:R-:W-:-:S05]  /*01f0*/  IMAD.WIDE R2, R18, 0x30, R2 ;  /* 0x0000003012027825 */ /* 0x001fca00078e0202 */
[----:B------:R-:W2:Y:S04]  /*0200*/  LDG.E.64 R20, desc[UR4][R2.64+0x18] ;  /* 0x0000180402147981 */ /* 0x000ea8000c1e1b00 */
[----:B------:R0:W5:Y:S04]  /*0210*/  LDG.E.64 R6, desc[UR4][R2.64+0x28] ;  /* 0x0000280402067981 */ /* 0x000168000c1e1b00 */
[----:B------:R0:W5:Y:S04]  /*0220*/  LDG.E.64 R12, desc[UR4][R2.64] ;  /* 0x00000004020c7981 */ /* 0x000168000c1e1b00 */
[----:B------:R0:W5:Y:S04]  /*0230*/  LDG.E.64 R10, desc[UR4][R2.64+0x8] ;  /* 0x00000804020a7981 */ /* 0x000168000c1e1b00 */
[----:B------:R0:W5:Y:S01]  /*0240*/  LDG.E.64 R4, desc[UR4][R2.64+0x10] ;  /* 0x0000100402047981 */ /* 0x000162000c1e1b00 */
[----:B-1----:R-:W-:Y:S01]  /*0250*/  FMUL R17, R17, UR6 ;  /* 0x0000000611117c20 */ /* 0x002fe20008400000 */
[----:B------:R-:W-:Y:S01]  /*0260*/  BSSY.RECONVERGENT B0, `(.L_x_18) ;  /* 0x00000d6000007945 */ /* 0x000fe20003800200 */
[----:B--2---:R-:W-:-:S13]  /*0270*/  ISETP.NE.AND P0, PT, R20, 0x1, PT ;  /* 0x000000011400780c */ /* 0x004fda0003f05270 */
[----:B0-----:R-:W-:Y:S05]  /*0280*/  @P0 BRA `(.L_x_19) ;  /* 0x0000000400240947 */ /* 0x001fea0003800000 */
[----:B------:R0:W5:Y:S02]  /*0290*/  LDG.E R16, desc[UR4][R2.64+0x20] ;  /* 0x0000200402107981 */ /* 0x000164000c1e1900 */
[----:B-----5:R-:W-:Y:S01]  /*02a0*/  SHF.R.U32.HI R0, RZ, 0x2, R13 ;  /* 0x00000002ff007819 */ /* 0x020fe2000001160d */
[----:B------:R-:W-:Y:S01]  /*02b0*/  IMAD.SHL.U32 R8, R5, 0x10, RZ ;  /* 0x0000001005087824 */ /* 0x000fe200078e00ff */
[----:B------:R-:W-:Y:S01]  /*02c0*/  MOV R14, 0x3e055027 ;  /* 0x3e055027000e7802 */ /* 0x000fe20000000f00 */
[----:B------:R-:W-:Y:S01]  /*02d0*/  BSSY.RECONVERGENT B1, `(.L_x_20) ;  /* 0x000003b000017945 */ /* 0x000fe20003800200 */
[----:B------:R-:W-:-:S04]  /*02e0*/  LOP3.LUT R0, R0, R13, RZ, 0x3c, !PT ;  /* 0x0000000d00007212 */ /* 0x000fc800078e3cff */
[----:B------:R-:W-:-:S04]  /*02f0*/  SHF.L.U32 R9, R0, 0x1, RZ ;  /* 0x0000000100097819 */ /* 0x000fc800000006ff */
[----:B------:R-:W-:-:S04]  /*0300*/  LOP3.LUT R9, R5, R8, R9, 0x96, !PT ;  /* 0x0000000805097212 */ /* 0x000fc800078e9609 */
[----:B------:R-:W-:Y:S01]  /*0310*/  LOP3.LUT R8, R9, R0, RZ, 0x3c, !PT ;  /* 0x0000000009087212 */ /* 0x000fe200078e3cff */
[----:B------:R-:W-:-:S03]  /*0320*/  HFMA2 R9, -RZ, RZ, 0.1171875, 0 ;  /* 0x2f800000ff097431 */ /* 0x000fc600000001ff */
[----:B------:R-:W-:-:S04]  /*0330*/  IADD3 R0, PT, PT, R12, 0x587c5, R8 ;  /* 0x000587c50c007810 */ /* 0x000fc80007ffe008 */
[----:B------:R-:W-:-:S05]  /*0340*/  I2FP.F32.U32 R0, R0 ;  /* 0x0000000000007245 */ /* 0x000fca0000201000 */
[----:B------:R-:W-:-:S05]  /*0350*/  FFMA R0, R0, R9, 1.1641532182693481445e-10 ;  /* 0x2f00000000007423 */ /* 0x000fca0000000009 */
[----:B------:R-:W-:-:S04]  /*0360*/  FSETP.GEU.AND P0, PT, R0, 1.175494350822287508e-38, PT ;  /* 0x008000000000780b */ /* 0x000fc80003f0e000 */
[----:B------:R-:W-:-:S09]  /*0370*/  FSEL R13, RZ, -23, P0 ;  /* 0xc1b80000ff0d7808 */ /* 0x000fd20000000000 */
[----:B------:R-:W-:-:S04]  /*0380*/  @!P0 FMUL R0, R0, 8388608 ;  /* 0x4b00000000008820 */ /* 0x000fc80000400000 */
[C---:B------:R-:W-:Y:S01]  /*0390*/  VIADD R9, R0.reuse, 0xc0d55555 ;  /* 0xc0d5555500097836 */ /* 0x040fe20000000000 */
[----:B------:R-:W-:-:S04]  /*03a0*/  ISETP.GT.U32.AND P0, PT, R0, 0x7f7fffff, PT ;  /* 0x7f7fffff0000780c */ /* 0x000fc80003f04070 */
[----:B------:R-:W-:-:S04]  /*03b0*/  LOP3.LUT R15, R9, 0xff800000, RZ, 0xc0, !PT ;  /* 0xff800000090f7812 */ /* 0x000fc800078ec0ff */
[----:B------:R-:W-:-:S05]  /*03c0*/  IADD3 R9, PT, PT, R0, -R15, RZ ;  /* 0x8000000f00097210 */ /* 0x000fca0007ffe0ff */
[----:B------:R-:W-:-:S04]  /*03d0*/  FADD R9, R9, -1 ;  /* 0xbf80000009097421 */ /* 0x000fc80000000000 */
[----:B------:R-:W-:-:S04]  /*03e0*/  FFMA R14, R9, -R14, 0.14084610342979431152 ;  /* 0x3e1039f6090e7423 */ /* 0x000fc8000000080e */
[----:B------:R-:W-:-:S04]  /*03f0*/  FFMA R14, R9, R14, -0.12148627638816833496 ;  /* 0xbdf8cdcc090e7423 */ /* 0x000fc8000000000e */
[----:B------:R-:W-:-:S04]  /*0400*/  FFMA R14, R9, R14, 0.13980610668659210205 ;  /* 0x3e0f2955090e7423 */ /* 0x000fc8000000000e */
[----:B------:R-:W-:-:S04]  /*0410*/  FFMA R14, R9, R14, -0.16684235632419586182 ;  /* 0xbe2ad8b9090e7423 */ /* 0x000fc8000000000e */
[----:B------:R-:W-:-:S04]  /*0420*/  FFMA R14, R9, R14, 0.20012299716472625732 ;  /* 0x3e4ced0b090e7423 */ /* 0x000fc8000000000e */
[----:B------:R-:W-:-:S04]  /*0430*/  FFMA R14, R9, R14, -0.24999669194221496582 ;  /* 0xbe7fff22090e7423 */ /* 0x000fc8000000000e */
[----:B------:R-:W-:-:S04]  /*0440*/  FFMA R14, R9, R14, 0.33333182334899902344 ;  /* 0x3eaaaa78090e7423 */ /* 0x000fc8000000000e */
[C---:B------:R-:W-:Y:S01]  /*0450*/  FFMA R20, R9.reuse, R14, -0.5 ;  /* 0xbf00000009147423 */ /* 0x040fe2000000000e */
[----:B------:R-:W-:Y:S01]  /*0460*/  I2FP.F32.S32 R14, R15 ;  /* 0x0000000f000e7245 */ /* 0x000fe20000201400 */
[----:B------:R-:W-:Y:S02]  /*0470*/  IMAD.MOV.U32 R15, RZ, RZ, 0x7f800000 ;  /* 0x7f800000ff0f7424 */ /* 0x000fe400078e00ff */
[C---:B------:R-:W-:Y:S02]  /*0480*/  FMUL R20, R9.reuse, R20 ;  /* 0x0000001409147220 */ /* 0x040fe40000400000 */
[----:B------:R-:W-:Y:S02]  /*0490*/  FFMA R13, R14, 1.1920928955078125e-07, R13 ;  /* 0x340000000e0d7823 */ /* 0x000fe4000000000d */
[----:B------:R-:W-:Y:S01]  /*04a0*/  FFMA R20, R9, R20, R9 ;  /* 0x0000001409147223 */ /* 0x000fe20000000009 */
[----:B------:R-:W-:-:S03]  /*04b0*/  SHF.R.U32.HI R9, RZ, 0x2, R10 ;  /* 0x00000002ff097819 */ /* 0x000fc6000001160a */
[----:B------:R-:W-:Y:S01]  /*04c0*/  FFMA R20, R13, 0.69314718246459960938, R20 ;  /* 0x3f3172180d147823 */ /* 0x000fe20000000014 */
[C---:B------:R-:W-:Y:S01]  /*04d0*/  @P0 FFMA R20, R0.reuse, R15, +INF ;  /* 0x7f80000000140423 */ /* 0x040fe2000000000f */
[----:B------:R-:W-:Y:S01]  /*04e0*/  LOP3.LUT R9, R9, R10, RZ, 0x3c, !PT ;  /* 0x0000000a09097212 */ /* 0x000fe200078e3cff */
[----:B------:R-:W-:Y:S01]  /*04f0*/  IMAD.MOV.U32 R15, RZ, RZ, 0x30c90fdb ;  /* 0x30c90fdbff0f7424 */ /* 0x000fe200078e00ff */
[----:B------:R-:W-:Y:S01]  /*0500*/  FSETP.NEU.AND P0, PT, R0, RZ, PT ;  /* 0x000000ff0000720b */ /* 0x000fe20003f0d000 */
[----:B------:R-:W-:Y:S01]  /*0510*/  FMUL R20, R20, -2 ;  /* 0xc000000014147820 */ /* 0x000fe20000400000 */
[----:B------:R-:W-:Y:S02]  /*0520*/  SHF.L.U32 R13, R9, 0x1, RZ ;  /* 0x00000001090d7819 */ /* 0x000fe400000006ff */
[----:B------:R-:W-:Y:S02]  /*0530*/  SHF.L.U32 R10, R8, 0x4, RZ ;  /* 0x00000004080a7819 */ /* 0x000fe400000006ff */
[----:B------:R-:W-:-:S02]  /*0540*/  FSEL R20, R20, +INF , P0 ;  /* 0x7f80000014147808 */ /* 0x000fc40000000000 */
[----:B------:R-:W-:Y:S01]  /*0550*/  LOP3.LUT R9, R9, R13, R10, 0x96, !PT ;  /* 0x0000000d09097212 */ /* 0x000fe200078e960a */
[----:B------:R-:W-:Y:S01]  /*0560*/  VIADD R10, R12, 0xb0f8a ;  /* 0x000b0f8a0c0a7836 */ /* 0x000fe20000000000 */
[----:B------:R-:W-:Y:S01]  /*0570*/  IADD3 R12, PT, PT, R20, -0xd000000, RZ ;  /* 0xf3000000140c7810 */ /* 0x000fe20007ffe0ff */
[----:B------:R0:W1:Y:S01]  /*0580*/  MUFU.RSQ R13, R20 ;  /* 0x00000014000d7308 */ /* 0x0000620000001400 */
[----:B------:R-:W-:Y:S02]  /*0590*/  LOP3.LUT R9, R9, R8, RZ, 0x3c, !PT ;  /* 0x0000000809097212 */ /* 0x000fe400078e3cff */
[----:B------:R-:W-:Y:S02]  /*05a0*/  ISETP.GT.U32.AND P0, PT, R12, 0x727fffff, PT ;  /* 0x727fffff0c00780c */ /* 0x000fe40003f04070 */
[----:B------:R-:W-:-:S04]  /*05b0*/  IADD3 R0, PT, PT, R9, R10, RZ ;  /* 0x0000000a09007210 */ /* 0x000fc80007ffe0ff */
[----:B------:R-:W-:-:S05]  /*05c0*/  I2FP.F32.U32 R0, R0 ;  /* 0x0000000000007245 */ /* 0x000fca0000201000 */
[----:B------:R-:W-:Y:S02]  /*05d0*/  FFMA R12, R0, R15, 7.314590599882819788e-10 ;  /* 0x30490fdb000c7423 */ /* 0x000fe4000000000f */
[----:B0-----:R-:W-:Y:S05]  /*05e0*/  @!P0 BRA `(.L_x_21) ;  /* 0x0000000000148947 */ /* 0x001fea0003800000 */
[----:B------:R-:W-:Y:S02]  /*05f0*/  MOV R0, R20 ;  /* 0x0000001400007202 */ /* 0x000fe40000000f00 */
[----:B------:R-:W-:-:S07]  /*0600*/  MOV R14, 0x620 ;  /* 0x00000620000e7802 */ /* 0x000fce0000000f00 */
[----:B-1----:R-:W-:Y:S05]  /*0610*/  CALL.REL.NOINC `($__internal_0_$__cuda_sm20_sqrt_rn_f32_slowpath) ;  /* 0x0000000800e87944 */ /* 0x002fea0003c00000 */
[----:B------:R-:W-:Y:S01]  /*0620*/  MOV R19, R20 ;  /* 0x0000001400137202 */ /* 0x000fe20000000f00 */
[----:B------:R-:W-:Y:S06]  /*0630*/  BRA `(.L_x_22) ;  /* 0x0000000000107947 */ /* 0x000fec0003800000 */
.L_x_21:
[----:B-1----:R-:W-:Y:S01]  /*0640*/  FMUL.FTZ R19, R20, R13 ;  /* 0x0000000d14137220 */ /* 0x002fe20000410000 */
[----:B------:R-:W-:-:S03]  /*0650*/  FMUL.FTZ R13, R13, 0.5 ;  /* 0x3f0000000d0d7820 */ /* 0x000fc60000410000 */
[----:B------:R-:W-:-:S04]  /*0660*/  FFMA R20, -R19, R19, R20 ;  /* 0x0000001313147223 */ /* 0x000fc80000000114 */
[----:B------:R-:W-:-:S07]  /*0670*/  FFMA R19, R20, R13, R19 ;  /* 0x0000000d14137223 */ /* 0x000fce0000000013 */
.L_x_22:
[----:B------:R-:W-:Y:S05]  /*0680*/  BSYNC.RECONVERGENT B1 ;  /* 0x0000000000017941 */ /* 0x000fea0003800200 */
.L_x_20:
[----:B------:R-:W-:Y:S01]  /*0690*/  FMUL.RZ R14, R12, 0.15915493667125701904 ;  /* 0x3e22f9830c0e7820 */ /* 0x000fe2000040c000 */
[----:B------:R-:W-:Y:S02]  /*06a0*/  HFMA2 R20, -RZ, RZ, 0, 0 ;  /* 0x00000000ff147431 */ /* 0x000fe400000001ff */
[----:B------:R-:W-:Y:S01]  /*06b0*/  IMAD.MOV.U32 R13, RZ, RZ, R5 ;  /* 0x000000ffff0d7224 */ /* 0x000fe200078e0005 */
[----:B------:R-:W0:Y:S08]  /*06c0*/  MUFU.COS R12, R14 ;  /* 0x0000000e000c7308 */ /* 0x000e300000000000 */
[----:B------:R-:W1:Y:S01]  /*06d0*/  MUFU.SIN R0, R14 ;  /* 0x0000000e00007308 */ /* 0x000e620000000400 */
[-C--:B0-----:R-:W-:Y:S01]  /*06e0*/  FMUL R23, R12, R19.reuse ;  /* 0x000000130c177220 */ /* 0x081fe20000400000 */
[----:B-1----:R-:W-:-:S04]  /*06f0*/  FMUL R19, R0, R19 ;  /* 0x0000001300137220 */ /* 0x002fc80000400000 */
[----:B------:R-:W-:Y:S01]  /*0700*/  MOV R0, R23 ;  /* 0x0000001700007202 */ /* 0x000fe20000000f00 */
[----:B------:R-:W-:Y:S06]  /*0710*/  BRA `(.L_x_23) ;  /* 0x0000000800287947 */ /* 0x000fec0003800000 */
.L_x_19:
[----:B-----5:R-:W-:Y:S01]  /*0720*/  SHF.R.U32.HI R0, RZ, 0x2, R13 ;  /* 0x00000002ff007819 */ /* 0x020fe2000001160d */
[----:B------:R-:W-:Y:S01]  /*0730*/  IMAD.SHL.U32 R8, R5, 0x10, RZ ;  /* 0x0000001005087824 */ /* 0x000fe200078e00ff */
[----:B------:R-:W-:Y:S01]  /*0740*/  MOV R14, 0x3e055027 ;  /* 0x3e055027000e7802 */ /* 0x000fe20000000f00 */
[----:B------:R-:W-:Y:S01]  /*0750*/  BSSY.RECONVERGENT B1, `(.L_x_24) ;  /* 0x000003a000017945 */ /* 0x000fe20003800200 */
[----:B------:R-:W-:Y:S02]  /*0760*/  LOP3.LUT R0, R0, R13, RZ, 0x3c, !PT ;  /* 0x0000000d00007212 */ /* 0x000fe400078e3cff */
[----:B------:R-:W-:Y:S02]  /*0770*/  MOV R15, 0x7f800000 ;  /* 0x7f800000000f7802 */ /* 0x000fe40000000f00 */
[----:B------:R-:W-:-:S04]  /*0780*/  SHF.L.U32 R9, R0, 0x1, RZ ;  /* 0x0000000100097819 */ /* 0x000fc800000006ff */
[----:B------:R-:W-:-:S04]  /*0790*/  LOP3.LUT R9, R5, R8, R9, 0x96, !PT ;  /* 0x0000000805097212 */ /* 0x000fc800078e9609 */
[----:B------:R-:W-:Y:S01]  /*07a0*/  LOP3.LUT R23, R9, R0, RZ, 0x3c, !PT ;  /* 0x0000000009177212 */ /* 0x000fe200078e3cff */
[----:B------:R-:W-:-:S03]  /*07b0*/  HFMA2 R9, -RZ, RZ, 0.1171875, 0 ;  /* 0x2f800000ff097431 */ /* 0x000fc600000001ff */
[----:B------:R-:W-:-:S04]  /*07c0*/  IADD3 R0, PT, PT, R12, 0x587c5, R23 ;  /* 0x000587c50c007810 */ /* 0x000fc80007ffe017 */
[----:B------:R-:W-:-:S05]  /*07d0*/  I2FP.F32.U32 R0, R0 ;  /* 0x0000000000007245 */ /* 0x000fca0000201000 */
[----:B------:R-:W-:-:S05]  /*07e0*/  FFMA R0, R0, R9, 1.1641532182693481445e-10 ;  /* 0x2f00000000007423 */ /* 0x000fca0000000009 */
[----:B------:R-:W-:-:S13]  /*07f0*/  FSETP.GEU.AND P0, PT, R0, 1.175494350822287508e-38, PT ;  /* 0x008000000000780b */ /* 0x000fda0003f0e000 */
[----:B------:R-:W-:-:S05]  /*0800*/  @!P0 FMUL R0, R0, 8388608 ;  /* 0x4b00000000008820 */ /* 0x000fca0000400000 */
[----:B------:R-:W-:-:S04]  /*0810*/  IADD3 R8, PT, PT, R0, -0x3f2aaaab, RZ ;  /* 0xc0d5555500087810 */ /* 0x000fc80007ffe0ff */
[----:B------:R-:W-:-:S05]  /*0820*/  LOP3.LUT R9, R8, 0xff800000, RZ, 0xc0, !PT ;  /* 0xff80000008097812 */ /* 0x000fca00078ec0ff */
[----:B------:R-:W-:Y:S01]  /*0830*/  IMAD.IADD R8, R0, 0x1, -R9 ;  /* 0x0000000100087824 */ /* 0x000fe200078e0a09 */
[----:B------:R-:W-:-:S03]  /*0840*/  I2FP.F32.S32 R9, R9 ;  /* 0x0000000900097245 */ /* 0x000fc60000201400 */
[----:B------:R-:W-:Y:S01]  /*0850*/  FADD R13, R8, -1 ;  /* 0xbf800000080d7421 */ /* 0x000fe20000000000 */
[----:B------:R-:W-:Y:S02]  /*0860*/  FSEL R8, RZ, -23, P0 ;  /* 0xc1b80000ff087808 */ /* 0x000fe40000000000 */
[----:B------:R-:W-:Y:S01]  /*0870*/  ISETP.GT.U32.AND P0, PT, R0, 0x7f7fffff, PT ;  /* 0x7f7fffff0000780c */ /* 0x000fe20003f04070 */
[----:B------:R-:W-:Y:S02]  /*0880*/  FFMA R14, R13, -R14, 0.14084610342979431152 ;  /* 0x3e1039f60d0e7423 */ /* 0x000fe4000000080e */
[----:B------:R-:W-:Y:S01]  /*0890*/  FFMA R8, R9, 1.1920928955078125e-07, R8 ;  /* 0x3400000009087823 */ /* 0x000fe20000000008 */
[----:B------:R-:W-:Y:S01]  /*08a0*/  SHF.R.U32.HI R9, RZ, 0x2, R10 ;  /* 0x00000002ff097819 */ /* 0x000fe2000001160a */
[----:B------:R-:W-:-:S03]  /*08b0*/  FFMA R14, R13, R14, -0.12148627638816833496 ;  /* 0xbdf8cdcc0d0e7423 */ /* 0x000fc6000000000e */
[----:B------:R-:W-:Y:S01]  /*08c0*/  LOP3.LUT R9, R9, R10, RZ, 0x3c, !PT ;  /* 0x0000000a09097212 */ /* 0x000fe200078e3cff */
[----:B------:R-:W-:-:S03]  /*08d0*/  FFMA R14, R13, R14, 0.13980610668659210205 ;  /* 0x3e0f29550d0e7423 */ /* 0x000fc6000000000e */
[----:B------:R-:W-:Y:S01]  /*08e0*/  SHF.L.U32 R10, R9, 0x1, RZ ;  /* 0x00000001090a7819 */ /* 0x000fe200000006ff */
[----:B------:R-:W-:-:S04]  /*08f0*/  FFMA R14, R13, R14, -0.16684235632419586182 ;  /* 0xbe2ad8b90d0e7423 */ /* 0x000fc8000000000e */
[----:B------:R-:W-:-:S04]  /*0900*/  FFMA R14, R13, R14, 0.20012299716472625732 ;  /* 0x3e4ced0b0d0e7423 */ /* 0x000fc8000000000e */
[----:B------:R-:W-:-:S04]  /*0910*/  FFMA R14, R13, R14, -0.24999669194221496582 ;  /* 0xbe7fff220d0e7423 */ /* 0x000fc8000000000e */
[----:B------:R-:W-:-:S04]  /*0920*/  FFMA R14, R13, R14, 0.33333182334899902344 ;  /* 0x3eaaaa780d0e7423 */ /* 0x000fc8000000000e */
[----:B------:R-:W-:-:S04]  /*0930*/  FFMA R14, R13, R14, -0.5 ;  /* 0xbf0000000d0e7423 */ /* 0x000fc8000000000e */
[----:B------:R-:W-:-:S04]  /*0940*/  FMUL R14, R13, R14 ;  /* 0x0000000e0d0e7220 */ /* 0x000fc80000400000 */
[----:B------:R-:W-:-:S04]  /*0950*/  FFMA R13, R13, R14, R13 ;  /* 0x0000000e0d0d7223 */ /* 0x000fc8000000000d */
[----:B------:R-:W-:Y:S01]  /*0960*/  FFMA R13, R8, 0.69314718246459960938, R13 ;  /* 0x3f317218080d7823 */ /* 0x000fe2000000000d */
[C---:B------:R-:W-:Y:S01]  /*0970*/  @P0 FFMA R13, R0.reuse, R15, +INF ;  /* 0x7f800000000d0423 */ /* 0x040fe2000000000f */
[----:B------:R-:W-:Y:S01]  /*0980*/  IMAD.SHL.U32 R8, R23, 0x10, RZ ;  /* 0x0000001017087824 */ /* 0x000fe200078e00ff */
[----:B------:R-:W-:Y:S02]  /*0990*/  FSETP.NEU.AND P0, PT, R0, RZ, PT ;  /* 0x000000ff0000720b */ /* 0x000fe40003f0d000 */
[----:B------:R-:W-:Y:S02]  /*09a0*/  FMUL R13, R13, -2 ;  /* 0xc00000000d0d7820 */ /* 0x000fe40000400000 */
[----:B------:R-:W-:Y:S01]  /*09b0*/  LOP3.LUT R8, R9, R10, R8, 0x96, !PT ;  /* 0x0000000a09087212 */ /* 0x000fe200078e9608 */
[----:B------:R-:W-:Y:S02]  /*09c0*/  HFMA2 R9, -RZ, RZ, 0.1495361328125, 0.0004794597625732421875 ;  /* 0x30c90fdbff097431 */ /* 0x000fe400000001ff */
[----:B------:R-:W-:-:S02]  /*09d0*/  FSEL R10, R13, +INF , P0 ;  /* 0x7f8000000d0a7808 */ /* 0x000fc40000000000 */
[----:B------:R-:W-:Y:S02]  /*09e0*/  LOP3.LUT R13, R8, R23, RZ, 0x3c, !PT ;  /* 0x00000017080d7212 */ /* 0x000fe400078e3cff */
[----:B------:R-:W-:Y:S01]  /*09f0*/  IADD3 R8, PT, PT, R10, -0xd000000, RZ ;  /* 0xf30000000a087810 */ /* 0x000fe20007ffe0ff */
[----:B------:R0:W1:Y:S01]  /*0a00*/  MUFU.RSQ R15, R10 ;  /* 0x0000000a000f7308 */ /* 0x0000620000001400 */
[----:B------:R-:W-:Y:S02]  /*0a10*/  IADD3 R0, PT, PT, R12, 0xb0f8a, R13 ;  /* 0x000b0f8a0c007810 */ /* 0x000fe40007ffe00d */
[----:B------:R-:W-:Y:S02]  /*0a20*/  ISETP.GT.U32.AND P0, PT, R8, 0x727fffff, PT ;  /* 0x727fffff0800780c */ /* 0x000fe40003f04070 */
[----:B------:R-:W-:-:S05]  /*0a30*/  I2FP.F32.U32 R0, R0 ;  /* 0x0000000000007245 */ /* 0x000fca0000201000 */
[----:B------:R-:W-:-:S06]  /*0a40*/  FFMA R9, R0, R9, 7.314590599882819788e-10 ;  /* 0x30490fdb00097423 */ /* 0x000fcc0000000009 */
[----:B0-----:R-:W-:Y:S05]  /*0a50*/  @!P0 BRA `(.L_x_25) ;  /* 0x0000000000148947 */ /* 0x001fea0003800000 */
[----:B------:R-:W-:Y:S02]  /*0a60*/  MOV R0, R10 ;  /* 0x0000000a00007202 */ /* 0x000fe40000000f00 */
[----:B------:R-:W-:-:S07]  /*0a70*/  MOV R14, 0xa90 ;  /* 0x00000a90000e7802 */ /* 0x000fce0000000f00 */
[----:B-1----:R-:W-:Y:S05]  /*0a80*/  CALL.REL.NOINC `($__internal_0_$__cuda_sm20_sqrt_rn_f32_slowpath) ;  /* 0x0000000400cc7944 */ /* 0x002fea0003c00000 */
[----:B------:R-:W-:Y:S01]  /*0a90*/  IMAD.MOV.U32 R19, RZ, RZ, R20 ;  /* 0x000000ffff137224 */ /* 0x000fe200078e0014 */
[----:B------:R-:W-:Y:S06]  /*0aa0*/  BRA `(.L_x_26) ;  /* 0x0000000000107947 */ /* 0x000fec0003800000 */
.L_x_25:
[----:B-1----:R-:W-:Y:S01]  /*0ab0*/  FMUL.FTZ R19, R10, R15 ;  /* 0x0000000f0a137220 */ /* 0x002fe20000410000 */
[----:B------:R-:W-:-:S03]  /*0ac0*/  FMUL.FTZ R15, R15, 0.5 ;  /* 0x3f0000000f0f7820 */ /* 0x000fc60000410000 */
[----:B------:R-:W-:-:S04]  /*0ad0*/  FFMA R10, -R19, R19, R10 ;  /* 0x00000013130a7223 */ /* 0x000fc8000000010a */
[----:B------:R-:W-:-:S07]  /*0ae0*/  FFMA R19, R10, R15, R19 ;  /* 0x0000000f0a137223 */ /* 0x000fce0000000013 */
.L_x_26:
[----:B------:R-:W-:Y:S05]  /*0af0*/  BSYNC.RECONVERGENT B1 ;  /* 0x0000000000017941 */ /* 0x000fea0003800200 */
.L_x_24:
[----:B------:R-:W-:Y:S01]  /*0b00*/  SHF.R.U32.HI R0, RZ, 0x2, R11 ;  /* 0x00000002ff007819 */ /* 0x000fe2000001160b */
[----:B------:R-:W-:Y:S03]  /*0b10*/  BSSY.RECONVERGENT B1, `(.L_x_27) ;  /* 0x0000042000017945 */ /* 0x000fe60003800200 */
[----:B------:R-:W-:Y:S02]  /*0b20*/  LOP3.LUT R0, R0, R11, RZ, 0x3c, !PT ;  /* 0x0000000b00007212 */ /* 0x000fe400078e3cff */
[----:B------:R-:W-:Y:S02]  /*0b30*/  SHF.L.U32 R11, R13, 0x4, RZ ;  /* 0x000000040d0b7819 */ /* 0x000fe400000006ff */
[----:B------:R-:W-:-:S04]  /*0b40*/  SHF.L.U32 R8, R0, 0x1, RZ ;  /* 0x0000000100087819 */ /* 0x000fc800000006ff */
[----:B------:R-:W-:Y:S02]  /*0b50*/  LOP3.LUT R8, R0, R8, R11, 0x96, !PT ;  /* 0x0000000800087212 */ /* 0x000fe400078e960b */
[----:B------:R-:W-:Y:S02]  /*0b60*/  MOV R11, 0x2f800000 ;  /* 0x2f800000000b7802 */ /* 0x000fe40000000f00 */
[----:B------:R-:W-:-:S04]  /*0b70*/  LOP3.LUT R8, R8, R13, RZ, 0x3c, !PT ;  /* 0x0000000d08087212 */ /* 0x000fc800078e3cff */
[----:B------:R-:W-:-:S04]  /*0b80*/  IADD3 R0, PT, PT, R12, 0x10974f, R8 ;  /* 0x0010974f0c007810 */ /* 0x000fc80007ffe008 */
[----:B------:R-:W-:-:S05]  /*0b90*/  I2FP.F32.U32 R0, R0 ;  /* 0x0000000000007245 */ /* 0x000fca0000201000 */
[----:B------:R-:W-:Y:S01]  /*0ba0*/  FFMA R0, R0, R11, 1.1641532182693481445e-10 ;  /* 0x2f00000000007423 */ /* 0x000fe2000000000b */
[----:B------:R-:W-:-:S04]  /*0bb0*/  HFMA2 R11, -RZ, RZ, 1.5048828125, 33.21875 ;  /* 0x3e055027ff0b7431 */ /* 0x000fc800000001ff */
[----:B------:R-:W-:-:S13]  /*0bc0*/  FSETP.GEU.AND P0, PT, R0, 1.175494350822287508e-38, PT ;  /* 0x008000000000780b */ /* 0x000fda0003f0e000 */
[----:B------:R-:W-:-:S04]  /*0bd0*/  @!P0 FMUL R0, R0, 8388608 ;  /* 0x4b00000000008820 */ /* 0x000fc80000400000 */
[----:B------:R-:W-:-:S05]  /*0be0*/  VIADD R10, R0, 0xc0d55555 ;  /* 0xc0d55555000a7836 */ /* 0x000fca0000000000 */
[----:B------:R-:W-:-:S04]  /*0bf0*/  LOP3.LUT R15, R10, 0xff800000, RZ, 0xc0, !PT ;  /* 0xff8000000a0f7812 */ /* 0x000fc800078ec0ff */
[-C--:B------:R-:W-:Y:S02]  /*0c00*/  IADD3 R10, PT, PT, R0, -R15.reuse, RZ ;  /* 0x8000000f000a7210 */ /* 0x080fe40007ffe0ff */
[----:B------:R-:W-:Y:S02]  /*0c10*/  I2FP.F32.S32 R14, R15 ;  /* 0x0000000f000e7245 */ /* 0x000fe40000201400 */
[----:B------:R-:W-:Y:S01]  /*0c20*/  MOV R15, 0x7f800000 ;  /* 0x7f800000000f7802 */ /* 0x000fe20000000f00 */
        /* <DEDUP_REMOVED lines=8> */
[----:B------:R-:W-:Y:S01]  /*0cb0*/  FFMA R25, R10, R11, -0.5 ;  /* 0xbf0000000a197423 */ /* 0x000fe2000000000b */
[----:B------:R-:W-:Y:S02]  /*0cc0*/  FSEL R11, RZ, -23, P0 ;  /* 0xc1b80000ff0b7808 */ /* 0x000fe40000000000 */
[----:B------:R-:W-:Y:S01]  /*0cd0*/  ISETP.GT.U32.AND P0, PT, R0, 0x7f7fffff, PT ;  /* 0x7f7fffff0000780c */ /* 0x000fe20003f04070 */
[----:B------:R-:W-:Y:S02]  /*0ce0*/  FMUL R25, R10, R25 ;  /* 0x000000190a197220 */ /* 0x000fe40000400000 */
[----:B------:R-:W-:Y:S01]  /*0cf0*/  FFMA R11, R14, 1.1920928955078125e-07, R11 ;  /* 0x340000000e0b7823 */ /* 0x000fe2000000000b */
[----:B------:R-:W-:Y:S01]  /*0d00*/  FMUL.RZ R14, R9, 0.15915493667125701904 ;  /* 0x3e22f983090e7820 */ /* 0x000fe2000040c000 */
[----:B------:R-:W-:Y:S01]  /*0d10*/  FFMA R10, R10, R25, R10 ;  /* 0x000000190a0a7223 */ /* 0x000fe2000000000a */
[----:B------:R-:W-:Y:S02]  /*0d20*/  SHF.R.U32.HI R9, RZ, 0x2, R4 ;  /* 0x00000002ff097819 */ /* 0x000fe40000011604 */
[----:B------:R-:W0:Y:S01]  /*0d30*/  MUFU.SIN R16, R14 ;  /* 0x0000000e00107308 */ /* 0x000e220000000400 */
[----:B------:R-:W-:Y:S01]  /*0d40*/  FFMA R11, R11, 0.69314718246459960938, R10 ;  /* 0x3f3172180b0b7823 */ /* 0x000fe2000000000a */
[----:B------:R-:W-:-:S02]  /*0d50*/  LOP3.LUT R9, R9, R4, RZ, 0x3c, !PT ;  /* 0x0000000409097212 */ /* 0x000fc400078e3cff */
[----:B------:R-:W-:Y:S01]  /*0d60*/  SHF.L.U32 R4, R8, 0x4, RZ ;  /* 0x0000000408047819 */ /* 0x000fe200000006ff */
[C---:B------:R-:W-:Y:S01]  /*0d70*/  @P0 FFMA R11, R0.reuse, R15, +INF ;  /* 0x7f800000000b0423 */ /* 0x040fe2000000000f */
[----:B------:R-:W-:Y:S01]  /*0d80*/  FSETP.NEU.AND P0, PT, R0, RZ, PT ;  /* 0x000000ff0000720b */ /* 0x000fe20003f0d000 */
[----:B------:R-:W-:Y:S01]  /*0d90*/  IMAD.SHL.U32 R10, R9, 0x2, RZ ;  /* 0x00000002090a7824 */ /* 0x000fe200078e00ff */
[----:B------:R-:W1:Y:S01]  /*0da0*/  MUFU.COS R0, R14 ;  /* 0x0000000e00007308 */ /* 0x000e620000000000 */
[----:B------:R-:W-:-:S03]  /*0db0*/  FMUL R11, R11, -2 ;  /* 0xc00000000b0b7820 */ /* 0x000fc60000400000 */
[----:B------:R-:W-:Y:S02]  /*0dc0*/  LOP3.LUT R9, R9, R10, R4, 0x96, !PT ;  /* 0x0000000a09097212 */ /* 0x000fe400078e9604 */
[----:B------:R-:W-:Y:S02]  /*0dd0*/  FSEL R20, R11, +INF , P0 ;  /* 0x7f8000000b147808 */ /* 0x000fe40000000000 */
[----:B------:R-:W-:Y:S01]  /*0de0*/  IADD3 R10, PT, PT, R12, 0x161f14, RZ ;  /* 0x00161f140c0a7810 */ /* 0x000fe20007ffe0ff */
[----:B0-----:R-:W-:Y:S01]  /*0df0*/  FMUL R16, R16, R19 ;  /* 0x0000001310107220 */ /* 0x001fe20000400000 */
[----:B------:R-:W-:Y:S01]  /*0e00*/  IADD3 R11, PT, PT, R20, -0xd000000, RZ ;  /* 0xf3000000140b7810 */ /* 0x000fe20007ffe0ff */
[----:B------:R0:W2:Y:S01]  /*0e10*/  MUFU.RSQ R15, R20 ;  /* 0x00000014000f7308 */ /* 0x0000a20000001400 */
[----:B------:R-:W-:Y:S02]  /*0e20*/  LOP3.LUT R9, R9, R8, RZ, 0x3c, !PT ;  /* 0x0000000809097212 */ /* 0x000fe400078e3cff */
[----:B------:R-:W-:Y:S01]  /*0e30*/  ISETP.GT.U32.AND P0, PT, R11, 0x727fffff, PT ;  /* 0x727fffff0b00780c */ /* 0x000fe20003f04070 */
[----:B------:R-:W-:-:S02]  /*0e40*/  HFMA2 R11, -RZ, RZ, 0.1495361328125, 0.0004794597625732421875 ;  /* 0x30c90fdbff0b7431 */ /* 0x000fc400000001ff */
[----:B------:R-:W-:Y:S02]  /*0e50*/  IMAD.IADD R4, R9, 0x1, R10 ;  /* 0x0000000109047824 */ /* 0x000fe400078e020a */
[----:B-1----:R-:W-:-:S03]  /*0e60*/  FMUL R19, R0, R19 ;  /* 0x0000001300137220 */ /* 0x002fc60000400000 */
[----:B------:R-:W-:-:S05]  /*0e70*/  I2FP.F32.U32 R4, R4 ;  /* 0x0000000400047245 */ /* 0x000fca0000201000 */
[----:B------:R-:W-:Y:S01]  /*0e80*/  FFMA R4, R4, R11, 7.314590599882819788e-10 ;  /* 0x30490fdb04047423 */ /* 0x000fe2000000000b */
[----:B0-2---:R-:W-:Y:S06]  /*0e90*/  @!P0 BRA `(.L_x_28) ;  /* 0x0000000000148947 */ /* 0x005fec0003800000 */
[----:B------:R-:W-:Y:S02]  /*0ea0*/  MOV R0, R20 ;  /* 0x0000001400007202 */ /* 0x000fe40000000f00 */
[----:B------:R-:W-:-:S07]  /*0eb0*/  MOV R14, 0xed0 ;  /* 0x00000ed0000e7802 */ /* 0x000fce0000000f00 */
[----:B------:R-:W-:Y:S05]  /*0ec0*/  CALL.REL.NOINC `($__internal_0_$__cuda_sm20_sqrt_rn_f32_slowpath) ;  /* 0x0000000000bc7944 */ /* 0x000fea0003c00000 */
[----:B------:R-:W-:Y:S01]  /*0ed0*/  MOV R11, R20 ;  /* 0x00000014000b7202 */ /* 0x000fe20000000f00 */
[----:B------:R-:W-:Y:S06]  /*0ee0*/  BRA `(.L_x_29) ;  /* 0x0000000000107947 */ /* 0x000fec0003800000 */
.L_x_28:
[----:B------:R-:W-:Y:S01]  /*0ef0*/  FMUL.FTZ R11, R20, R15 ;  /* 0x0000000f140b7220 */ /* 0x000fe20000410000 */
[----:B------:R-:W-:-:S03]  /*0f00*/  FMUL.FTZ R12, R15, 0.5 ;  /* 0x3f0000000f0c7820 */ /* 0x000fc60000410000 */
[----:B------:R-:W-:-:S04]  /*0f10*/  FFMA R0, -R11, R11, R20 ;  /* 0x0000000b0b007223 */ /* 0x000fc80000000114 */
[----:B------:R-:W-:-:S07]  /*0f20*/  FFMA R11, R0, R12, R11 ;  /* 0x0000000c000b7223 */ /* 0x000fce000000000b */
.L_x_29:
[----:B------:R-:W-:Y:S05]  /*0f30*/  BSYNC.RECONVERGENT B1 ;  /* 0x0000000000017941 */ /* 0x000fea0003800200 */
.L_x_27:
[----:B------:R-:W-:Y:S01]  /*0f40*/  FMUL.RZ R14, R4, 0.15915493667125701904 ;  /* 0x3e22f983040e7820 */ /* 0x000fe2000040c000 */
[----:B------:R-:W-:Y:S02]  /*0f50*/  IMAD.MOV.U32 R4, RZ, RZ, R23 ;  /* 0x000000ffff047224 */ /* 0x000fe400078e0017 */
[----:B------:R-:W-:Y:S01]  /*0f60*/  HFMA2 R20, -RZ, RZ, 0, 5.9604644775390625e-08 ;  /* 0x00000001ff147431 */ /* 0x000fe200000001ff */
[----:B------:R-:W0:Y:S08]  /*0f70*/  MUFU.SIN R0, R14 ;  /* 0x0000000e00007308 */ /* 0x000e300000000400 */
[----:B------:R-:W1:Y:S01]  /*0f80*/  MUFU.COS R12, R14 ;  /* 0x0000000e000c7308 */ /* 0x000e620000000000 */
[-C--:B0-----:R-:W-:Y:S01]  /*0f90*/  FMUL R0, R0, R11.reuse ;  /* 0x0000000b00007220 */ /* 0x081fe20000400000 */
[----:B-1----:R-:W-:Y:S01]  /*0fa0*/  FMUL R23, R12, R11 ;  /* 0x0000000b0c177220 */ /* 0x002fe20000400000 */
[----:B------:R-:W-:-:S07]  /*0fb0*/  MOV R11, R5 ;  /* 0x00000005000b7202 */ /* 0x000fce0000000f00 */
.L_x_23:
[----:B------:R-:W-:Y:S05]  /*0fc0*/  BSYNC.RECONVERGENT B0 ;  /* 0x0000000000007941 */ /* 0x000fea0003800200 */
.L_x_18:
[----:B------:R-:W0:Y:S01]  /*0fd0*/  LDC.64 R14, c[0x0][0x380] ;  /* 0x0000e000ff0e7b82 */ /* 0x000e220000000a00 */
[----:B------:R-:W-:Y:S01]  /*0fe0*/  IMAD R5, R18, 0x3, RZ ;  /* 0x0000000312057824 */ /* 0x000fe200078e02ff */
[----:B------:R-:W-:Y:S01]  /*0ff0*/  MOV R12, R4 ;  /* 0x00000004000c7202 */ /* 0x000fe20000000f00 */
[----:B------:R-:W-:Y:S01]  /*1000*/  STG.E.64 desc[UR4][R2.64+0x10], R8 ;  /* 0x0000100802007986 */ /* 0x000fe2000c101b04 */
[----:B------:R-:W1:Y:S03]  /*1010*/  LDCU.64 UR6, c[0x0][0x3a0] ;  /* 0x00007400ff0677ac */ /* 0x000e660008000a00 */
[----:B------:R2:W-:Y:S04]  /*1020*/  STG.E.64 desc[UR4][R2.64+0x28], R6 ;  /* 0x0000280602007986 */ /* 0x0005e8000c101b04 */
[----:B------:R-:W-:Y:S04]  /*1030*/  STG.E desc[UR4][R2.64+0x20], R23 ;  /* 0x0000201702007986 */ /* 0x000fe8000c101904 */
[----:B------:R-:W-:Y:S04]  /*1040*/  STG.E.64 desc[UR4][R2.64], R10 ;  /* 0x0000000a02007986 */ /* 0x000fe8000c101b04 */
[----:B------:R-:W-:Y:S04]  /*1050*/  STG.E.64 desc[UR4][R2.64+0x8], R12 ;  /* 0x0000080c02007986 */ /* 0x000fe8000c101b04 */
[----:B------:R3:W-:Y:S01]  /*1060*/  STG.E.64 desc[UR4][R2.64+0x18], R20 ;  /* 0x0000181402007986 */ /* 0x0007e2000c101b04 */
[----:B0-----:R-:W-:-:S05]  /*1070*/  IMAD.WIDE R14, R5, 0x4, R14 ;  /* 0x00000004050e7825 */ /* 0x001fca00078e020e */
[----:B------:R-:W4:Y:S04]  /*1080*/  LDG.E R4, desc[UR4][R14.64] ;  /* 0x000000040e047981 */ /* 0x000f28000c1e1900 */
[----:B------:R-:W5:Y:S04]  /*1090*/  LDG.E R5, desc[UR4][R14.64+0x4] ;  /* 0x000004040e057981 */ /* 0x000f68000c1e1900 */
[----:B--2---:R-:W2:Y:S01]  /*10a0*/  LDG.E R6, desc[UR4][R14.64+0x8] ;  /* 0x000008040e067981 */ /* 0x004ea2000c1e1900 */
[----:B-1----:R-:W-:Y:S01]  /*10b0*/  FMUL R8, R17, UR7 ;  /* 0x0000000711087c20 */ /* 0x002fe20008400000 */
[----:B----4-:R-:W-:Y:S01]  /*10c0*/  FMUL R7, R4, UR6 ;  /* 0x0000000604077c20 */ /* 0x010fe20008400000 */
[----:B-----5:R-:W-:-:S03]  /*10d0*/  FMUL R4, R5, UR6 ;  /* 0x0000000605047c20 */ /* 0x020fc60008400000 */
[----:B------:R-:W-:Y:S01]  /*10e0*/  FFMA R7, R8, R16, R7 ;  /* 0x0000001008077223 */ /* 0x000fe20000000007 */
[----:B--2---:R-:W-:Y:S01]  /*10f0*/  FMUL R5, R6, UR6 ;  /* 0x0000000606057c20 */ /* 0x004fe20008400000 */
[----:B------:R-:W-:-:S03]  /*1100*/  FFMA R4, R8, R19, R4 ;  /* 0x0000001308047223 */ /* 0x000fc60000000004 */
[----:B------:R-:W-:Y:S01]  /*1110*/  FMNMX R7, R7, -100, !PT ;  /* 0xc2c8000007077809 */ /* 0x000fe20007800000 */
[----:B------:R-:W-:Y:S01]  /*1120*/  FFMA R0, R8, R0, R5 ;  /* 0x0000000008007223 */ /* 0x000fe20000000005 */
[----:B------:R-:W-:Y:S02]  /*1130*/  FMNMX R4, R4, -100, !PT ;  /* 0xc2c8000004047809 */ /* 0x000fe40007800000 */
[----:B------:R-:W-:Y:S02]  /*1140*/  FMNMX R7, R7, 100, PT ;  /* 0x42c8000007077809 */ /* 0x000fe40003800000 */
[----:B------:R-:W-:Y:S02]  /*1150*/  FMNMX R0, R0, -100, !PT ;  /* 0xc2c8000000007809 */ /* 0x000fe40007800000 */
[----:B---3--:R-:W-:Y:S01]  /*1160*/  FMNMX R3, R4, 100, PT ;  /* 0x42c8000004037809 */ /* 0x008fe20003800000 */
[----:B------:R-:W-:Y:S01]  /*1170*/  STG.E desc[UR4][R14.64], R7 ;  /* 0x000000070e007986 */ /* 0x000fe2000c101904 */
[----:B------:R-:W-:-:S03]  /*1180*/  FMNMX R5, R0, 100, PT ;  /* 0x42c8000000057809 */ /* 0x000fc60003800000 */
[----:B------:R-:W-:Y:S04]  /*1190*/  STG.E desc[UR4][R14.64+0x4], R3 ;  /* 0x000004030e007986 */ /* 0x000fe8000c101904 */
[----:B------:R-:W-:Y:S01]  /*11a0*/  STG.E desc[UR4][R14.64+0x8], R5 ;  /* 0x000008050e007986 */ /* 0x000fe2000c101904 */
[----:B------:R-:W-:Y:S05]  /*11b0*/  EXIT ;  /* 0x000000000000794d */ /* 0x000fea0003800000 */
        .weak           $__internal_0_$__cuda_sm20_sqrt_rn_f32_slowpath
        .type           $__internal_0_$__cuda_sm20_sqrt_rn_f32_slowpath,@function
        .size           $__internal_0_$__cuda_sm20_sqrt_rn_f32_slowpath,(.L_x_323 - $__internal_0_$__cuda_sm20_sqrt_rn_f32_slowpath)
$__internal_0_$__cuda_sm20_sqrt_rn_f32_slowpath:
[----:B------:R-:W-:-:S13]  /*11c0*/  LOP3.LUT P0, RZ, R0, 0x7fffffff, RZ, 0xc0, !PT ;  /* 0x7fffffff00ff7812 */ /* 0x000fda000780c0ff */
[----:B------:R-:W-:Y:S01]  /*11d0*/  @!P0 IMAD.MOV.U32 R20, RZ, RZ, R0 ;  /* 0x000000ffff148224 */ /* 0x000fe200078e0000 */
[----:B------:R-:W-:Y:S06]  /*11e0*/  @!P0 BRA `(.L_x_30) ;  /* 0x0000000000408947 */ /* 0x000fec0003800000 */
[----:B------:R-:W-:-:S13]  /*11f0*/  FSETP.GEU.FTZ.AND P0, PT, R0, RZ, PT ;  /* 0x000000ff0000720b */ /* 0x000fda0003f1e000 */
[----:B------:R-:W-:Y:S01]  /*1200*/  @!P0 MOV R20, 0x7fffffff ;  /* 0x7fffffff00148802 */ /* 0x000fe20000000f00 */
[----:B------:R-:W-:Y:S06]  /*1210*/  @!P0 BRA `(.L_x_30) ;  /* 0x0000000000348947 */ /* 0x000fec0003800000 */
[----:B------:R-:W-:-:S13]  /*1220*/  FSETP.GTU.FTZ.AND P0, PT, |R0|, +INF , PT ;  /* 0x7f8000000000780b */ /* 0x000fda0003f1c200 */
[----:B------:R-:W-:Y:S01]  /*1230*/  @P0 FADD.FTZ R20, R0, 1 ;  /* 0x3f80000000140421 */ /* 0x000fe20000010000 */
[----:B------:R-:W-:Y:S06]  /*1240*/  @P0 BRA `(.L_x_30) ;  /* 0x0000000000280947 */ /* 0x000fec0003800000 */
[----:B------:R-:W-:-:S13]  /*1250*/  FSETP.NEU.FTZ.AND P0, PT, |R0|, +INF , PT ;  /* 0x7f8000000000780b */ /* 0x000fda0003f1d200 */
[----:B------:R-:W-:-:S04]  /*1260*/  @P0 FFMA R22, R0, 1.84467440737095516160e+19, RZ ;  /* 0x5f80000000160823 */ /* 0x000fc800000000ff */
[----:B------:R-:W0:Y:S02]  /*1270*/  @P0 MUFU.RSQ R25, R22 ;  /* 0x0000001600190308 */ /* 0x000e240000001400 */
[----:B0-----:R-:W-:Y:S01]  /*1280*/  @P0 FMUL.FTZ R15, R22, R25 ;  /* 0x00000019160f0220 */ /* 0x001fe20000410000 */
[----:B------:R-:W-:-:S03]  /*1290*/  @P0 FMUL.FTZ R25, R25, 0.5 ;  /* 0x3f00000019190820 */ /* 0x000fc60000410000 */
[----:B------:R-:W-:-:S04]  /*12a0*/  @P0 FADD.FTZ R20, -R15, -RZ ;  /* 0x800000ff0f140221 */ /* 0x000fc80000010100 */
[----:B------:R-:W-:Y:S01]  /*12b0*/  @P0 FFMA R24, R15, R20, R22 ;  /* 0x000000140f180223 */ /* 0x000fe20000000016 */
[----:B------:R-:W-:-:S03]  /*12c0*/  @!P0 MOV R20, R0 ;  /* 0x0000000000148202 */ /* 0x000fc60000000f00 */
[----:B------:R-:W-:-:S04]  /*12d0*/  @P0 FFMA R24, R24, R25, R15 ;  /* 0x0000001918180223 */ /* 0x000fc8000000000f */
[----:B------:R-:W-:-:S07]  /*12e0*/  @P0 FMUL.FTZ R20, R24, 2.3283064365386962891e-10 ;  /* 0x2f80000018140820 */ /* 0x000fce0000410000 */
.L_x_30:
[----:B------:R-:W-:-:S04]  /*12f0*/  HFMA2 R15, -RZ, RZ, 0, 0 ;  /* 0x00000000ff0f7431 */ /* 0x000fc800000001ff */
[----:B------:R-:W-:Y:S05]  /*1300*/  RET.REL.NODEC R14 `(replica_parallel_baoab_O) ;  /* 0xffffffec0e3c7950 */ /* 0x000fea0003c3ffff */
.L_x_31:
        /* <DEDUP_REMOVED lines=15> */
.L_x_323:


//--------------------- .text.replica_parallel_baoab_A --------------------------
	.section	.text.replica_parallel_baoab_A,"ax",@progbits
	.align	128
        .global         replica_parallel_baoab_A
        .type           replica_parallel_baoab_A,@function
        .size           replica_parallel_baoab_A,(.L_x_340 - replica_parallel_baoab_A)
        .other          replica_parallel_baoab_A,@"STO_CUDA_ENTRY STV_DEFAULT"
replica_parallel_baoab_A:
.text.replica_parallel_baoab_A:
        /* <DEDUP_REMOVED lines=12> */
[----:B------:R-:W-:Y:S01]  /*00c0*/  IMAD R0, R7, UR6, R0 ;  /* 0x0000000607007c24 */ /* 0x000fe2000f8e0200 */
[----:B------:R-:W2:Y:S04]  /*00d0*/  LDCU UR7, c[0x0][0x398] ;  /* 0x00007300ff0777ac */ /* 0x000ea80008000800 */
[----:B------:R-:W-:Y:S01]  /*00e0*/  LEA R7, R0, R0, 0x1 ;  /* 0x0000000000077211 */ /* 0x000fe200078e08ff */
[----:B------:R-:W3:Y:S04]  /*00f0*/  LDC.64 R4, c[0x0][0x380] ;  /* 0x0000e000ff047b82 */ /* 0x000ee80000000a00 */
[----:B0-----:R-:W-:-:S05]  /*0100*/  IMAD.WIDE R2, R7, 0x4, R2 ;  /* 0x0000000407027825 */ /* 0x001fca00078e0202 */
[----:B-1----:R-:W2:Y:S01]  /*0110*/  LDG.E.CONSTANT R0, desc[UR4][R2.64] ;  /* 0x0000000402007981 */ /* 0x002ea2000c1e9900 */
[----:B---3--:R-:W-:-:S03]  /*0120*/  IMAD.WIDE R4, R7, 0x4, R4 ;  /* 0x0000000407047825 */ /* 0x008fc600078e0204 */
[----:B------:R-:W3:Y:S04]  /*0130*/  LDG.E.CONSTANT R6, desc[UR4][R2.64+0x4] ;  /* 0x0000040402067981 */ /* 0x000ee8000c1e9900 */
[----:B------:R-:W4:Y:S04]  /*0140*/  LDG.E.CONSTANT R7, desc[UR4][R2.64+0x8] ;  /* 0x0000080402077981 */ /* 0x000f28000c1e9900 */
[----:B------:R-:W2:Y:S04]  /*0150*/  LDG.E R9, desc[UR4][R4.64] ;  /* 0x0000000404097981 */ /* 0x000ea8000c1e1900 */
[----:B------:R-:W3:Y:S04]  /*0160*/  LDG.E R11, desc[UR4][R4.64+0x4] ;  /* 0x00000404040b7981 */ /* 0x000ee8000c1e1900 */
[----:B------:R-:W4:Y:S01]  /*0170*/  LDG.E R8, desc[UR4][R4.64+0x8] ;  /* 0x0000080404087981 */ /* 0x000f22000c1e1900 */
[----:B--2---:R-:W-:Y:S01]  /*0180*/  FFMA R9, R0, UR7, R9 ;  /* 0x0000000700097c23 */ /* 0x004fe20008000009 */
[----:B---3--:R-:W-:Y:S01]  /*0190*/  FFMA R11, R6, UR7, R11 ;  /* 0x00000007060b7c23 */ /* 0x008fe2000800000b */
[----:B----4-:R-:W-:-:S03]  /*01a0*/  FFMA R7, R7, UR7, R8 ;  /* 0x0000000707077c23 */ /* 0x010fc60008000008 */
[----:B------:R-:W-:Y:S04]  /*01b0*/  STG.E desc[UR4][R4.64], R9 ;  /* 0x0000000904007986 */ /* 0x000fe8000c101904 */
[----:B------:R-:W-:Y:S04]  /*01c0*/  STG.E desc[UR4][R4.64+0x4], R11 ;  /* 0x0000040b04007986 */ /* 0x000fe8000c101904 */
[----:B------:R-:W-:Y:S01]  /*01d0*/  STG.E desc[UR4][R4.64+0x8], R7 ;  /* 0x0000080704007986 */ /* 0x000fe2000c101904 */
[----:B------:R-:W-:Y:S05]  /*01e0*/  EXIT ;  /* 0x000000000000794d */ /* 0x000fea0003800000 */
.L_x_32:
        /* <DEDUP_REMOVED lines=9> */
.L_x_340:


//--------------------- .text.replica_parallel_baoab_B --------------------------
	.section	.text.replica_parallel_baoab_B,"ax",@progbits
	.align	128
        .global         replica_parallel_baoab_B
        .type           replica_parallel_baoab_B,@function
        .size           replica_parallel_baoab_B,(.L_x_341 - replica_parallel_baoab_B)
        .other          replica_parallel_baoab_B,@"STO_CUDA_ENTRY STV_DEFAULT"
replica_parallel_baoab_B:
.text.replica_parallel_baoab_B:
        /* <DEDUP_REMOVED lines=15> */
[----:B------:R-:W3:Y:S08]  /*00f0*/  LDC.64 R4, c[0x0][0x390] ;  /* 0x0000e400ff047b82 */ /* 0x000ef00000000a00 */
[----:B------:R-:W4:Y:S01]  /*0100*/  LDC.64 R2, c[0x0][0x380] ;  /* 0x0000e000ff027b82 */ /* 0x000f220000000a00 */
[----:B0-----:R-:W-:-:S05]  /*0110*/  IMAD.WIDE R6, R9, 0x4, R6 ;  /* 0x0000000409067825 */ /* 0x001fca00078e0206 */
[----:B-1----:R-:W5:Y:S04]  /*0120*/  LDG.E.CONSTANT R8, desc[UR4][R6.64] ;  /* 0x0000000406087981 */ /* 0x002f68000c1e9900 */
[----:B------:R-:W2:Y:S04]  /*0130*/  LDG.E.CONSTANT R10, desc[UR4][R6.64+0x4] ;  /* 0x00000404060a7981 */ /* 0x000ea8000c1e9900 */
[----:B------:R-:W2:Y:S01]  /*0140*/  LDG.E.CONSTANT R11, desc[UR4][R6.64+0x8] ;  /* 0x00000804060b7981 */ /* 0x000ea2000c1e9900 */
[----:B---3--:R-:W-:-:S04]  /*0150*/  IMAD.WIDE R4, R0, 0x4, R4 ;  /* 0x0000000400047825 */ /* 0x008fc800078e0204 */
[----:B----4-:R-:W-:Y:S02]  /*0160*/  IMAD.WIDE R2, R9, 0x4, R2 ;  /* 0x0000000409027825 */ /* 0x010fe400078e0202 */
[----:B------:R0:W3:Y:S04]  /*0170*/  LDG.E.CONSTANT R4, desc[UR4][R4.64] ;  /* 0x0000000404047981 */ /* 0x0000e8000c1e9900 */
[----:B------:R-:W3:Y:S04]  /*0180*/  LDG.E R9, desc[UR4][R2.64] ;  /* 0x0000000402097981 */ /* 0x000ee8000c1e1900 */
[----:B------:R-:W4:Y:S04]  /*0190*/  LDG.E R0, desc[UR4][R2.64+0x4] ;  /* 0x0000040402007981 */ /* 0x000f28000c1e1900 */
[----:B------:R-:W4:Y:S01]  /*01a0*/  LDG.E R12, desc[UR4][R2.64+0x8] ;  /* 0x00000804020c7981 */ /* 0x000f22000c1e1900 */
[----:B-----5:R-:W-:-:S02]  /*01b0*/  FMNMX R8, R8, -1000, !PT ;  /* 0xc47a000008087809 */ /* 0x020fc40007800000 */
[----:B--2---:R-:W-:Y:S02]  /*01c0*/  FMNMX R10, R10, -1000, !PT ;  /* 0xc47a00000a0a7809 */ /* 0x004fe40007800000 */
[----:B------:R-:W-:Y:S02]  /*01d0*/  FMNMX R8, R8, 1000, PT ;  /* 0x447a000008087809 */ /* 0x000fe40003800000 */
[----:B------:R-:W-:Y:S02]  /*01e0*/  FMNMX R11, R11, -1000, !PT ;  /* 0xc47a00000b0b7809 */ /* 0x000fe40007800000 */
[----:B------:R-:W-:Y:S01]  /*01f0*/  FMNMX R10, R10, 1000, PT ;  /* 0x447a00000a0a7809 */ /* 0x000fe20003800000 */
[----:B0-----:R-:W-:Y:S01]  /*0200*/  FMUL R5, R8, UR7 ;  /* 0x0000000708057c20 */ /* 0x001fe20008400000 */
[----:B------:R-:W-:-:S03]  /*0210*/  FMNMX R11, R11, 1000, PT ;  /* 0x447a00000b0b7809 */ /* 0x000fc60003800000 */
[----:B------:R-:W-:Y:S02]  /*0220*/  FMUL R7, R10, UR7 ;  /* 0x000000070a077c20 */ /* 0x000fe40008400000 */
[----:B------:R-:W-:Y:S01]  /*0230*/  FMUL R11, R11, UR7 ;  /* 0x000000070b0b7c20 */ /* 0x000fe20008400000 */
[C---:B---3--:R-:W-:Y:S01]  /*0240*/  FFMA R5, R4.reuse, R5, R9 ;  /* 0x0000000504057223 */ /* 0x048fe20000000009 */
[----:B----4-:R-:W-:-:S04]  /*0250*/  FFMA R7, R4, R7, R0 ;  /* 0x0000000704077223 */ /* 0x010fc80000000000 */
[----:B------:R-:W-:Y:S01]  /*0260*/  STG.E desc[UR4][R2.64], R5 ;  /* 0x0000000502007986 */ /* 0x000fe2000c101904 */
[----:B------:R-:W-:-:S03]  /*0270*/  FFMA R11, R4, R11, R12 ;  /* 0x0000000b040b7223 */ /* 0x000fc6000000000c */
[----:B------:R-:W-:Y:S04]  /*0280*/  STG.E desc[UR4][R2.64+0x4], R7 ;  /* 0x0000040702007986 */ /* 0x000fe8000c101904 */
[----:B------:R-:W-:Y:S01]  /*0290*/  STG.E desc[UR4][R2.64+0x8], R11 ;  /* 0x0000080b02007986 */ /* 0x000fe2000c101904 */
[----:B------:R-:W-:Y:S05]  /*02a0*/  EXIT ;  /* 0x000000000000794d */ /* 0x000fea0003800000 */
.L_x_33:
        /* <DEDUP_REMOVED lines=13> */
.L_x_341:


//--------------------- .text.replica_parallel_gb_forces --------------------------
	.section	.text.replica_parallel_gb_forces,"ax",@progbits
	.align	128
        .global         replica_parallel_gb_forces
        .type           replica_parallel_gb_forces,@function
        .size           replica_parallel_gb_forces,(.L_x_326 - replica_parallel_gb_forces)
        .other          replica_parallel_gb_forces,@"STO_CUDA_ENTRY STV_DEFAULT"
replica_parallel_gb_forces:
.text.replica_parallel_gb_forces:
        /* <DEDUP_REMOVED lines=12> */
[----:B0-----:R-:W-:-:S06]  /*00c0*/  IMAD.WIDE R30, R29, 0x4, R30 ;  /* 0x000000041d1e7825 */ /* 0x001fcc00078e021e */
[----:B-1----:R-:W2:Y:S02]  /*00d0*/  LDG.E.CONSTANT R30, desc[UR8][R30.64] ;  /* 0x000000081e1e7981 */ /* 0x002ea4000c1e9900 */
[----:B--2---:R-:W-:-:S13]  /*00e0*/  FSETP.GEU.AND P0, PT, |R30|, 9.9999999747524270788e-07, PT ;  /* 0x358637bd1e00780b */ /* 0x004fda0003f0e200 */
[----:B------:R-:W-:Y:S05]  /*00f0*/  @!P0 EXIT ;  /* 0x000000000000894d */ /* 0x000fea0003800000 */
[----:B------:R-:W0:Y:S01]  /*0100*/  LDC.64 R2, c[0x0][0x380] ;  /* 0x0000e000ff027b82 */ /* 0x000e220000000a00 */
[----:B------:R-:W-:-:S05]  /*0110*/  IMAD R28, R15, UR7, RZ ;  /* 0x000000070f1c7c24 */ /* 0x000fca000f8e02ff */
[----:B------:R-:W-:Y:S02]  /*0120*/  LEA R28, R28, R28, 0x1 ;  /* 0x0000001c1c1c7211 */ /* 0x000fe400078e08ff */
[----:B------:R-:W1:Y:S03]  /*0130*/  LDC.64 R4, c[0x0][0x3a0] ;  /* 0x0000e800ff047b82 */ /* 0x000e660000000a00 */
[----:B------:R-:W-:-:S05]  /*0140*/  IMAD R14, R29, 0x3, R28 ;  /* 0x000000031d0e7824 */ /* 0x000fca00078e021c */
[----:B------:R-:W2:Y:S01]  /*0150*/  LDC R6, c[0x0][0x3bc] ;  /* 0x0000ef00ff067b82 */ /* 0x000ea20000000800 */
[----:B0-----:R-:W-:-:S05]  /*0160*/  IMAD.WIDE R2, R14, 0x4, R2 ;  /* 0x000000040e027825 */ /* 0x001fca00078e0202 */
[----:B------:R0:W5:Y:S01]  /*0170*/  LDG.E.CONSTANT R13, desc[UR8][R2.64] ;  /* 0x00000008020d7981 */ /* 0x000162000c1e9900 */
[----:B-1----:R-:W-:-:S03]  /*0180*/  IMAD.WIDE R4, R29, 0x4, R4 ;  /* 0x000000041d047825 */ /* 0x002fc600078e0204 */
[----:B------:R0:W5:Y:S04]  /*0190*/  LDG.E.CONSTANT R12, desc[UR8][R2.64+0x4] ;  /* 0x00000408020c7981 */ /* 0x000168000c1e9900 */
[----:B------:R0:W5:Y:S04]  /*01a0*/  LDG.E.CONSTANT R11, desc[UR8][R2.64+0x8] ;  /* 0x00000808020b7981 */ /* 0x000168000c1e9900 */
[----:B------:R0:W5:Y:S01]  /*01b0*/  LDG.E.CONSTANT R10, desc[UR8][R4.64] ;  /* 0x00000008040a7981 */ /* 0x000162000c1e9900 */
[----:B--2---:R-:W-:-:S04]  /*01c0*/  IADD3 R0, PT, PT, R6, 0x1800000, RZ ;  /* 0x0180000006007810 */ /* 0x004fc80007ffe0ff */
[----:B------:R-:W-:-:S04]  /*01d0*/  LOP3.LUT R0, R0, 0x7f800000, RZ, 0xc0, !PT ;  /* 0x7f80000000007812 */ /* 0x000fc800078ec0ff */
[----:B------:R-:W-:-:S13]  /*01e0*/  ISETP.GT.U32.AND P0, PT, R0, 0x1ffffff, PT ;  /* 0x01ffffff0000780c */ /* 0x000fda0003f04070 */
[----:B0-----:R-:W-:Y:S05]  /*01f0*/  @P0 BRA `(.L_x_34) ;  /* 0x0000000000140947 */ /* 0x001fea0003800000 */
[----:B------:R-:W0:Y:S01]  /*0200*/  LDCU UR4, c[0x0][0x3bc] ;  /* 0x00007780ff0477ac */ /* 0x000e220008000800 */
[----:B------:R-:W-:Y:S02]  /*0210*/  MOV R16, 0x240 ;  /* 0x0000024000107802 */ /* 0x000fe40000000f00 */
[----:B0-----:R-:W-:-:S07]  /*0220*/  MOV R18, UR4 ;  /* 0x0000000400127c02 */ /* 0x001fce0008000f00 */
[----:B-----5:R-:W-:Y:S05]  /*0230*/  CALL.REL.NOINC `($__internal_1_$__cuda_sm20_rcp_rn_f32_slowpath) ;  /* 0x0000004000207944 */ /* 0x020fea0003c00000 */
[----:B------:R-:W-:Y:S05]  /*0240*/  BRA `(.L_x_35) ;  /* 0x0000000000107947 */ /* 0x000fea0003800000 */
.L_x_34:
[----:B------:R-:W0:Y:S02]  /*0250*/  MUFU.RCP R17, R6 ;  /* 0x0000000600117308 */ /* 0x000e240000001000 */
[----:B0-----:R-:W-:-:S04]  /*0260*/  FFMA R0, R17, R6, -1 ;  /* 0xbf80000011007423 */ /* 0x001fc80000000006 */
[----:B------:R-:W-:-:S04]  /*0270*/  FADD.FTZ R0, -R0, -RZ ;  /* 0x800000ff00007221 */ /* 0x000fc80000010100 */
[----:B------:R-:W-:-:S07]  /*0280*/  FFMA R17, R17, R0, R17 ;  /* 0x0000000011117223 */ /* 0x000fce0000000011 */
.L_x_35:
[----:B-----5:R-:W0:Y:S01]  /*0290*/  MUFU.RCP R5, R10 ;  /* 0x0000000a00057308 */ /* 0x020e220000001000 */
[C---:B------:R-:W-:Y:S01]  /*02a0*/  FMUL R9, R30.reuse, -166.03179931640625 ;  /* 0xc32608241e097820 */ /* 0x040fe20000400000 */
[----:B------:R-:W-:Y:S01]  /*02b0*/  FADD R8, R17, -1 ;  /* 0xbf80000011087421 */ /* 0x000fe20000000000 */
[----:B------:R-:W-:Y:S02]  /*02c0*/  BSSY.RECONVERGENT B0, `(.L_x_36) ;  /* 0x000000d000007945 */ /* 0x000fe40003800200 */
[----:B------:R-:W-:-:S04]  /*02d0*/  FMUL R3, R30, R9 ;  /* 0x000000091e037220 */ /* 0x000fc80000400000 */
[----:B------:R-:W-:-:S04]  /*02e0*/  FMUL R3, R8, R3 ;  /* 0x0000000308037220 */ /* 0x000fc80000400000 */
[----:B------:R-:W1:Y:S01]  /*02f0*/  FCHK P0, R3, R10 ;  /* 0x0000000a03007302 */ /* 0x000e620000000000 */
[----:B0-----:R-:W-:-:S04]  /*0300*/  FFMA R0, -R10, R5, 1 ;  /* 0x3f8000000a007423 */ /* 0x001fc80000000105 */
[----:B------:R-:W-:-:S04]  /*0310*/  FFMA R0, R5, R0, R5 ;  /* 0x0000000005007223 */ /* 0x000fc80000000005 */
[----:B------:R-:W-:-:S04]  /*0320*/  FFMA R5, R3, R0, RZ ;  /* 0x0000000003057223 */ /* 0x000fc800000000ff */
[----:B------:R-:W-:-:S04]  /*0330*/  FFMA R2, -R10, R5, R3 ;  /* 0x000000050a027223 */ /* 0x000fc80000000103 */
[----:B------:R-:W-:Y:S01]  /*0340*/  FFMA R2, R0, R2, R5 ;  /* 0x0000000200027223 */ /* 0x000fe20000000005 */
[----:B-1----:R-:W-:Y:S06]  /*0350*/  @!P0 BRA `(.L_x_37) ;  /* 0x00000000000c8947 */ /* 0x002fec0003800000 */
[----:B------:R-:W-:Y:S02]  /*0360*/  MOV R2, R10 ;  /* 0x0000000a00027202 */ /* 0x000fe40000000f00 */
[----:B------:R-:W-:-:S07]  /*0370*/  MOV R16, 0x390 ;  /* 0x0000039000107802 */ /* 0x000fce0000000f00 */
[----:B------:R-:W-:Y:S05]  /*0380*/  CALL.REL.NOINC `($__internal_3_$__cuda_sm3x_div_rn_noftz_f32_slowpath) ;  /* 0x0000004000f87944 */ /* 0x000fea0003c00000 */
.L_x_37:
[----:B------:R-:W-:Y:S05]  /*0390*/  BSYNC.RECONVERGENT B0 ;  /* 0x0000000000007941 */ /* 0x000fea0003800200 */
.L_x_36:
[----:B------:R-:W0:Y:S01]  /*03a0*/  LDCU UR4, c[0x0][0x3b4] ;  /* 0x00007680ff0477ac */ /* 0x000e220008000800 */
[----:B------:R-:W-:Y:S01]  /*03b0*/  BSSY.RECONVERGENT B1, `(.L_x_38) ;  /* 0x00001b3000017945 */ /* 0x000fe20003800200 */
[----:B------:R-:W-:Y:S02]  /*03c0*/  HFMA2 R6, -RZ, RZ, 0, 0 ;  /* 0x00000000ff067431 */ /* 0x000fe400000001ff */
[----:B------:R-:W-:Y:S01]  /*03d0*/  FADD R7, RZ, R2 ;  /* 0x00000002ff077221 */ /* 0x000fe20000000000 */
[----:B------:R-:W-:Y:S02]  /*03e0*/  MOV R21, RZ ;  /* 0x000000ff00157202 */ /* 0x000fe40000000f00 */
[----:B------:R-:W-:Y:S02]  /*03f0*/  CS2R R4, SRZ ;  /* 0x0000000000047805 */ /* 0x000fe4000001ff00 */
[----:B0-----:R-:W-:-:S04]  /*0400*/  VIMNMX R27, PT, PT, R29, UR4, PT ;  /* 0x000000041d1b7c48 */ /* 0x001fc8000bfe0100 */
[----:B------:R-:W-:-:S13]  /*0410*/  ISETP.GE.AND P0, PT, R27, 0x1, PT ;  /* 0x000000011b00780c */ /* 0x000fda0003f06270 */
[----:B------:R-:W-:Y:S05]  /*0420*/  @!P0 BRA `(.L_x_39) ;  /* 0x0000001800ac8947 */ /* 0x000fea0003800000 */
[----:B------:R-:W-:Y:S01]  /*0430*/  ISETP.NE.AND P0, PT, R27, 0x1, PT ;  /* 0x000000011b00780c */ /* 0x000fe20003f05270 */
[----:B------:R-:W-:Y:S01]  /*0440*/  BSSY.RECONVERGENT B0, `(.L_x_40) ;  /* 0x000011d000007945 */ /* 0x000fe20003800200 */
[----:B------:R-:W-:Y:S01]  /*0450*/  FMUL R26, R10, 4 ;  /* 0x408000000a1a7820 */ /* 0x000fe20000400000 */
[----:B------:R-:W-:Y:S02]  /*0460*/  CS2R R4, SRZ ;  /* 0x0000000000047805 */ /* 0x000fe4000001ff00 */
[----:B------:R-:W-:Y:S02]  /*0470*/  MOV R25, RZ ;  /* 0x000000ff00197202 */ /* 0x000fe40000000f00 */
[----:B------:R-:W-:-:S06]  /*0480*/  MOV R6, RZ ;  /* 0x000000ff00067202 */ /* 0x000fcc0000000f00 */
[----:B------:R-:W-:Y:S05]  /*0490*/  @!P0 BRA `(.L_x_41) ;  /* 0x00000010005c8947 */ /* 0x000fea0003800000 */
[----:B------:R-:W0:Y:S01]  /*04a0*/  LDCU.64 UR6, c[0x0][0x3a0] ;  /* 0x00007400ff0677ac */ /* 0x000e220008000a00 */
[----:B------:R-:W-:Y:S01]  /*04b0*/  LOP3.LUT R25, R27, 0x7ffffffe, RZ, 0xc0, !PT ;  /* 0x7ffffffe1b197812 */ /* 0x000fe200078ec0ff */
[----:B------:R-:W-:Y:S01]  /*04c0*/  HFMA2 R4, -RZ, RZ, 0, 0 ;  /* 0x00000000ff047431 */ /* 0x000fe200000001ff */
[----:B------:R-:W-:Y:S01]  /*04d0*/  MOV R24, R28 ;  /* 0x0000001c00187202 */ /* 0x000fe20000000f00 */
[----:B------:R-:W1:Y:S01]  /*04e0*/  LDCU.64 UR4, c[0x0][0x398] ;  /* 0x00007300ff0477ac */ /* 0x000e620008000a00 */
[----:B------:R-:W-:Y:S01]  /*04f0*/  IADD3 R19, PT, PT, -R25, RZ, RZ ;  /* 0x000000ff19137210 */ /* 0x000fe20007ffe1ff */
[----:B0-----:R-:W-:Y:S02]  /*0500*/  UIADD3 UR6, UP0, UPT, UR6, 0x4, URZ ;  /* 0x0000000406067890 */ /* 0x001fe4000ff1e0ff */
[----:B-1----:R-:W-:Y:S02]  /*0510*/  UIADD3 UR4, UP1, UPT, UR4, 0x4, URZ ;  /* 0x0000000404047890 */ /* 0x002fe4000ff3e0ff */
[----:B------:R-:W-:-:S02]  /*0520*/  UIADD3.X UR7, UPT, UPT, URZ, UR7, URZ, UP0, !UPT ;  /* 0x00000007ff077290 */ /* 0x000fc400087fe4ff */
[----:B------:R-:W-:Y:S01]  /*0530*/  MOV R22, UR6 ;  /* 0x0000000600167c02 */ /* 0x000fe20008000f00 */
[----:B------:R-:W-:Y:S01]  /*0540*/  UIADD3.X UR5, UPT, UPT, URZ, UR5, URZ, UP1, !UPT ;  /* 0x00000005ff057290 */ /* 0x000fe20008ffe4ff */
[----:B------:R-:W-:Y:S02]  /*0550*/  MOV R20, UR4 ;  /* 0x0000000400147c02 */ /* 0x000fe40008000f00 */
[----:B------:R-:W-:-:S03]  /*0560*/  MOV R23, UR7 ;  /* 0x0000000700177c02 */ /* 0x000fc60008000f00 */
[----:B------:R-:W-:-:S07]  /*0570*/  MOV R21, UR5 ;  /* 0x0000000500157c02 */ /* 0x000fce0008000f00 */
.L_x_78:
[----:B------:R-:W2:Y:S01]  /*0580*/  LDG.E.CONSTANT R34, desc[UR8][R20.64+-0x4] ;  /* 0xfffffc0814227981 */ /* 0x000ea2000c1e9900 */
[----:B------:R-:W-:Y:S01]  /*0590*/  IADD3 R19, PT, PT, R19, 0x2, RZ ;  /* 0x0000000213137810 */ /* 0x000fe20007ffe0ff */
[----:B------:R-:W-:Y:S03]  /*05a0*/  BSSY.RECONVERGENT B4, `(.L_x_42) ;  /* 0x000007f000047945 */ /* 0x000fe60003800200 */
[----:B------:R-:W-:Y:S02]  /*05b0*/  ISETP.NE.AND P0, PT, R19, RZ, PT ;  /* 0x000000ff1300720c */ /* 0x000fe40003f05270 */
[----:B--2---:R-:W-:-:S13]  /*05c0*/  FSETP.GEU.AND P1, PT, |R34|, 9.9999999747524270788e-07, PT ;  /* 0x358637bd2200780b */ /* 0x004fda0003f2e200 */
[----:B------:R-:W-:Y:S05]  /*05d0*/  @!P1 BRA `(.L_x_43) ;  /* 0x0000000400ec9947 */ /* 0x000fea0003800000 */
[----:B------:R-:W0:Y:S02]  /*05e0*/  LDC.64 R2, c[0x0][0x380] ;  /* 0x0000e000ff027b82 */ /* 0x000e240000000a00 */
[----:B0-----:R-:W-:-:S05]  /*05f0*/  IMAD.WIDE R2, R24, 0x4, R2 ;  /* 0x0000000418027825 */ /* 0x001fca00078e0202 */
[----:B------:R-:W2:Y:S04]  /*0600*/  LDG.E.CONSTANT R17, desc[UR8][R2.64+0x4] ;  /* 0x0000040802117981 */ /* 0x000ea8000c1e9900 */
[----:B------:R-:W3:Y:S04]  /*0610*/  LDG.E.CONSTANT R0, desc[UR8][R2.64] ;  /* 0x0000000802007981 */ /* 0x000ee8000c1e9900 */
[----:B------:R-:W4:Y:S01]  /*0620*/  LDG.E.CONSTANT R16, desc[UR8][R2.64+0x8] ;  /* 0x0000080802107981 */ /* 0x000f22000c1e9900 */
[----:B--2---:R-:W-:Y:S01]  /*0630*/  FADD R36, -R12, R17 ;  /* 0x000000110c247221 */ /* 0x004fe20000000100 */
[----:B---3--:R-:W-:-:S03]  /*0640*/  FADD R35, -R13, R0 ;  /* 0x000000000d237221 */ /* 0x008fc60000000100 */
[----:B------:R-:W-:Y:S01]  /*0650*/  FMUL R0, R36, R36 ;  /* 0x0000002424007220 */ /* 0x000fe20000400000 */
[----:B----4-:R-:W-:-:S03]  /*0660*/  FADD R37, -R11, R16 ;  /* 0x000000100b257221 */ /* 0x010fc60000000100 */
[----:B------:R-:W-:-:S04]  /*0670*/  FFMA R0, R35, R35, R0 ;  /* 0x0000002323007223 */ /* 0x000fc80000000000 */
[----:B------:R-:W-:-:S05]  /*0680*/  FFMA R0, R37, R37, R0 ;  /* 0x0000002525007223 */ /* 0x000fca0000000000 */
[----:B------:R-:W-:-:S13]  /*0690*/  FSETP.GT.AND P1, PT, R0, 400, PT ;  /* 0x43c800000000780b */ /* 0x000fda0003f24000 */
[----:B------:R-:W-:Y:S05]  /*06a0*/  @P1 BRA `(.L_x_43) ;  /* 0x0000000400b81947 */ /* 0x000fea0003800000 */
[----:B------:R-:W2:Y:S01]  /*06b0*/  LDG.E.CONSTANT R41, desc[UR8][R22.64+-0x4] ;  /* 0xfffffc0816297981 */ /* 0x000ea2000c1e9900 */
[----:B------:R-:W-:Y:S01]  /*06c0*/  BSSY.RECONVERGENT B5, `(.L_x_44) ;  /* 0x000000f000057945 */ /* 0x000fe20003800200 */
[-C--:B--2---:R-:W-:Y:S01]  /*06d0*/  FMUL R17, R26, R41.reuse ;  /* 0x000000291a117220 */ /* 0x084fe20000400000 */
[----:B------:R-:W-:-:S03]  /*06e0*/  FMUL R41, R10, R41 ;  /* 0x000000290a297220 */ /* 0x000fc60000400000 */
[----:B------:R-:W0:Y:S08]  /*06f0*/  MUFU.RCP R2, R17 ;  /* 0x0000001100027308 */ /* 0x000e300000001000 */
[----:B------:R-:W1:Y:S01]  /*0700*/  FCHK P1, -R0, R17 ;  /* 0x0000001100007302 */ /* 0x000e620000020100 */
[----:B0-----:R-:W-:-:S04]  /*0710*/  FFMA R3, -R17, R2, 1 ;  /* 0x3f80000011037423 */ /* 0x001fc80000000102 */
[----:B------:R-:W-:-:S04]  /*0720*/  FFMA R3, R2, R3, R2 ;  /* 0x0000000302037223 */ /* 0x000fc80000000002 */
[----:B------:R-:W-:-:S04]  /*0730*/  FFMA R2, -R0, R3, RZ ;  /* 0x0000000300027223 */ /* 0x000fc800000001ff */
[----:B------:R-:W-:-:S04]  /*0740*/  FFMA R16, -R17, R2, -R0 ;  /* 0x0000000211107223 */ /* 0x000fc80000000900 */
[----:B------:R-:W-:Y:S01]  /*0750*/  FFMA R2, R3, R16, R2 ;  /* 0x0000001003027223 */ /* 0x000fe20000000002 */
[----:B-1----:R-:W-:Y:S06]  /*0760*/  @!P1 BRA `(.L_x_45) ;  /* 0x0000000000109947 */ /* 0x002fec0003800000 */
[----:B------:R-:W-:Y:S01]  /*0770*/  MOV R2, R17 ;  /* 0x0000001100027202 */ /* 0x000fe20000000f00 */
[----:B------:R-:W-:Y:S01]  /*0780*/  FADD R3, -R0, -RZ ;  /* 0x800000ff00037221 */ /* 0x000fe20000000100 */
[----:B------:R-:W-:-:S07]  /*0790*/  MOV R16, 0x7b0 ;  /* 0x000007b000107802 */ /* 0x000fce0000000f00 */
[----:B------:R-:W-:Y:S05]  /*07a0*/  CALL.REL.NOINC `($__internal_3_$__cuda_sm3x_div_rn_noftz_f32_slowpath) ;  /* 0x0000003c00f07944 */ /* 0x000fea0003c00000 */
.L_x_45:
[----:B------:R-:W-:Y:S05]  /*07b0*/  BSYNC.RECONVERGENT B5 ;  /* 0x0000000000057941 */ /* 0x000fea0003800200 */
.L_x_44:
[----:B------:R-:W-:Y:S01]  /*07c0*/  HFMA2 R3, -RZ, RZ, 0.96630859375, -0.0022525787353515625 ;  /* 0x3bbb989dff037431 */ /* 0x000fe200000001ff */
[----:B------:R-:W-:Y:S01]  /*07d0*/  MOV R16, 0x437c0000 ;  /* 0x437c000000107802 */ /* 0x000fe20000000f00 */
[----:B------:R-:W-:Y:S03]  /*07e0*/  BSSY.RECONVERGENT B2, `(.L_x_46) ;  /* 0x0000015000027945 */ /* 0x000fe60003800200 */
[----:B------:R-:W-:-:S04]  /*07f0*/  FFMA.SAT R3, R2, R3, 0.5 ;  /* 0x3f00000002037423 */ /* 0x000fc80000002003 */
[----:B------:R-:W-:-:S04]  /*0800*/  FFMA.RM R3, R3, R16, 12582913 ;  /* 0x4b40000103037423 */ /* 0x000fc80000004010 */
[C---:B------:R-:W-:Y:S01]  /*0810*/  FADD R17, R3.reuse, -12583039 ;  /* 0xcb40007f03117421 */ /* 0x040fe20000000000 */
[----:B------:R-:W-:-:S03]  /*0820*/  SHF.L.U32 R3, R3, 0x17, RZ ;  /* 0x0000001703037819 */ /* 0x000fc600000006ff */
[----:B------:R-:W-:-:S04]  /*0830*/  FFMA R17, R2, 1.4426950216293334961, -R17 ;  /* 0x3fb8aa3b02117823 */ /* 0x000fc80000000811 */
[----:B------:R-:W-:-:S04]  /*0840*/  FFMA R17, R2, 1.925963033500011079e-08, R17 ;  /* 0x32a5706002117823 */ /* 0x000fc80000000011 */
[----:B------:R-:W0:Y:S02]  /*0850*/  MUFU.EX2 R2, R17 ;  /* 0x0000001100027308 */ /* 0x000e240000000800 */
[----:B0-----:R-:W-:-:S04]  /*0860*/  FMUL R2, R3, R2 ;  /* 0x0000000203027220 */ /* 0x001fc80000400000 */
[----:B------:R-:W-:-:S04]  /*0870*/  FFMA R3, R41, R2, R0 ;  /* 0x0000000229037223 */ /* 0x000fc80000000000 */
[----:B------:R0:W1:Y:S01]  /*0880*/  MUFU.RSQ R16, R3 ;  /* 0x0000000300107308 */ /* 0x0000620000001400 */
[----:B------:R-:W-:-:S04]  /*0890*/  IADD3 R2, PT, PT, R3, -0xd000000, RZ ;  /* 0xf300000003027810 */ /* 0x000fc80007ffe0ff */
[----:B------:R-:W-:-:S13]  /*08a0*/  ISETP.GT.U32.AND P1, PT, R2, 0x727fffff, PT ;  /* 0x727fffff0200780c */ /* 0x000fda0003f24070 */
[----:B01----:R-:W-:Y:S05]  /*08b0*/  @!P1 BRA `(.L_x_47) ;  /* 0x00000000000c9947 */ /* 0x003fea0003800000 */
[----:B------:R-:W-:-:S07]  /*08c0*/  MOV R2, 0x8e0 ;  /* 0x000008e000027802 */ /* 0x000fce0000000f00 */
[----:B------:R-:W-:Y:S05]  /*08d0*/  CALL.REL.NOINC `($__internal_2_$__cuda_sm20_sqrt_rn_f32_slowpath) ;  /* 0x0000003c004c7944 */ /* 0x000fea0003c00000 */
[----:B------:R-:W-:Y:S05]  /*08e0*/  BRA `(.L_x_48) ;  /* 0x0000000000107947 */ /* 0x000fea0003800000 */
.L_x_47:
[----:B------:R-:W-:Y:S01]  /*08f0*/  FMUL.FTZ R40, R3, R16 ;  /* 0x0000001003287220 */ /* 0x000fe20000410000 */
[----:B------:R-:W-:-:S03]  /*0900*/  FMUL.FTZ R2, R16, 0.5 ;  /* 0x3f00000010027820 */ /* 0x000fc60000410000 */
[----:B------:R-:W-:-:S04]  /*0910*/  FFMA R3, -R40, R40, R3 ;  /* 0x0000002828037223 */ /* 0x000fc80000000103 */
[----:B------:R-:W-:-:S07]  /*0920*/  FFMA R40, R3, R2, R40 ;  /* 0x0000000203287223 */ /* 0x000fce0000000028 */
.L_x_48:
[----:B------:R-:W-:Y:S05]  /*0930*/  BSYNC.RECONVERGENT B2 ;  /* 0x0000000000027941 */ /* 0x000fea0003800200 */
.L_x_46:
[----:B------:R-:W0:Y:S01]  /*0940*/  MUFU.RCP R17, R40 ;  /* 0x0000002800117308 */ /* 0x000e220000001000 */
[----:B------:R-:W-:Y:S01]  /*0950*/  FMUL R3, R9, R34 ;  /* 0x0000002209037220 */ /* 0x000fe20000400000 */
[----:B------:R-:W-:Y:S03]  /*0960*/  BSSY.RECONVERGENT B5, `(.L_x_49) ;  /* 0x000000c000057945 */ /* 0x000fe60003800200 */
[----:B------:R-:W-:-:S04]  /*0970*/  FMUL R3, R8, R3 ;  /* 0x0000000308037220 */ /* 0x000fc80000400000 */
[----:B------:R-:W1:Y:S01]  /*0980*/  FCHK P1, R3, R40 ;  /* 0x0000002803007302 */ /* 0x000e620000020000 */
[----:B0-----:R-:W-:-:S04]  /*0990*/  FFMA R2, R17, -R40, 1 ;  /* 0x3f80000011027423 */ /* 0x001fc80000000828 */
[----:B------:R-:W-:-:S04]  /*09a0*/  FFMA R2, R17, R2, R17 ;  /* 0x0000000211027223 */ /* 0x000fc80000000011 */
[----:B------:R-:W-:-:S04]  /*09b0*/  FFMA R17, R3, R2, RZ ;  /* 0x0000000203117223 */ /* 0x000fc800000000ff */
[----:B------:R-:W-:-:S04]  /*09c0*/  FFMA R16, R17, -R40, R3 ;  /* 0x8000002811107223 */ /* 0x000fc80000000003 */
[----:B------:R-:W-:Y:S01]  /*09d0*/  FFMA R2, R2, R16, R17 ;  /* 0x0000001002027223 */ /* 0x000fe20000000011 */
[----:B-1----:R-:W-:Y:S06]  /*09e0*/  @!P1 BRA `(.L_x_50) ;  /* 0x00000000000c9947 */ /* 0x002fec0003800000 */
[----:B------:R-:W-:Y:S02]  /*09f0*/  MOV R2, R40 ;  /* 0x0000002800027202 */ /* 0x000fe40000000f00 */
[----:B------:R-:W-:-:S07]  /*0a00*/  MOV R16, 0xa20 ;  /* 0x00000a2000107802 */ /* 0x000fce0000000f00 */
[----:B------:R-:W-:Y:S05]  /*0a10*/  CALL.REL.NOINC `($__internal_3_$__cuda_sm3x_div_rn_noftz_f32_slowpath) ;  /* 0x0000003c00547944 */ /* 0x000fea0003c00000 */
.L_x_50:
[----:B------:R-:W-:Y:S05]  /*0a20*/  BSYNC.RECONVERGENT B5 ;  /* 0x0000000000057941 */ /* 0x000fea0003800200 */
.L_x_49:
[----:B------:R-:W-:Y:S01]  /*0a30*/  FMUL R18, R40, R40 ;  /* 0x0000002828127220 */ /* 0x000fe20000400000 */
[----:B------:R-:W-:Y:S01]  /*0a40*/  BSSY.RECONVERGENT B3, `(.L_x_51) ;  /* 0x000000d000037945 */ /* 0x000fe20003800200 */
[----:B------:R-:W-:-:S03]  /*0a50*/  FFMA R7, R2, 0.5, R7 ;  /* 0x3f00000002077823 */ /* 0x000fc60000000007 */
[----:B------:R-:W-:-:S04]  /*0a60*/  IADD3 R3, PT, PT, R18, 0x1800000, RZ ;  /* 0x0180000012037810 */ /* 0x000fc80007ffe0ff */
[----:B------:R-:W-:-:S04]  /*0a70*/  LOP3.LUT R3, R3, 0x7f800000, RZ, 0xc0, !PT ;  /* 0x7f80000003037812 */ /* 0x000fc800078ec0ff */
[----:B------:R-:W-:-:S13]  /*0a80*/  ISETP.GT.U32.AND P1, PT, R3, 0x1ffffff, PT ;  /* 0x01ffffff0300780c */ /* 0x000fda0003f24070 */
[----:B------:R-:W-:Y:S05]  /*0a90*/  @P1 BRA `(.L_x_52) ;  /* 0x00000000000c1947 */ /* 0x000fea0003800000 */
[----:B------:R-:W-:-:S07]  /*0aa0*/  MOV R16, 0xac0 ;  /* 0x00000ac000107802 */ /* 0x000fce0000000f00 */
[----:B------:R-:W-:Y:S05]  /*0ab0*/  CALL.REL.NOINC `($__internal_1_$__cuda_sm20_rcp_rn_f32_slowpath) ;  /* 0x0000003800007944 */ /* 0x000fea0003c00000 */
[----:B------:R-:W-:Y:S05]  /*0ac0*/  BRA `(.L_x_53) ;  /* 0x0000000000107947 */ /* 0x000fea0003800000 */
.L_x_52:
[----:B------:R-:W0:Y:S02]  /*0ad0*/  MUFU.RCP R17, R18 ;  /* 0x0000001200117308 */ /* 0x000e240000001000 */
[----:B0-----:R-:W-:-:S04]  /*0ae0*/  FFMA R2, R18, R17, -1 ;  /* 0xbf80000012027423 */ /* 0x001fc80000000011 */
[----:B------:R-:W-:-:S04]  /*0af0*/  FADD.FTZ R2, -R2, -RZ ;  /* 0x800000ff02027221 */ /* 0x000fc80000010100 */
[----:B------:R-:W-:-:S07]  /*0b00*/  FFMA R17, R17, R2, R17 ;  /* 0x0000000211117223 */ /* 0x000fce0000000011 */
.L_x_53:
[----:B------:R-:W-:Y:S05]  /*0b10*/  BSYNC.RECONVERGENT B3 ;  /* 0x0000000000037941 */ /* 0x000fea0003800200 */
.L_x_51:
[----:B------:R-:W-:Y:S01]  /*0b20*/  IADD3 R2, PT, PT, R0, -0xd000000, RZ ;  /* 0xf300000000027810 */ /* 0x000fe20007ffe0ff */
[----:B------:R-:W-:Y:S01]  /*0b30*/  FMUL R3, R30, 332.0635986328125 ;  /* 0x43a608241e037820 */ /* 0x000fe20000400000 */
[----:B------:R0:W1:Y:S01]  /*0b40*/  MUFU.RSQ R31, R0 ;  /* 0x00000000001f7308 */ /* 0x0000620000001400 */
[----:B------:R-:W-:Y:S01]  /*0b50*/  BSSY.RECONVERGENT B2, `(.L_x_54) ;  /* 0x000000f000027945 */ /* 0x000fe20003800200 */
[----:B------:R-:W-:Y:S01]  /*0b60*/  ISETP.GT.U32.AND P1, PT, R2, 0x727fffff, PT ;  /* 0x727fffff0200780c */ /* 0x000fe20003f24070 */
[----:B------:R-:W-:-:S04]  /*0b70*/  FMUL R3, R34, R3 ;  /* 0x0000000322037220 */ /* 0x000fc80000400000 */
[----:B------:R-:W-:-:S04]  /*0b80*/  FMUL R34, R8, R3 ;  /* 0x0000000308227220 */ /* 0x000fc80000400000 */
[----:B------:R-:W-:-:S04]  /*0b90*/  FMUL R34, R34, R17 ;  /* 0x0000001122227220 */ /* 0x000fc80000400000 */
[----:B0-----:R-:W-:Y:S05]  /*0ba0*/  @!P1 BRA `(.L_x_55) ;  /* 0x0000000000149947 */ /* 0x001fea0003800000 */
[----:B------:R-:W-:Y:S02]  /*0bb0*/  MOV R3, R0 ;  /* 0x0000000000037202 */ /* 0x000fe40000000f00 */
[----:B------:R-:W-:-:S07]  /*0bc0*/  MOV R2, 0xbe0 ;  /* 0x00000be000027802 */ /* 0x000fce0000000f00 */
[----:B-1----:R-:W-:Y:S05]  /*0bd0*/  CALL.REL.NOINC `($__internal_2_$__cuda_sm20_sqrt_rn_f32_slowpath) ;  /* 0x00000038008c7944 */ /* 0x002fea0003c00000 */
[----:B------:R-:W-:Y:S01]  /*0be0*/  MOV R18, R40 ;  /* 0x0000002800127202 */ /* 0x000fe20000000f00 */
[----:B------:R-:W-:Y:S06]  /*0bf0*/  BRA `(.L_x_56) ;  /* 0x0000000000107947 */ /* 0x000fec0003800000 */
.L_x_55:
[----:B-1----:R-:W-:Y:S01]  /*0c00*/  FMUL.FTZ R3, R0, R31 ;  /* 0x0000001f00037220 */ /* 0x002fe20000410000 */
[----:B------:R-:W-:-:S03]  /*0c10*/  FMUL.FTZ R18, R31, 0.5 ;  /* 0x3f0000001f127820 */ /* 0x000fc60000410000 */
[----:B------:R-:W-:-:S04]  /*0c20*/  FFMA R0, -R3, R3, R0 ;  /* 0x0000000303007223 */ /* 0x000fc80000000100 */
[----:B------:R-:W-:-:S07]  /*0c30*/  FFMA R18, R0, R18, R3 ;  /* 0x0000001200127223 */ /* 0x000fce0000000003 */
.L_x_56:
[----:B------:R-:W-:Y:S05]  /*0c40*/  BSYNC.RECONVERGENT B2 ;  /* 0x0000000000027941 */ /* 0x000fea0003800200 */
.L_x_54:
[C---:B------:R-:W-:Y:S01]  /*0c50*/  IADD3 R0, PT, PT, R18.reuse, 0x1800000, RZ ;  /* 0x0180000012007810 */ /* 0x040fe20007ffe0ff */
[----:B------:R-:W-:Y:S01]  /*0c60*/  BSSY.RECONVERGENT B3, `(.L_x_57) ;  /* 0x000000c000037945 */ /* 0x000fe20003800200 */
[----:B------:R-:W-:Y:S02]  /*0c70*/  FSETP.GT.AND P4, PT, R18, 9.9999997473787516356e-05, PT ;  /* 0x38d1b7171200780b */ /* 0x000fe40003f84000 */
[----:B------:R-:W-:-:S04]  /*0c80*/  LOP3.LUT R0, R0, 0x7f800000, RZ, 0xc0, !PT ;  /* 0x7f80000000007812 */ /* 0x000fc800078ec0ff */
[----:B------:R-:W-:-:S13]  /*0c90*/  ISETP.GT.U32.AND P1, PT, R0, 0x1ffffff, PT ;  /* 0x01ffffff0000780c */ /* 0x000fda0003f24070 */
[----:B------:R-:W-:Y:S05]  /*0ca0*/  @P1 BRA `(.L_x_58) ;  /* 0x00000000000c1947 */ /* 0x000fea0003800000 */
[----:B------:R-:W-:-:S07]  /*0cb0*/  MOV R16, 0xcd0 ;  /* 0x00000cd000107802 */ /* 0x000fce0000000f00 */
[----:B------:R-:W-:Y:S05]  /*0cc0*/  CALL.REL.NOINC `($__internal_1_$__cuda_sm20_rcp_rn_f32_slowpath) ;  /* 0x00000034007c7944 */ /* 0x000fea0003c00000 */
[----:B------:R-:W-:Y:S05]  /*0cd0*/  BRA `(.L_x_59) ;  /* 0x0000000000107947 */ /* 0x000fea0003800000 */
.L_x_58:
[----:B------:R-:W0:Y:S02]  /*0ce0*/  MUFU.RCP R17, R18 ;  /* 0x0000001200117308 */ /* 0x000e240000001000 */
[----:B0-----:R-:W-:-:S04]  /*0cf0*/  FFMA R0, R17, R18, -1 ;  /* 0xbf80000011007423 */ /* 0x001fc80000000012 */
[----:B------:R-:W-:-:S04]  /*0d00*/  FADD.FTZ R0, -R0, -RZ ;  /* 0x800000ff00007221 */ /* 0x000fc80000010100 */
[----:B------:R-:W-:-:S07]  /*0d10*/  FFMA R17, R17, R0, R17 ;  /* 0x0000000011117223 */ /* 0x000fce0000000011 */
.L_x_59:
[----:B------:R-:W-:Y:S05]  /*0d20*/  BSYNC.RECONVERGENT B3 ;  /* 0x0000000000037941 */ /* 0x000fea0003800200 */
.L_x_57:
[----:B------:R-:W-:Y:S01]  /*0d30*/  FSEL R17, R17, RZ, P4 ;  /* 0x000000ff11117208 */ /* 0x000fe20002000000 */
[----:B------:R-:W-:-:S04]  /*0d40*/  FMUL R34, R34, -0.5 ;  /* 0xbf00000022227820 */ /* 0x000fc80000400000 */
[----:B------:R-:W-:-:S04]  /*0d50*/  FMUL R17, R17, R34 ;  /* 0x0000002211117220 */ /* 0x000fc80000400000 */
[-C--:B------:R-:W-:Y:S01]  /*0d60*/  FFMA R6, R35, R17.reuse, R6 ;  /* 0x0000001123067223 */ /* 0x080fe20000000006 */
[-C--:B------:R-:W-:Y:S01]  /*0d70*/  FFMA R5, R36, R17.reuse, R5 ;  /* 0x0000001124057223 */ /* 0x080fe20000000005 */
[----:B------:R-:W-:-:S07]  /*0d80*/  FFMA R4, R37, R17, R4 ;  /* 0x0000001125047223 */ /* 0x000fce0000000004 */
.L_x_43:
[----:B------:R-:W-:Y:S05]  /*0d90*/  BSYNC.RECONVERGENT B4 ;  /* 0x0000000000047941 */ /* 0x000fea0003800200 */
.L_x_42:
[----:B------:R-:W2:Y:S01]  /*0da0*/  LDG.E.CONSTANT R34, desc[UR8][R20.64] ;  /* 0x0000000814227981 */ /* 0x000ea2000c1e9900 */
[----:B------:R-:W-:Y:S01]  /*0db0*/  BSSY.RECONVERGENT B4, `(.L_x_60) ;  /* 0x000007f000047945 */ /* 0x000fe20003800200 */
[----:B--2---:R-:W-:-:S13]  /*0dc0*/  FSETP.GEU.AND P1, PT, |R34|, 9.9999999747524270788e-07, PT ;  /* 0x358637bd2200780b */ /* 0x004fda0003f2e200 */
[----:B------:R-:W-:Y:S05]  /*0dd0*/  @!P1 BRA `(.L_x_61) ;  /* 0x0000000400f09947 */ /* 0x000fea0003800000 */
[----:B------:R-:W0:Y:S01]  /*0de0*/  LDC.64 R2, c[0x0][0x380] ;  /* 0x0000e000ff027b82 */ /* 0x000e220000000a00 */
[----:B------:R-:W-:-:S05]  /*0df0*/  IADD3 R17, PT, PT, R24, 0x3, RZ ;  /* 0x0000000318117810 */ /* 0x000fca0007ffe0ff */
        /* <DEDUP_REMOVED lines=28> */
.L_x_63:
[----:B------:R-:W-:Y:S05]  /*0fc0*/  BSYNC.RECONVERGENT B5 ;  /* 0x0000000000057941 */ /* 0x000fea0003800200 */
.L_x_62:
        /* <DEDUP_REMOVED lines=19> */
.L_x_65:
[----:B------:R-:W-:Y:S01]  /*1100*/  FMUL.FTZ R40, R3, R16 ;  /* 0x0000001003287220 */ /* 0x000fe20000410000 */
[----:B------:R-:W-:-:S03]  /*1110*/  FMUL.FTZ R2, R16, 0.5 ;  /* 0x3f00000010027820 */ /* 0x000fc60000410000 */
[----:B------:R-:W-:-:S04]  /*1120*/  FFMA R3, -R40, R40, R3 ;  /* 0x0000002828037223 */ /* 0x000fc80000000103 */
[----:B------:R-:W-:-:S07]  /*1130*/  FFMA R40, R3, R2, R40 ;  /* 0x0000000203287223 */ /* 0x000fce0000000028 */
.L_x_66:
[----:B------:R-:W-:Y:S05]  /*1140*/  BSYNC.RECONVERGENT B2 ;  /* 0x0000000000027941 */ /* 0x000fea0003800200 */
.L_x_64:
        /* <DEDUP_REMOVED lines=14> */
.L_x_68:
[----:B------:R-:W-:Y:S05]  /*1230*/  BSYNC.RECONVERGENT B5 ;  /* 0x0000000000057941 */ /* 0x000fea0003800200 */
.L_x_67:
        /* <DEDUP_REMOVED lines=10> */
.L_x_70:
[----:B------:R-:W0:Y:S02]  /*12e0*/  MUFU.RCP R17, R18 ;  /* 0x0000001200117308 */ /* 0x000e240000001000 */
[----:B0-----:R-:W-:-:S04]  /*12f0*/  FFMA R2, R18, R17, -1 ;  /* 0xbf80000012027423 */ /* 0x001fc80000000011 */
[----:B------:R-:W-:-:S04]  /*1300*/  FADD.FTZ R2, -R2, -RZ ;  /* 0x800000ff02027221 */ /* 0x000fc80000010100 */
[----:B------:R-:W-:-:S07]  /*1310*/  FFMA R17, R17, R2, R17 ;  /* 0x0000000211117223 */ /* 0x000fce0000000011 */
.L_x_71:
[----:B------:R-:W-:Y:S05]  /*1320*/  BSYNC.RECONVERGENT B3 ;  /* 0x0000000000037941 */ /* 0x000fea0003800200 */
.L_x_69:
        /* <DEDUP_REMOVED lines=14> */
.L_x_73:
[----:B-1----:R-:W-:Y:S01]  /*1410*/  FMUL.FTZ R3, R0, R31 ;  /* 0x0000001f00037220 */ /* 0x002fe20000410000 */
[----:B------:R-:W-:-:S03]  /*1420*/  FMUL.FTZ R18, R31, 0.5 ;  /* 0x3f0000001f127820 */ /* 0x000fc60000410000 */
[----:B------:R-:W-:-:S04]  /*1430*/  FFMA R0, -R3, R3, R0 ;  /* 0x0000000303007223 */ /* 0x000fc80000000100 */
[----:B------:R-:W-:-:S07]  /*1440*/  FFMA R18, R0, R18, R3 ;  /* 0x0000001200127223 */ /* 0x000fce0000000003 */
.L_x_74:
[----:B------:R-:W-:Y:S05]  /*1450*/  BSYNC.RECONVERGENT B2 ;  /* 0x0000000000027941 */ /* 0x000fea0003800200 */
.L_x_72:
        /* <DEDUP_REMOVED lines=9> */
.L_x_76:
[----:B------:R-:W0:Y:S02]  /*14f0*/  MUFU.RCP R17, R18 ;  /* 0x0000001200117308 */ /* 0x000e240000001000 */
[----:B0-----:R-:W-:-:S04]  /*1500*/  FFMA R0, R17, R18, -1 ;  /* 0xbf80000011007423 */ /* 0x001fc80000000012 */
[----:B------:R-:W-:-:S04]  /*1510*/  FADD.FTZ R0, -R0, -RZ ;  /* 0x800000ff00007221 */ /* 0x000fc80000010100 */
[----:B------:R-:W-:-:S07]  /*1520*/  FFMA R17, R17, R0, R17 ;  /* 0x0000000011117223 */ /* 0x000fce0000000011 */
.L_x_77:
[----:B------:R-:W-:Y:S05]  /*1530*/  BSYNC.RECONVERGENT B3 ;  /* 0x0000000000037941 */ /* 0x000fea0003800200 */
.L_x_75:
[----:B------:R-:W-:Y:S01]  /*1540*/  FSEL R17, R17, RZ, P4 ;  /* 0x000000ff11117208 */ /* 0x000fe20002000000 */
[----:B------:R-:W-:-:S04]  /*1550*/  FMUL R34, R34, -0.5 ;  /* 0xbf00000022227820 */ /* 0x000fc80000400000 */
[----:B------:R-:W-:-:S04]  /*1560*/  FMUL R17, R17, R34 ;  /* 0x0000002211117220 */ /* 0x000fc80000400000 */
[-C--:B------:R-:W-:Y:S01]  /*1570*/  FFMA R6, R35, R17.reuse, R6 ;  /* 0x0000001123067223 */ /* 0x080fe20000000006 */
[-C--:B------:R-:W-:Y:S01]  /*1580*/  FFMA R5, R36, R17.reuse, R5 ;  /* 0x0000001124057223 */ /* 0x080fe20000000005 */
[----:B------:R-:W-:-:S07]  /*1590*/  FFMA R4, R37, R17, R4 ;  /* 0x0000001125047223 */ /* 0x000fce0000000004 */
.L_x_61:
[----:B------:R-:W-:Y:S05]  /*15a0*/  BSYNC.RECONVERGENT B4 ;  /* 0x0000000000047941 */ /* 0x000fea0003800200 */
.L_x_60:
[----:B------:R-:W-:Y:S02]  /*15b0*/  IADD3 R22, P1, PT, R22, 0x8, RZ ;  /* 0x0000000816167810 */ /* 0x000fe40007f3e0ff */
[----:B------:R-:W-:Y:S02]  /*15c0*/  IADD3 R20, P2, PT, R20, 0x8, RZ ;  /* 0x0000000814147810 */ /* 0x000fe40007f5e0ff */
[----:B------:R-:W-:Y:S02]  /*15d0*/  IADD3 R24, PT, PT, R24, 0x6, RZ ;  /* 0x0000000618187810 */ /* 0x000fe40007ffe0ff */
[----:B------:R-:W-:Y:S02]  /*15e0*/  IADD3.X R23, PT, PT, RZ, R23, RZ, P1, !PT ;  /* 0x00000017ff177210 */ /* 0x000fe40000ffe4ff */
[----:B------:R-:W-:Y:S01]  /*15f0*/  IADD3.X R21, PT, PT, RZ, R21, RZ, P2, !PT ;  /* 0x00000015ff157210 */ /* 0x000fe200017fe4ff */
[----:B------:R-:W-:Y:S06]  /*1600*/  @P0 BRA `(.L_x_78) ;  /* 0xffffffec00dc0947 */ /* 0x000fec000383ffff */
.L_x_41:
[----:B------:R-:W-:Y:S05]  /*1610*/  BSYNC.RECONVERGENT B0 ;  /* 0x0000000000007941 */ /* 0x000fea0003800200 */
.L_x_40:
[----:B------:R-:W-:Y:S02]  /*1620*/  LOP3.LUT R0, R27, 0x1, RZ, 0xc0, !PT ;  /* 0x000000011b007812 */ /* 0x000fe400078ec0ff */
[----:B------:R-:W-:Y:S02]  /*1630*/  MOV R21, R27 ;  /* 0x0000001b00157202 */ /* 0x000fe40000000f00 */
[----:B------:R-:W-:-:S13]  /*1640*/  ISETP.NE.U32.AND P0, PT, R0, 0x1, PT ;  /* 0x000000010000780c */ /* 0x000fda0003f05070 */
[----:B------:R-:W-:Y:S05]  /*1650*/  @P0 BRA `(.L_x_39) ;  /* 0x0000000800200947 */ /* 0x000fea0003800000 */
[----:B------:R-:W0:Y:S02]  /*1660*/  LDC.64 R22, c[0x0][0x398] ;  /* 0x0000e600ff167b82 */ /* 0x000e240000000a00 */
[----:B0-----:R-:W-:-:S06]  /*1670*/  IMAD.WIDE.U32 R22, R25, 0x4, R22 ;  /* 0x0000000419167825 */ /* 0x001fcc00078e0016 */
[----:B------:R-:W2:Y:S01]  /*1680*/  LDG.E.CONSTANT R22, desc[UR8][R22.64] ;  /* 0x0000000816167981 */ /* 0x000ea2000c1e9900 */
[----:B------:R-:W-:Y:S02]  /*1690*/  MOV R21, R27 ;  /* 0x0000001b00157202 */ /* 0x000fe40000000f00 */
[----:B--2---:R-:W-:-:S13]  /*16a0*/  FSETP.GEU.AND P0, PT, |R22|, 9.9999999747524270788e-07, PT ;  /* 0x358637bd1600780b */ /* 0x004fda0003f0e200 */
[----:B------:R-:W-:Y:S05]  /*16b0*/  @!P0 BRA `(.L_x_39) ;  /* 0x0000000800088947 */ /* 0x000fea0003800000 */
[----:B------:R-:W0:Y:S01]  /*16c0*/  LDC.64 R2, c[0x0][0x380] ;  /* 0x0000e000ff027b82 */ /* 0x000e220000000a00 */
[----:B------:R-:W-:-:S04]  /*16d0*/  IMAD R17, R25, 0x3, R28 ;  /* 0x0000000319117824 */ /* 0x000fc800078e021c */
[----:B0-----:R-:W-:-:S05]  /*16e0*/  IMAD.WIDE R2, R17, 0x4, R2 ;  /* 0x0000000411027825 */ /* 0x001fca00078e0202 */
[----:B------:R-:W2:Y:S04]  /*16f0*/  LDG.E.CONSTANT R17, desc[UR8][R2.64+0x4] ;  /* 0x0000040802117981 */ /* 0x000ea8000c1e9900 */
[----:B------:R-:W3:Y:S04]  /*1700*/  LDG.E.CONSTANT R0, desc[UR8][R2.64] ;  /* 0x0000000802007981 */ /* 0x000ee8000c1e9900 */
[----:B------:R-:W4:Y:S01]  /*1710*/  LDG.E.CONSTANT R16, desc[UR8][R2.64+0x8] ;  /* 0x0000080802107981 */ /* 0x000f22000c1e9900 */
[----:B------:R-:W-:Y:S01]  /*1720*/  MOV R21, R27 ;  /* 0x0000001b00157202 */ /* 0x000fe20000000f00 */
        /* <DEDUP_REMOVED lines=8> */
[----:B------:R-:W0:Y:S02]  /*17b0*/  LDC.64 R2, c[0x0][0x3a0] ;  /* 0x0000e800ff027b82 */ /* 0x000e240000000a00 */
[----:B0-----:R-:W-:-:S06]  /*17c0*/  IMAD.WIDE.U32 R2, R25, 0x4, R2 ;  /* 0x0000000419027825 */ /* 0x001fcc00078e0002 */
        /* <DEDUP_REMOVED lines=16> */
.L_x_80:
[----:B------:R-:W-:Y:S05]  /*18d0*/  BSYNC.RECONVERGENT B0 ;  /* 0x0000000000007941 */ /* 0x000fea0003800200 */
.L_x_79:
        /* <DEDUP_REMOVED lines=16> */
[----:B------:R-:W-:Y:S02]  /*19e0*/  MOV R3, R16 ;  /* 0x0000001000037202 */ /* 0x000fe40000000f00 */
[----:B------:R-:W-:-:S07]  /*19f0*/  MOV R2, 0x1a10 ;  /* 0x00001a1000027802 */ /* 0x000fce0000000f00 */
[----:B------:R-:W-:Y:S05]  /*1a00*/  CALL.REL.NOINC `($__internal_2_$__cuda_sm20_sqrt_rn_f32_slowpath) ;  /* 0x0000002c00007944 */ /* 0x000fea0003c00000 */
[----:B------:R-:W-:Y:S01]  /*1a10*/  MOV R21, R40 ;  /* 0x0000002800157202 */ /* 0x000fe20000000f00 */
[----:B------:R-:W-:Y:S06]  /*1a20*/  BRA `(.L_x_83) ;  /* 0x0000000000107947 */ /* 0x000fec0003800000 */
.L_x_82:
[----:B------:R-:W-:Y:S01]  /*1a30*/  FMUL.FTZ R21, R16, R3 ;  /* 0x0000000310157220 */ /* 0x000fe20000410000 */
[----:B------:R-:W-:-:S03]  /*1a40*/  FMUL.FTZ R3, R3, 0.5 ;  /* 0x3f00000003037820 */ /* 0x000fc60000410000 */
[----:B------:R-:W-:-:S04]  /*1a50*/  FFMA R2, -R21, R21, R16 ;  /* 0x0000001515027223 */ /* 0x000fc80000000110 */
[----:B------:R-:W-:-:S07]  /*1a60*/  FFMA R21, R2, R3, R21 ;  /* 0x0000000302157223 */ /* 0x000fce0000000015 */
.L_x_83:
[----:B------:R-:W-:Y:S05]  /*1a70*/  BSYNC.RECONVERGENT B0 ;  /* 0x0000000000007941 */ /* 0x000fea0003800200 */
.L_x_81:
        /* <DEDUP_REMOVED lines=14> */
.L_x_85:
[----:B------:R-:W-:Y:S05]  /*1b60*/  BSYNC.RECONVERGENT B0 ;  /* 0x0000000000007941 */ /* 0x000fea0003800200 */
.L_x_84:
        /* <DEDUP_REMOVED lines=10> */
.L_x_87:
[----:B------:R-:W0:Y:S02]  /*1c10*/  MUFU.RCP R17, R18 ;  /* 0x0000001200117308 */ /* 0x000e240000001000 */
[----:B0-----:R-:W-:-:S04]  /*1c20*/  FFMA R2, R18, R17, -1 ;  /* 0xbf80000012027423 */ /* 0x001fc80000000011 */
[----:B------:R-:W-:-:S04]  /*1c30*/  FADD.FTZ R2, -R2, -RZ ;  /* 0x800000ff02027221 */ /* 0x000fc80000010100 */
[----:B------:R-:W-:-:S07]  /*1c40*/  FFMA R17, R17, R2, R17 ;  /* 0x0000000211117223 */ /* 0x000fce0000000011 */
.L_x_88:
[----:B------:R-:W-:Y:S05]  /*1c50*/  BSYNC.RECONVERGENT B0 ;  /* 0x0000000000007941 */ /* 0x000fea0003800200 */
.L_x_86:
        /* <DEDUP_REMOVED lines=14> */
.L_x_90:
[----:B-1----:R-:W-:Y:S01]  /*1d40*/  FMUL.FTZ R3, R0, R25 ;  /* 0x0000001900037220 */ /* 0x002fe20000410000 */
[----:B------:R-:W-:-:S03]  /*1d50*/  FMUL.FTZ R18, R25, 0.5 ;  /* 0x3f00000019127820 */ /* 0x000fc60000410000 */
[----:B------:R-:W-:-:S04]  /*1d60*/  FFMA R0, -R3, R3, R0 ;  /* 0x0000000303007223 */ /* 0x000fc80000000100 */
[----:B------:R-:W-:-:S07]  /*1d70*/  FFMA R18, R0, R18, R3 ;  /* 0x0000001200127223 */ /* 0x000fce0000000003 */
.L_x_91:
[----:B------:R-:W-:Y:S05]  /*1d80*/  BSYNC.RECONVERGENT B0 ;  /* 0x0000000000007941 */ /* 0x000fea0003800200 */
.L_x_89:
        /* <DEDUP_REMOVED lines=9> */
.L_x_93:
[----:B------:R-:W0:Y:S02]  /*1e20*/  MUFU.RCP R17, R18 ;  /* 0x0000001200117308 */ /* 0x000e240000001000 */
[----:B0-----:R-:W-:-:S04]  /*1e30*/  FFMA R0, R17, R18, -1 ;  /* 0xbf80000011007423 */ /* 0x001fc80000000012 */
[----:B------:R-:W-:-:S04]  /*1e40*/  FADD.FTZ R0, -R0, -RZ ;  /* 0x800000ff00007221 */ /* 0x000fc80000010100 */
[----:B------:R-:W-:-:S07]  /*1e50*/  FFMA R17, R17, R0, R17 ;  /* 0x0000000011117223 */ /* 0x000fce0000000011 */
.L_x_94:
[----:B------:R-:W-:Y:S05]  /*1e60*/  BSYNC.RECONVERGENT B0 ;  /* 0x0000000000007941 */ /* 0x000fea0003800200 */
.L_x_92:
[----:B------:R-:W-:Y:S01]  /*1e70*/  FSEL R17, R17, RZ, P0 ;  /* 0x000000ff11117208 */ /* 0x000fe20000000000 */
[----:B------:R-:W-:Y:S01]  /*1e80*/  FMUL R0, R21, -0.5 ;  /* 0xbf00000015007820 */ /* 0x000fe20000400000 */
[----:B------:R-:W-:-:S03]  /*1e90*/  MOV R21, R27 ;  /* 0x0000001b00157202 */ /* 0x000fc60000000f00 */
[----:B------:R-:W-:-:S04]  /*1ea0*/  FMUL R0, R17, R0 ;  /* 0x0000000011007220 */ /* 0x000fc80000400000 */
[-C--:B------:R-:W-:Y:S01]  /*1eb0*/  FFMA R6, R23, R0.reuse, R6 ;  /* 0x0000000017067223 */ /* 0x080fe20000000006 */
[-C--:B------:R-:W-:Y:S01]  /*1ec0*/  FFMA R5, R20, R0.reuse, R5 ;  /* 0x0000000014057223 */ /* 0x080fe20000000005 */
[----:B------:R-:W-:-:S07]  /*1ed0*/  FFMA R4, R19, R0, R4 ;  /* 0x0000000013047223 */ /* 0x000fce0000000004 */
.L_x_39:
[----:B------:R-:W-:Y:S05]  /*1ee0*/  BSYNC.RECONVERGENT B1 ;  /* 0x0000000000017941 */ /* 0x000fea0003800200 */
.L_x_38:
[----:B------:R-:W0:Y:S01]  /*1ef0*/  LDCU UR4, c[0x0][0x3b4] ;  /* 0x00007680ff0477ac */ /* 0x000e220008000800 */
[----:B------:R-:W-:Y:S01]  /*1f00*/  BSSY.RECONVERGENT B0, `(.L_x_95) ;  /* 0x000008c000007945 */ /* 0x000fe20003800200 */
[----:B0-----:R-:W-:-:S13]  /*1f10*/  ISETP.GE.AND P0, PT, R21, UR4, PT ;  /* 0x0000000415007c0c */ /* 0x001fda000bf06270 */
[----:B------:R-:W-:Y:S05]  /*1f20*/  @P0 BRA `(.L_x_96) ;  /* 0x0000000800240947 */ /* 0x000fea0003800000 */
[----:B------:R-:W-:Y:S01]  /*1f30*/  ISETP.NE.AND P0, PT, R21, R29, PT ;  /* 0x0000001d1500720c */ /* 0x000fe20003f05270 */
[----:B------:R-:W-:-:S12]  /*1f40*/  BSSY.RECONVERGENT B1, `(.L_x_97) ;  /* 0x0000086000017945 */ /* 0x000fd80003800200 */
[----:B------:R-:W-:Y:S05]  /*1f50*/  @!P0 BRA `(.L_x_98) ;  /* 0x0000000800108947 */ /* 0x000fea0003800000 */
[----:B------:R-:W0:Y:S02]  /*1f60*/  LDC.64 R22, c[0x0][0x398] ;  /* 0x0000e600ff167b82 */ /* 0x000e240000000a00 */
[----:B0-----:R-:W-:-:S06]  /*1f70*/  IMAD.WIDE.U32 R22, R21, 0x4, R22 ;  /* 0x0000000415167825 */ /* 0x001fcc00078e0016 */
[----:B------:R-:W2:Y:S02]  /*1f80*/  LDG.E.CONSTANT R22, desc[UR8][R22.64] ;  /* 0x0000000816167981 */ /* 0x000ea4000c1e9900 */
        /* <DEDUP_REMOVED lines=19> */
[C---:B------:R-:W-:Y:S01]  /*20c0*/  FMUL R16, R10.reuse, -4 ;  /* 0xc08000000a107820 */ /* 0x040fe20000400000 */
[----:B------:R-:W-:Y:S03]  /*20d0*/  BSSY.RECONVERGENT B4, `(.L_x_99) ;  /* 0x000000f000047945 */ /* 0x000fe60003800200 */
[----:B--2---:R-:W-:Y:S01]  /*20e0*/  FMUL R27, R3, R16 ;  /* 0x00000010031b7220 */ /* 0x004fe20000400000 */
[----:B------:R-:W-:-:S03]  /*20f0*/  FMUL R25, R10, R3 ;  /* 0x000000030a197220 */ /* 0x000fc60000400000 */
[----:B------:R-:W0:Y:S08]  /*2100*/  MUFU.RCP R16, R27 ;  /* 0x0000001b00107308 */ /* 0x000e300000001000 */
        /* <DEDUP_REMOVED lines=8> */
[----:B------:R-:W-:Y:S02]  /*2190*/  MOV R3, R0 ;  /* 0x0000000000037202 */ /* 0x000fe40000000f00 */
[----:B------:R-:W-:-:S07]  /*21a0*/  MOV R16, 0x21c0 ;  /* 0x000021c000107802 */ /* 0x000fce0000000f00 */
[----:B------:R-:W-:Y:S05]  /*21b0*/  CALL.REL.NOINC `($__internal_3_$__cuda_sm3x_div_rn_noftz_f32_slowpath) ;  /* 0x00000024006c7944 */ /* 0x000fea0003c00000 */
.L_x_100:
[----:B------:R-:W-:Y:S05]  /*21c0*/  BSYNC.RECONVERGENT B4 ;  /* 0x0000000000047941 */ /* 0x000fea0003800200 */
.L_x_99:
        /* <DEDUP_REMOVED lines=19> */
.L_x_102:
[----:B------:R-:W-:Y:S01]  /*2300*/  FMUL.FTZ R40, R3, R16 ;  /* 0x0000001003287220 */ /* 0x000fe20000410000 */
[----:B------:R-:W-:-:S03]  /*2310*/  FMUL.FTZ R2, R16, 0.5 ;  /* 0x3f00000010027820 */ /* 0x000fc60000410000 */
[----:B------:R-:W-:-:S04]  /*2320*/  FFMA R3, -R40, R40, R3 ;  /* 0x0000002828037223 */ /* 0x000fc80000000103 */
[----:B------:R-:W-:-:S07]  /*2330*/  FFMA R40, R3, R2, R40 ;  /* 0x0000000203287223 */ /* 0x000fce0000000028 */
.L_x_103:
[----:B------:R-:W-:Y:S05]  /*2340*/  BSYNC.RECONVERGENT B2 ;  /* 0x0000000000027941 */ /* 0x000fea0003800200 */
.L_x_101:
        /* <DEDUP_REMOVED lines=14> */
.L_x_105:
[----:B------:R-:W-:Y:S05]  /*2430*/  BSYNC.RECONVERGENT B4 ;  /* 0x0000000000047941 */ /* 0x000fea0003800200 */
.L_x_104:
        /* <DEDUP_REMOVED lines=10> */
.L_x_107:
[----:B------:R-:W0:Y:S02]  /*24e0*/  MUFU.RCP R17, R18 ;  /* 0x0000001200117308 */ /* 0x000e240000001000 */
[----:B0-----:R-:W-:-:S04]  /*24f0*/  FFMA R2, R18, R17, -1 ;  /* 0xbf80000012027423 */ /* 0x001fc80000000011 */
[----:B------:R-:W-:-:S04]  /*2500*/  FADD.FTZ R2, -R2, -RZ ;  /* 0x800000ff02027221 */ /* 0x000fc80000010100 */
[----:B------:R-:W-:-:S07]  /*2510*/  FFMA R17, R17, R2, R17 ;  /* 0x0000000211117223 */ /* 0x000fce0000000011 */
.L_x_108:
[----:B------:R-:W-:Y:S05]  /*2520*/  BSYNC.RECONVERGENT B3 ;  /* 0x0000000000037941 */ /* 0x000fea0003800200 */
.L_x_106:
        /* <DEDUP_REMOVED lines=14> */
.L_x_110:
[----:B-1----:R-:W-:Y:S01]  /*2610*/  FMUL.FTZ R3, R0, R25 ;  /* 0x0000001900037220 */ /* 0x002fe20000410000 */
[----:B------:R-:W-:-:S03]  /*2620*/  FMUL.FTZ R18, R25, 0.5 ;  /* 0x3f00000019127820 */ /* 0x000fc60000410000 */
[----:B------:R-:W-:-:S04]  /*2630*/  FFMA R0, -R3, R3, R0 ;  /* 0x0000000303007223 */ /* 0x000fc80000000100 */
[----:B------:R-:W-:-:S07]  /*2640*/  FFMA R18, R0, R18, R3 ;  /* 0x0000001200127223 */ /* 0x000fce0000000003 */
.L_x_111:
[----:B------:R-:W-:Y:S05]  /*2650*/  BSYNC.RECONVERGENT B2 ;  /* 0x0000000000027941 */ /* 0x000fea0003800200 */
.L_x_109:
        /* <DEDUP_REMOVED lines=9> */
.L_x_113:
[----:B------:R-:W0:Y:S02]  /*26f0*/  MUFU.RCP R17, R18 ;  /* 0x0000001200117308 */ /* 0x000e240000001000 */
[----:B0-----:R-:W-:-:S04]  /*2700*/  FFMA R0, R17, R18, -1 ;  /* 0xbf80000011007423 */ /* 0x001fc80000000012 */
[----:B------:R-:W-:-:S04]  /*2710*/  FADD.FTZ R0, -R0, -RZ ;  /* 0x800000ff00007221 */ /* 0x000fc80000010100 */
[----:B------:R-:W-:-:S07]  /*2720*/  FFMA R17, R17, R0, R17 ;  /* 0x0000000011117223 */ /* 0x000fce0000000011 */
.L_x_114:
[----:B------:R-:W-:Y:S05]  /*2730*/  BSYNC.RECONVERGENT B3 ;  /* 0x0000000000037941 */ /* 0x000fea0003800200 */
.L_x_112:
[----:B------:R-:W-:Y:S01]  /*2740*/  FSEL R17, R17, RZ, P0 ;  /* 0x000000ff11117208 */ /* 0x000fe20000000000 */
[----:B------:R-:W-:-:S04]  /*2750*/  FMUL R22, R22, -0.5 ;  /* 0xbf00000016167820 */ /* 0x000fc80000400000 */
[----:B------:R-:W-:-:S04]  /*2760*/  FMUL R17, R17, R22 ;  /* 0x0000001611117220 */ /* 0x000fc80000400000 */
[-C--:B------:R-:W-:Y:S01]  /*2770*/  FFMA R6, R23, R17.reuse, R6 ;  /* 0x0000001117067223 */ /* 0x080fe20000000006 */
[-C--:B------:R-:W-:Y:S01]  /*2780*/  FFMA R5, R20, R17.reuse, R5 ;  /* 0x0000001114057223 */ /* 0x080fe20000000005 */
[----:B------:R-:W-:-:S07]  /*2790*/  FFMA R4, R19, R17, R4 ;  /* 0x0000001113047223 */ /* 0x000fce0000000004 */
.L_x_98:
[----:B------:R-:W-:Y:S05]  /*27a0*/  BSYNC.RECONVERGENT B1 ;  /* 0x0000000000017941 */ /* 0x000fea0003800200 */
.L_x_97:
[----:B------:R-:W-:-:S07]  /*27b0*/  IADD3 R21, PT, PT, R21, 0x1, RZ ;  /* 0x0000000115157810 */ /* 0x000fce0007ffe0ff */
.L_x_96:
[----:B------:R-:W-:Y:S05]  /*27c0*/  BSYNC.RECONVERGENT B0 ;  /* 0x0000000000007941 */ /* 0x000fea0003800200 */
.L_x_95:
[----:B------:R-:W0:Y:S01]  /*27d0*/  LDCU UR4, c[0x0][0x3b4] ;  /* 0x00007680ff0477ac */ /* 0x000e220008000800 */
[----:B------:R-:W-:Y:S01]  /*27e0*/  BSSY.RECONVERGENT B0, `(.L_x_115) ;  /* 0x00001a4000007945 */ /* 0x000fe20003800200 */
[----:B0-----:R-:W-:-:S13]  /*27f0*/  ISETP.GE.AND P0, PT, R21, UR4, PT ;  /* 0x0000000415007c0c */ /* 0x001fda000bf06270 */
[----:B------:R-:W-:Y:S05]  /*2800*/  @P0 BRA `(.L_x_116) ;  /* 0x0000001800840947 */ /* 0x000fea0003800000 */
[C---:B------:R-:W-:Y:S01]  /*2810*/  IADD3 R0, PT, PT, -R21.reuse, UR4, RZ ;  /* 0x0000000415007c10 */ /* 0x040fe2000fffe1ff */
[----:B------:R-:W-:Y:S01]  /*2820*/  BSSY.RECONVERGENT B1, `(.L_x_117) ;  /* 0x000008f000017945 */ /* 0x000fe20003800200 */
[----:B------:R-:W-:Y:S01]  /*2830*/  FMUL R30, R30, 332.0635986328125 ;  /* 0x43a608241e1e7820 */ /* 0x000fe20000400000 */
[----:B------:R-:W-:Y:S01]  /*2840*/  FMUL R20, R10, 4 ;  /* 0x408000000a147820 */ /* 0x000fe20000400000 */
[----:B------:R-:W-:Y:S02]  /*2850*/  LOP3.LUT R0, R0, 0x1, RZ, 0xc0, !PT ;  /* 0x0000000100007812 */ /* 0x000fe400078ec0ff */
[----:B------:R-:W-:Y:S02]  /*2860*/  IADD3 R26, PT, PT, R21, 0x1, RZ ;  /* 0x00000001151a7810 */ /* 0x000fe40007ffe0ff */
[----:B------:R-:W-:Y:S02]  /*2870*/  ISETP.NE.U32.AND P0, PT, R0, 0x1, PT ;  /* 0x000000010000780c */ /* 0x000fe40003f05070 */
[----:B------:R-:W-:-:S11]  /*2880*/  MOV R19, R21 ;  /* 0x0000001500137202 */ /* 0x000fd60000000f00 */
        /* <DEDUP_REMOVED lines=40> */
.L_x_120:
[----:B------:R-:W-:Y:S05]  /*2b10*/  BSYNC.RECONVERGENT B4 ;  /* 0x0000000000047941 */ /* 0x000fea0003800200 */
.L_x_119:
        /* <DEDUP_REMOVED lines=21> */
.L_x_122:
[----:B------:R-:W-:Y:S01]  /*2c70*/  FMUL.FTZ R19, R16, R3 ;  /* 0x0000000310137220 */ /* 0x000fe20000410000 */
[----:B------:R-:W-:-:S03]  /*2c80*/  FMUL.FTZ R3, R3, 0.5 ;  /* 0x3f00000003037820 */ /* 0x000fc60000410000 */
[----:B------:R-:W-:-:S04]  /*2c90*/  FFMA R2, -R19, R19, R16 ;  /* 0x0000001313027223 */ /* 0x000fc80000000110 */
[----:B------:R-:W-:-:S07]  /*2ca0*/  FFMA R19, R2, R3, R19 ;  /* 0x0000000302137223 */ /* 0x000fce0000000013 */
.L_x_123:
[----:B------:R-:W-:Y:S05]  /*2cb0*/  BSYNC.RECONVERGENT B2 ;  /* 0x0000000000027941 */ /* 0x000fea0003800200 */
.L_x_121:
        /* <DEDUP_REMOVED lines=14> */
.L_x_125:
[----:B------:R-:W-:Y:S05]  /*2da0*/  BSYNC.RECONVERGENT B4 ;  /* 0x0000000000047941 */ /* 0x000fea0003800200 */
.L_x_124:
        /* <DEDUP_REMOVED lines=10> */
.L_x_127:
[----:B------:R-:W0:Y:S02]  /*2e50*/  MUFU.RCP R17, R18 ;  /* 0x0000001200117308 */ /* 0x000e240000001000 */
[----:B0-----:R-:W-:-:S04]  /*2e60*/  FFMA R2, R18, R17, -1 ;  /* 0xbf80000012027423 */ /* 0x001fc80000000011 */
[----:B------:R-:W-:-:S04]  /*2e70*/  FADD.FTZ R2, -R2, -RZ ;  /* 0x800000ff02027221 */ /* 0x000fc80000010100 */
[----:B------:R-:W-:-:S07]  /*2e80*/  FFMA R17, R17, R2, R17 ;  /* 0x0000000211117223 */ /* 0x000fce0000000011 */
.L_x_128:
[----:B------:R-:W-:Y:S05]  /*2e90*/  BSYNC.RECONVERGENT B3 ;  /* 0x0000000000037941 */ /* 0x000fea0003800200 */
.L_x_126:
[----:B------:R-:W-:Y:S01]  /*2ea0*/  IADD3 R2, PT, PT, R0, -0xd000000, RZ ;  /* 0xf300000000027810 */ /* 0x000fe20007ffe0ff */
[----:B------:R0:W1:Y:S01]  /*2eb0*/  MUFU.RSQ R21, R0 ;  /* 0x0000000000157308 */ /* 0x0000620000001400 */
[----:B------:R-:W-:Y:S01]  /*2ec0*/  FMUL R3, R30, R24 ;  /* 0x000000181e037220 */ /* 0x000fe20000400000 */
[----:B------:R-:W-:Y:S01]  /*2ed0*/  BSSY.RECONVERGENT B2, `(.L_x_129) ;  /* 0x000000e000027945 */ /* 0x000fe20003800200 */
[----:B------:R-:W-:Y:S02]  /*2ee0*/  ISETP.GT.U32.AND P0, PT, R2, 0x727fffff, PT ;  /* 0x727fffff0200780c */ /* 0x000fe40003f04070 */
[----:B------:R-:W-:-:S04]  /*2ef0*/  FMUL R2, R8, R3 ;  /* 0x0000000308027220 */ /* 0x000fc80000400000 */
[----:B------:R-:W-:-:S07]  /*2f00*/  FMUL R19, R2, R17 ;  /* 0x0000001102137220 */ /* 0x000fce0000400000 */
[----:B0-----:R-:W-:Y:S05]  /*2f10*/  @!P0 BRA `(.L_x_130) ;  /* 0x0000000000148947 */ /* 0x001fea0003800000 */
[----:B------:R-:W-:Y:S02]  /*2f20*/  MOV R3, R0 ;  /* 0x0000000000037202 */ /* 0x000fe40000000f00 */
[----:B------:R-:W-:-:S07]  /*2f30*/  MOV R2, 0x2f50 ;  /* 0x00002f5000027802 */ /* 0x000fce0000000f00 */
[----:B-1----:R-:W-:Y:S05]  /*2f40*/  CALL.REL.NOINC `($__internal_2_$__cuda_sm20_sqrt_rn_f32_slowpath) ;  /* 0x0000001400b07944 */ /* 0x002fea0003c00000 */
[----:B------:R-:W-:Y:S01]  /*2f50*/  MOV R18, R40 ;  /* 0x0000002800127202 */ /* 0x000fe20000000f00 */
[----:B------:R-:W-:Y:S06]  /*2f60*/  BRA `(.L_x_131) ;  /* 0x0000000000107947 */ /* 0x000fec0003800000 */
.L_x_130:
[----:B-1----:R-:W-:Y:S01]  /*2f70*/  FMUL.FTZ R3, R0, R21 ;  /* 0x0000001500037220 */ /* 0x002fe20000410000 */
[----:B------:R-:W-:-:S03]  /*2f80*/  FMUL.FTZ R18, R21, 0.5 ;  /* 0x3f00000015127820 */ /* 0x000fc60000410000 */
[----:B------:R-:W-:-:S04]  /*2f90*/  FFMA R0, -R3, R3, R0 ;  /* 0x0000000303007223 */ /* 0x000fc80000000100 */
[----:B------:R-:W-:-:S07]  /*2fa0*/  FFMA R18, R0, R18, R3 ;  /* 0x0000001200127223 */ /* 0x000fce0000000003 */
.L_x_131:
[----:B------:R-:W-:Y:S05]  /*2fb0*/  BSYNC.RECONVERGENT B2 ;  /* 0x0000000000027941 */ /* 0x000fea0003800200 */
.L_x_129:
        /* <DEDUP_REMOVED lines=9> */
.L_x_133:
[----:B------:R-:W0:Y:S02]  /*3050*/  MUFU.RCP R17, R18 ;  /* 0x0000001200117308 */ /* 0x000e240000001000 */
[----:B0-----:R-:W-:-:S04]  /*3060*/  FFMA R0, R17, R18, -1 ;  /* 0xbf80000011007423 */ /* 0x001fc80000000012 */
[----:B------:R-:W-:-:S04]  /*3070*/  FADD.FTZ R0, -R0, -RZ ;  /* 0x800000ff00007221 */ /* 0x000fc80000010100 */
[----:B------:R-:W-:-:S07]  /*3080*/  FFMA R17, R17, R0, R17 ;  /* 0x0000000011117223 */ /* 0x000fce0000000011 */
.L_x_134:
[----:B------:R-:W-:Y:S05]  /*3090*/  BSYNC.RECONVERGENT B3 ;  /* 0x0000000000037941 */ /* 0x000fea0003800200 */
.L_x_132:
[----:B------:R-:W-:Y:S01]  /*30a0*/  FSEL R17, R17, RZ, P0 ;  /* 0x000000ff11117208 */ /* 0x000fe20000000000 */
[----:B------:R-:W-:Y:S01]  /*30b0*/  FMUL R0, R19, -0.5 ;  /* 0xbf00000013007820 */ /* 0x000fe20000400000 */
[----:B------:R-:W-:-:S03]  /*30c0*/  MOV R19, R26 ;  /* 0x0000001a00137202 */ /* 0x000fc60000000f00 */
[----:B------:R-:W-:-:S04]  /*30d0*/  FMUL R0, R17, R0 ;  /* 0x0000000011007220 */ /* 0x000fc80000400000 */
[-C--:B------:R-:W-:Y:S01]  /*30e0*/  FFMA R6, R25, R0.reuse, R6 ;  /* 0x0000000019067223 */ /* 0x080fe20000000006 */
[-C--:B------:R-:W-:Y:S01]  /*30f0*/  FFMA R5, R22, R0.reuse, R5 ;  /* 0x0000000016057223 */ /* 0x080fe20000000005 */
[----:B------:R-:W-:-:S07]  /*3100*/  FFMA R4, R23, R0, R4 ;  /* 0x0000000017047223 */ /* 0x000fce0000000004 */
.L_x_118:
[----:B------:R-:W-:Y:S05]  /*3110*/  BSYNC.RECONVERGENT B1 ;  /* 0x0000000000017941 */ /* 0x000fea0003800200 */
.L_x_117:
[----:B------:R-:W0:Y:S02]  /*3120*/  LDC R25, c[0x0][0x3b4] ;  /* 0x0000ed00ff197b82 */ /* 0x000e240000000800 */
[----:B0-----:R-:W-:-:S13]  /*3130*/  ISETP.NE.AND P0, PT, R26, R25, PT ;  /* 0x000000191a00720c */ /* 0x001fda0003f05270 */
[----:B------:R-:W-:Y:S05]  /*3140*/  @!P0 BRA `(.L_x_116) ;  /* 0x0000001000348947 */ /* 0x000fea0003800000 */
[C---:B------:R-:W-:Y:S01]  /*3150*/  IMAD R28, R19.reuse, 0x3, R28 ;  /* 0x00000003131c7824 */ /* 0x040fe200078e021c */
[----:B------:R-:W-:-:S07]  /*3160*/  IADD3 R25, PT, PT, R19, -R25, RZ ;  /* 0x8000001913197210 */ /* 0x000fce0007ffe0ff */
.L_x_171:
[----:B------:R-:W0:Y:S08]  /*3170*/  LDC.64 R34, c[0x0][0x398] ;  /* 0x0000e600ff227b82 */ /* 0x000e300000000a00 */
[----:B------:R-:W1:Y:S01]  /*3180*/  LDC.64 R26, c[0x0][0x3a0] ;  /* 0x0000e800ff1a7b82 */ /* 0x000e620000000a00 */
[----:B0-----:R-:W-:-:S05]  /*3190*/  IMAD.WIDE.U32 R34, R19, 0x4, R34 ;  /* 0x0000000413227825 */ /* 0x001fca00078e0022 */
[----:B------:R-:W2:Y:S01]  /*31a0*/  LDG.E.CONSTANT R24, desc[UR8][R34.64] ;  /* 0x0000000822187981 */ /* 0x000ea2000c1e9900 */
[----:B------:R-:W-:Y:S01]  /*31b0*/  IADD3 R25, PT, PT, R25, 0x2, RZ ;  /* 0x0000000219197810 */ /* 0x000fe20007ffe0ff */
[----:B------:R-:W-:Y:S01]  /*31c0*/  BSSY.RECONVERGENT B1, `(.L_x_135) ;  /* 0x0000081000017945 */ /* 0x000fe20003800200 */
[----:B-1----:R-:W-:Y:S02]  /*31d0*/  IMAD.WIDE.U32 R26, R19, 0x4, R26 ;  /* 0x00000004131a7825 */ /* 0x002fe400078e001a */
        /* <DEDUP_REMOVED lines=32> */
.L_x_138:
[----:B------:R-:W-:Y:S05]  /*33e0*/  BSYNC.RECONVERGENT B4 ;  /* 0x0000000000047941 */ /* 0x000fea0003800200 */
.L_x_137:
        /* <DEDUP_REMOVED lines=21> */
.L_x_140:
[----:B------:R-:W-:Y:S01]  /*3540*/  FMUL.FTZ R29, R16, R3 ;  /* 0x00000003101d7220 */ /* 0x000fe20000410000 */
[----:B------:R-:W-:-:S03]  /*3550*/  FMUL.FTZ R3, R3, 0.5 ;  /* 0x3f00000003037820 */ /* 0x000fc60000410000 */
[----:B------:R-:W-:-:S04]  /*3560*/  FFMA R2, -R29, R29, R16 ;  /* 0x0000001d1d027223 */ /* 0x000fc80000000110 */
[----:B------:R-:W-:-:S07]  /*3570*/  FFMA R29, R2, R3, R29 ;  /* 0x00000003021d7223 */ /* 0x000fce000000001d */
.L_x_141:
[----:B------:R-:W-:Y:S05]  /*3580*/  BSYNC.RECONVERGENT B2 ;  /* 0x0000000000027941 */ /* 0x000fea0003800200 */
.L_x_139:
        /* <DEDUP_REMOVED lines=14> */
.L_x_143:
[----:B------:R-:W-:Y:S05]  /*3670*/  BSYNC.RECONVERGENT B4 ;  /* 0x0000000000047941 */ /* 0x000fea0003800200 */
.L_x_142:
        /* <DEDUP_REMOVED lines=10> */
.L_x_145:
[----:B------:R-:W0:Y:S02]  /*3720*/  MUFU.RCP R17, R18 ;  /* 0x0000001200117308 */ /* 0x000e240000001000 */
[----:B0-----:R-:W-:-:S04]  /*3730*/  FFMA R2, R18, R17, -1 ;  /* 0xbf80000012027423 */ /* 0x001fc80000000011 */
[----:B------:R-:W-:-:S04]  /*3740*/  FADD.FTZ R2, -R2, -RZ ;  /* 0x800000ff02027221 */ /* 0x000fc80000010100 */
[----:B------:R-:W-:-:S07]  /*3750*/  FFMA R17, R17, R2, R17 ;  /* 0x0000000211117223 */ /* 0x000fce0000000011 */
.L_x_146:
[----:B------:R-:W-:Y:S05]  /*3760*/  BSYNC.RECONVERGENT B3 ;  /* 0x0000000000037941 */ /* 0x000fea0003800200 */
.L_x_144:
        /* <DEDUP_REMOVED lines=13> */
.L_x_148:
[----:B-1----:R-:W-:Y:S01]  /*3840*/  FMUL.FTZ R3, R0, R29 ;  /* 0x0000001d00037220 */ /* 0x002fe20000410000 */
[----:B------:R-:W-:-:S03]  /*3850*/  FMUL.FTZ R18, R29, 0.5 ;  /* 0x3f0000001d127820 */ /* 0x000fc60000410000 */
[----:B------:R-:W-:-:S04]  /*3860*/  FFMA R0, -R3, R3, R0 ;  /* 0x0000000303007223 */ /* 0x000fc80000000100 */
[----:B------:R-:W-:-:S07]  /*3870*/  FFMA R18, R0, R18, R3 ;  /* 0x0000001200127223 */ /* 0x000fce0000000003 */
.L_x_149:
[----:B------:R-:W-:Y:S05]  /*3880*/  BSYNC.RECONVERGENT B2 ;  /* 0x0000000000027941 */ /* 0x000fea0003800200 */
.L_x_147:
        /* <DEDUP_REMOVED lines=9> */
.L_x_151:
[----:B------:R-:W0:Y:S02]  /*3920*/  MUFU.RCP R17, R18 ;  /* 0x0000001200117308 */ /* 0x000e240000001000 */
[----:B0-----:R-:W-:-:S04]  /*3930*/  FFMA R0, R17, R18, -1 ;  /* 0xbf80000011007423 */ /* 0x001fc80000000012 */
[----:B------:R-:W-:-:S04]  /*3940*/  FADD.FTZ R0, -R0, -RZ ;  /* 0x800000ff00007221 */ /* 0x000fc80000010100 */
[----:B------:R-:W-:-:S07]  /*3950*/  FFMA R17, R17, R0, R17 ;  /* 0x0000000011117223 */ /* 0x000fce0000000011 */
.L_x_152:
[----:B------:R-:W-:Y:S05]  /*3960*/  BSYNC.RECONVERGENT B3 ;  /* 0x0000000000037941 */ /* 0x000fea0003800200 */
.L_x_150:
[----:B------:R-:W-:Y:S01]  /*3970*/  FSEL R17, R17, RZ, P4 ;  /* 0x000000ff11117208 */ /* 0x000fe20002000000 */
[----:B------:R-:W-:-:S04]  /*3980*/  FMUL R24, R24, -0.5 ;  /* 0xbf00000018187820 */ /* 0x000fc80000400000 */
[----:B------:R-:W-:-:S04]  /*3990*/  FMUL R17, R17, R24 ;  /* 0x0000001811117220 */ /* 0x000fc80000400000 */
[-C--:B------:R-:W-:Y:S01]  /*39a0*/  FFMA R6, R23, R17.reuse, R6 ;  /* 0x0000001117067223 */ /* 0x080fe20000000006 */
[-C--:B------:R-:W-:Y:S01]  /*39b0*/  FFMA R5, R22, R17.reuse, R5 ;  /* 0x0000001116057223 */ /* 0x080fe20000000005 */
[----:B------:R-:W-:-:S07]  /*39c0*/  FFMA R4, R21, R17, R4 ;  /* 0x0000001115047223 */ /* 0x000fce0000000004 */
.L_x_136:
[----:B------:R-:W-:Y:S05]  /*39d0*/  BSYNC.RECONVERGENT B1 ;  /* 0x0000000000017941 */ /* 0x000fea0003800200 */
.L_x_135:
        /* <DEDUP_REMOVED lines=34> */
.L_x_156:
[----:B------:R-:W-:Y:S05]  /*3c00*/  BSYNC.RECONVERGENT B4 ;  /* 0x0000000000047941 */ /* 0x000fea0003800200 */
.L_x_155:
        /* <DEDUP_REMOVED lines=18> */
[----:B------:R-:W-:Y:S01]  /*3d30*/  MOV R26, R40 ;  /* 0x00000028001a7202 */ /* 0x000fe20000000f00 */
[----:B------:R-:W-:Y:S06]  /*3d40*/  BRA `(.L_x_159) ;  /* 0x0000000000107947 */ /* 0x000fec0003800000 */
.L_x_158:
[----:B------:R-:W-:Y:S01]  /*3d50*/  FMUL.FTZ R26, R3, R16 ;  /* 0x00000010031a7220 */ /* 0x000fe20000410000 */
[----:B------:R-:W-:-:S03]  /*3d60*/  FMUL.FTZ R2, R16, 0.5 ;  /* 0x3f00000010027820 */ /* 0x000fc60000410000 */
[----:B------:R-:W-:-:S04]  /*3d70*/  FFMA R3, -R26, R26, R3 ;  /* 0x0000001a1a037223 */ /* 0x000fc80000000103 */
[----:B------:R-:W-:-:S07]  /*3d80*/  FFMA R26, R3, R2, R26 ;  /* 0x00000002031a7223 */ /* 0x000fce000000001a */
.L_x_159:
[----:B------:R-:W-:Y:S05]  /*3d90*/  BSYNC.RECONVERGENT B2 ;  /* 0x0000000000027941 */ /* 0x000fea0003800200 */
.L_x_157:
        /* <DEDUP_REMOVED lines=14> */
.L_x_161:
[----:B------:R-:W-:Y:S05]  /*3e80*/  BSYNC.RECONVERGENT B4 ;  /* 0x0000000000047941 */ /* 0x000fea0003800200 */
.L_x_160:
        /* <DEDUP_REMOVED lines=10> */
.L_x_163:
[----:B------:R-:W0:Y:S02]  /*3f30*/  MUFU.RCP R17, R18 ;  /* 0x0000001200117308 */ /* 0x000e240000001000 */
[----:B0-----:R-:W-:-:S04]  /*3f40*/  FFMA R2, R18, R17, -1 ;  /* 0xbf80000012027423 */ /* 0x001fc80000000011 */
[----:B------:R-:W-:-:S04]  /*3f50*/  FADD.FTZ R2, -R2, -RZ ;  /* 0x800000ff02027221 */ /* 0x000fc80000010100 */
[----:B------:R-:W-:-:S07]  /*3f60*/  FFMA R17, R17, R2, R17 ;  /* 0x0000000211117223 */ /* 0x000fce0000000011 */
.L_x_164:
[----:B------:R-:W-:Y:S05]  /*3f70*/  BSYNC.RECONVERGENT B3 ;  /* 0x0000000000037941 */ /* 0x000fea0003800200 */
.L_x_162:
        /* <DEDUP_REMOVED lines=13> */
.L_x_166:
[----:B-1----:R-:W-:Y:S01]  /*4050*/  FMUL.FTZ R3, R0, R27 ;  /* 0x0000001b00037220 */ /* 0x002fe20000410000 */
[----:B------:R-:W-:-:S03]  /*4060*/  FMUL.FTZ R18, R27, 0.5 ;  /* 0x3f0000001b127820 */ /* 0x000fc60000410000 */
[----:B------:R-:W-:-:S04]  /*4070*/  FFMA R0, -R3, R3, R0 ;  /* 0x0000000303007223 */ /* 0x000fc80000000100 */
[----:B------:R-:W-:-:S07]  /*4080*/  FFMA R18, R0, R18, R3 ;  /* 0x0000001200127223 */ /* 0x000fce0000000003 */
.L_x_167:
[----:B------:R-:W-:Y:S05]  /*4090*/  BSYNC.RECONVERGENT B2 ;  /* 0x0000000000027941 */ /* 0x000fea0003800200 */
.L_x_165:
        /* <DEDUP_REMOVED lines=9> */
.L_x_169:
[----:B------:R-:W0:Y:S02]  /*4130*/  MUFU.RCP R17, R18 ;  /* 0x0000001200117308 */ /* 0x000e240000001000 */
[----:B0-----:R-:W-:-:S04]  /*4140*/  FFMA R0, R17, R18, -1 ;  /* 0xbf80000011007423 */ /* 0x001fc80000000012 */
[----:B------:R-:W-:-:S04]  /*4150*/  FADD.FTZ R0, -R0, -RZ ;  /* 0x800000ff00007221 */ /* 0x000fc80000010100 */
[----:B------:R-:W-:-:S07]  /*4160*/  FFMA R17, R17, R0, R17 ;  /* 0x0000000011117223 */ /* 0x000fce0000000011 */
.L_x_170:
[----:B------:R-:W-:Y:S05]  /*4170*/  BSYNC.RECONVERGENT B3 ;  /* 0x0000000000037941 */ /* 0x000fea0003800200 */
.L_x_168:
[----:B------:R-:W-:Y:S01]  /*4180*/  FSEL R17, R17, RZ, P4 ;  /* 0x000000ff11117208 */ /* 0x000fe20002000000 */
[----:B------:R-:W-:-:S04]  /*4190*/  FMUL R24, R24, -0.5 ;  /* 0xbf00000018187820 */ /* 0x000fc80000400000 */
[----:B------:R-:W-:-:S04]  /*41a0*/  FMUL R17, R17, R24 ;  /* 0x0000001811117220 */ /* 0x000fc80000400000 */
[-C--:B------:R-:W-:Y:S01]  /*41b0*/  FFMA R6, R23, R17.reuse, R6 ;  /* 0x0000001117067223 */ /* 0x080fe20000000006 */
[-C--:B------:R-:W-:Y:S01]  /*41c0*/  FFMA R5, R22, R17.reuse, R5 ;  /* 0x0000001116057223 */ /* 0x080fe20000000005 */
[----:B------:R-:W-:-:S07]  /*41d0*/  FFMA R4, R21, R17, R4 ;  /* 0x0000001115047223 */ /* 0x000fce0000000004 */
.L_x_154:
[----:B------:R-:W-:Y:S05]  /*41e0*/  BSYNC.RECONVERGENT B1 ;  /* 0x0000000000017941 */ /* 0x000fea0003800200 */
.L_x_153:
[----:B------:R-:W-:Y:S02]  /*41f0*/  IADD3 R19, PT, PT, R19, 0x2, RZ ;  /* 0x0000000213137810 */ /* 0x000fe40007ffe0ff */
[----:B------:R-:W-:Y:S01]  /*4200*/  IADD3 R28, PT, PT, R28, 0x6, RZ ;  /* 0x000000061c1c7810 */ /* 0x000fe20007ffe0ff */
[----:B------:R-:W-:Y:S06]  /*4210*/  @P0 BRA `(.L_x_171) ;  /* 0xffffffec00d40947 */ /* 0x000fec000383ffff */
.L_x_116:
[----:B------:R-:W-:Y:S05]  /*4220*/  BSYNC.RECONVERGENT B0 ;  /* 0x0000000000007941 */ /* 0x000fea0003800200 */
.L_x_115:
[----:B------:R-:W0:Y:S08]  /*4230*/  LDC.64 R2, c[0x0][0x388] ;  /* 0x0000e200ff027b82 */ /* 0x000e300000000a00 */
[----:B------:R-:W1:Y:S01]  /*4240*/  LDC.64 R8, c[0x0][0x390] ;  /* 0x0000e400ff087b82 */ /* 0x000e620000000a00 */
[----:B0-----:R-:W-:-:S05]  /*4250*/  IMAD.WIDE R2, R14, 0x4, R2 ;  /* 0x000000040e027825 */ /* 0x001fca00078e0202 */
[----:B------:R-:W-:Y:S01]  /*4260*/  REDG.E.ADD.F32.FTZ.RN.STRONG.GPU desc[UR8][R2.64], R6 ;  /* 0x00000006020079a6 */ /* 0x000fe2000c12f308 */
[----:B-1----:R-:W-:-:S03]  /*4270*/  IMAD.WIDE.U32 R8, R15, 0x4, R8 ;  /* 0x000000040f087825 */ /* 0x002fc600078e0008 */
[----:B------:R-:W-:Y:S04]  /*4280*/  REDG.E.ADD.F32.FTZ.RN.STRONG.GPU desc[UR8][R2.64+0x4], R5 ;  /* 0x00000405020079a6 */ /* 0x000fe8000c12f308 */
[----:B------:R-:W-:Y:S04]  /*4290*/  REDG.E.ADD.F32.FTZ.RN.STRONG.GPU desc[UR8][R2.64+0x8], R4 ;  /* 0x00000804020079a6 */ /* 0x000fe8000c12f308 */
[----:B------:R-:W-:Y:S01]  /*42a0*/  REDG.E.ADD.F32.FTZ.RN.STRONG.GPU desc[UR8][R8.64], R7 ;  /* 0x00000007080079a6 */ /* 0x000fe2000c12f308 */
[----:B------:R-:W-:Y:S05]  /*42b0*/  EXIT ;  /* 0x000000000000794d */ /* 0x000fea0003800000 */
        .weak           $__internal_1_$__cuda_sm20_rcp_rn_f32_slowpath
        .type           $__internal_1_$__cuda_sm20_rcp_rn_f32_slowpath,@function
        .size           $__internal_1_$__cuda_sm20_rcp_rn_f32_slowpath,($__internal_2_$__cuda_sm20_sqrt_rn_f32_slowpath - $__internal_1_$__cuda_sm20_rcp_rn_f32_slowpath)
$__internal_1_$__cuda_sm20_rcp_rn_f32_slowpath:
[----:B------:R-:W-:Y:S01]  /*42c0*/  SHF.L.U32 R3, R18, 0x1, RZ ;  /* 0x0000000112037819 */ /* 0x000fe200000006ff */
[----:B------:R-:W-:Y:S03]  /*42d0*/  BSSY.RECONVERGENT B2, `(.L_x_172) ;  /* 0x0000030000027945 */ /* 0x000fe60003800200 */
[----:B------:R-:W-:-:S04]  /*42e0*/  SHF.R.U32.HI R3, RZ, 0x18, R3 ;  /* 0x00000018ff037819 */ /* 0x000fc80000011603 */
[----:B------:R-:W-:-:S13]  /*42f0*/  ISETP.NE.U32.AND P1, PT, R3, RZ, PT ;  /* 0x000000ff0300720c */ /* 0x000fda0003f25070 */
[----:B------:R-:W-:Y:S05]  /*4300*/  @P1 BRA `(.L_x_173) ;  /* 0x0000000000281947 */ /* 0x000fea0003800000 */
[----:B------:R-:W-:-:S04]  /*4310*/  SHF.L.U32 R2, R18, 0x1, RZ ;  /* 0x0000000112027819 */ /* 0x000fc800000006ff */
[----:B------:R-:W-:-:S13]  /*4320*/  ISETP.NE.AND P1, PT, R2, RZ, PT ;  /* 0x000000ff0200720c */ /* 0x000fda0003f25270 */
[----:B------:R-:W-:Y:S01]  /*4330*/  @P1 FFMA R3, R18, 1.84467440737095516160e+19, RZ ;  /* 0x5f80000012031823 */ /* 0x000fe200000000ff */
[----:B------:R-:W-:Y:S08]  /*4340*/  @!P1 MUFU.RCP R17, R18 ;  /* 0x0000001200119308 */ /* 0x000ff00000001000 */
[----:B------:R-:W0:Y:S02]  /*4350*/  @P1 MUFU.RCP R2, R3 ;  /* 0x0000000300021308 */ /* 0x000e240000001000 */
[----:B0-----:R-:W-:-:S04]  /*4360*/  @P1 FFMA R31, R3, R2, -1 ;  /* 0xbf800000031f1423 */ /* 0x001fc80000000002 */
[----:B------:R-:W-:-:S04]  /*4370*/  @P1 FADD.FTZ R31, -R31, -RZ ;  /* 0x800000ff1f1f1221 */ /* 0x000fc80000010100 */
[----:B------:R-:W-:-:S04]  /*4380*/  @P1 FFMA R31, R2, R31, R2 ;  /* 0x0000001f021f1223 */ /* 0x000fc80000000002 */
[----:B------:R-:W-:Y:S01]  /*4390*/  @P1 FFMA R17, R31, 1.84467440737095516160e+19, RZ ;  /* 0x5f8000001f111823 */ /* 0x000fe200000000ff */
[----:B------:R-:W-:Y:S06]  /*43a0*/  BRA `(.L_x_174) ;  /* 0x0000000000887947 */ /* 0x000fec0003800000 */
.L_x_173:
[----:B------:R-:W-:-:S04]  /*43b0*/  IADD3 R2, PT, PT, R3, -0xfd, RZ ;  /* 0xffffff0303027810 */ /* 0x000fc80007ffe0ff */
[----:B------:R-:W-:-:S13]  /*43c0*/  ISETP.GT.U32.AND P1, PT, R2, 0x1, PT ;  /* 0x000000010200780c */ /* 0x000fda0003f24070 */
[----:B------:R-:W-:Y:S05]  /*43d0*/  @P1 BRA `(.L_x_175) ;  /* 0x0000000000781947 */ /* 0x000fea0003800000 */
[----:B------:R-:W-:Y:S01]  /*43e0*/  LOP3.LUT R33, R18, 0x7fffff, RZ, 0xc0, !PT ;  /* 0x007fffff12217812 */ /* 0x000fe200078ec0ff */
[----:B------:R-:W-:Y:S01]  /*43f0*/  HFMA2 R17, -RZ, RZ, 0, 1.78813934326171875e-07 ;  /* 0x00000003ff117431 */ /* 0x000fe200000001ff */
[----:B------:R-:W-:Y:S02]  /*4400*/  IADD3 R3, PT, PT, R3, -0xfc, RZ ;  /* 0xffffff0403037810 */ /* 0x000fe40007ffe0ff */
[----:B------:R-:W-:-:S04]  /*4410*/  LOP3.LUT R33, R33, 0x3f800000, RZ, 0xfc, !PT ;  /* 0x3f80000021217812 */ /* 0x000fc800078efcff */
[----:B------:R-:W0:Y:S01]  /*4420*/  MUFU.RCP R32, R33 ;  /* 0x0000002100207308 */ /* 0x000e220000001000 */
[----:B------:R-:W-:Y:S01]  /*4430*/  SHF.L.U32 R17, R17, R2, RZ ;  /* 0x0000000211117219 */ /* 0x000fe200000006ff */
[----:B0-----:R-:W-:-:S04]  /*4440*/  FFMA R31, R33, R32, -1 ;  /* 0xbf800000211f7423 */ /* 0x001fc80000000020 */
[----:B------:R-:W-:-:S04]  /*4450*/  FADD.FTZ R31, -R31, -RZ ;  /* 0x800000ff1f1f7221 */ /* 0x000fc80000010100 */
[CCC-:B------:R-:W-:Y:S01]  /*4460*/  FFMA.RM R38, R32.reuse, R31.reuse, R32.reuse ;  /* 0x0000001f20267223 */ /* 0x1c0fe20000004020 */
[----:B------:R-:W-:-:S04]  /*4470*/  FFMA.RP R31, R32, R31, R32 ;  /* 0x0000001f201f7223 */ /* 0x000fc80000008020 */
[C---:B------:R-:W-:Y:S02]  /*4480*/  LOP3.LUT R32, R38.reuse, 0x7fffff, RZ, 0xc0, !PT ;  /* 0x007fffff26207812 */ /* 0x040fe400078ec0ff */
[----:B------:R-:W-:Y:S02]  /*4490*/  FSETP.NEU.FTZ.AND P1, PT, R38, R31, PT ;  /* 0x0000001f2600720b */ /* 0x000fe40003f3d000 */
[----:B------:R-:W-:Y:S02]  /*44a0*/  LOP3.LUT R32, R32, 0x800000, RZ, 0xfc, !PT ;  /* 0x0080000020207812 */ /* 0x000fe400078efcff */
[----:B------:R-:W-:Y:S02]  /*44b0*/  SEL R31, RZ, 0xffffffff, !P1 ;  /* 0xffffffffff1f7807 */ /* 0x000fe40004800000 */
[----:B------:R-:W-:Y:S02]  /*44c0*/  LOP3.LUT R17, R17, R32, RZ, 0xc0, !PT ;  /* 0x0000002011117212 */ /* 0x000fe400078ec0ff */
[----:B------:R-:W-:-:S02]  /*44d0*/  IADD3 R31, PT, PT, -R31, RZ, RZ ;  /* 0x000000ff1f1f7210 */ /* 0x000fc40007ffe1ff */
[-C--:B------:R-:W-:Y:S02]  /*44e0*/  SHF.R.U32.HI R17, RZ, R2.reuse, R17 ;  /* 0x00000002ff117219 */ /* 0x080fe40000011611 */
[--C-:B------:R-:W-:Y:S02]  /*44f0*/  LOP3.LUT P1, RZ, R31, R2, R32.reuse, 0xf8, !PT ;  /* 0x000000021fff7212 */ /* 0x100fe4000782f820 */
[C---:B------:R-:W-:Y:S02]  /*4500*/  LOP3.LUT P2, RZ, R17.reuse, 0x1, RZ, 0xc0, !PT ;  /* 0x0000000111ff7812 */ /* 0x040fe4000784c0ff */
[----:B------:R-:W-:Y:S02]  /*4510*/  LOP3.LUT P3, RZ, R17, 0x2, RZ, 0xc0, !PT ;  /* 0x0000000211ff7812 */ /* 0x000fe4000786c0ff */
[----:B------:R-:W-:Y:S02]  /*4520*/  SHF.R.U32.HI R3, RZ, R3, R32 ;  /* 0x00000003ff037219 */ /* 0x000fe40000011620 */
[----:B------:R-:W-:-:S02]  /*4530*/  PLOP3.LUT P1, PT, P2, P1, P3, 0xe0, 0x0 ;  /* 0x000000000000781c */ /* 0x000fc40001723c30 */
[----:B------:R-:W-:Y:S02]  /*4540*/  LOP3.LUT P2, RZ, R18, 0x7fffff, RZ, 0xc0, !PT ;  /* 0x007fffff12ff7812 */ /* 0x000fe4000784c0ff */
[----:B------:R-:W-:-:S04]  /*4550*/  SEL R2, RZ, 0x1, !P1 ;  /* 0x00000001ff027807 */ /* 0x000fc80004800000 */
[----:B------:R-:W-:-:S04]  /*4560*/  IADD3 R2, PT, PT, -R2, RZ, RZ ;  /* 0x000000ff02027210 */ /* 0x000fc80007ffe1ff */
[----:B------:R-:W-:-:S13]  /*4570*/  ISETP.GE.AND P1, PT, R2, RZ, PT ;  /* 0x000000ff0200720c */ /* 0x000fda0003f26270 */
[----:B------:R-:W-:-:S04]  /*4580*/  @!P1 IADD3 R3, PT, PT, R3, 0x1, RZ ;  /* 0x0000000103039810 */ /* 0x000fc80007ffe0ff */
[----:B------:R-:W-:-:S04]  /*4590*/  @!P2 SHF.L.U32 R3, R3, 0x1, RZ ;  /* 0x000000010303a819 */ /* 0x000fc800000006ff */
[----:B------:R-:W-:Y:S01]  /*45a0*/  LOP3.LUT R17, R3, 0x80000000, R18, 0xf8, !PT ;  /* 0x8000000003117812 */ /* 0x000fe200078ef812 */
[----:B------:R-:W-:Y:S06]  /*45b0*/  BRA `(.L_x_174) ;  /* 0x0000000000047947 */ /* 0x000fec0003800000 */
.L_x_175:
[----:B------:R0:W1:Y:S02]  /*45c0*/  MUFU.RCP R17, R18 ;  /* 0x0000001200117308 */ /* 0x0000640000001000 */
.L_x_174:
[----:B------:R-:W-:Y:S05]  /*45d0*/  BSYNC.RECONVERGENT B2 ;  /* 0x0000000000027941 */ /* 0x000fea0003800200 */
.L_x_172:
[----:B------:R-:W-:Y:S01]  /*45e0*/  HFMA2 R3, -RZ, RZ, 0, 0 ;  /* 0x00000000ff037431 */ /* 0x000fe200000001ff */
[----:B------:R-:W-:-:S04]  /*45f0*/  MOV R2, R16 ;  /* 0x0000001000027202 */ /* 0x000fc80000000f00 */
[----:B01----:R-:W-:Y:S05]  /*4600*/  RET.REL.NODEC R2 `(replica_parallel_gb_forces) ;  /* 0xffffffb8027c7950 */ /* 0x003fea0003c3ffff */
        .weak           $__internal_2_$__cuda_sm20_sqrt_rn_f32_slowpath
        .type           $__internal_2_$__cuda_sm20_sqrt_rn_f32_slowpath,@function
        .size           $__internal_2_$__cuda_sm20_sqrt_rn_f32_slowpath,($__internal_3_$__cuda_sm3x_div_rn_noftz_f32_slowpath - $__internal_2_$__cuda_sm20_sqrt_rn_f32_slowpath)
$__internal_2_$__cuda_sm20_sqrt_rn_f32_slowpath:
[----:B------:R-:W-:-:S13]  /*4610*/  LOP3.LUT P1, RZ, R3, 0x7fffffff, RZ, 0xc0, !PT ;  /* 0x7fffffff03ff7812 */ /* 0x000fda000782c0ff */
[----:B------:R-:W-:Y:S01]  /*4620*/  @!P1 MOV R32, R3 ;  /* 0x0000000300209202 */ /* 0x000fe20000000f00 */
        /* <DEDUP_REMOVED lines=8> */
[----:B------:R-:W-:Y:S01]  /*46b0*/  @P1 FFMA R31, R3, 1.84467440737095516160e+19, RZ ;  /* 0x5f800000031f1823 */ /* 0x000fe200000000ff */
[----:B------:R-:W-:-:S03]  /*46c0*/  @!P1 MOV R32, R3 ;  /* 0x0000000300209202 */ /* 0x000fc60000000f00 */
[----:B------:R-:W0:Y:S02]  /*46d0*/  @P1 MUFU.RSQ R16, R31 ;  /* 0x0000001f00101308 */ /* 0x000e240000001400 */
[----:B0-----:R-:W-:Y:S01]  /*46e0*/  @P1 FMUL.FTZ R18, R31, R16 ;  /* 0x000000101f121220 */ /* 0x001fe20000410000 */
[----:B------:R-:W-:-:S03]  /*46f0*/  @P1 FMUL.FTZ R16, R16, 0.5 ;  /* 0x3f00000010101820 */ /* 0x000fc60000410000 */
[----:B------:R-:W-:-:S04]  /*4700*/  @P1 FADD.FTZ R17, -R18, -RZ ;  /* 0x800000ff12111221 */ /* 0x000fc80000010100 */
[----:B------:R-:W-:-:S04]  /*4710*/  @P1 FFMA R17, R18, R17, R31 ;  /* 0x0000001112111223 */ /* 0x000fc8000000001f */
[----:B------:R-:W-:-:S04]  /*4720*/  @P1 FFMA R16, R17, R16, R18 ;  /* 0x0000001011101223 */ /* 0x000fc80000000012 */
[----:B------:R-:W-:-:S07]  /*4730*/  @P1 FMUL.FTZ R32, R16, 2.3283064365386962891e-10 ;  /* 0x2f80000010201820 */ /* 0x000fce0000410000 */
.L_x_176:
[----:B------:R-:W-:Y:S01]  /*4740*/  HFMA2 R3, -RZ, RZ, 0, 0 ;  /* 0x00000000ff037431 */ /* 0x000fe200000001ff */
[----:B------:R-:W-:-:S03]  /*4750*/  MOV R40, R32 ;  /* 0x0000002000287202 */ /* 0x000fc60000000f00 */
[----:B------:R-:W-:Y:S05]  /*4760*/  RET.REL.NODEC R2 `(replica_parallel_gb_forces) ;  /* 0xffffffb802247950 */ /* 0x000fea0003c3ffff */
        .weak           $__internal_3_$__cuda_sm3x_div_rn_noftz_f32_slowpath
        .type           $__internal_3_$__cuda_sm3x_div_rn_noftz_f32_slowpath,@function
        .size           $__internal_3_$__cuda_sm3x_div_rn_noftz_f32_slowpath,(.L_x_326 - $__internal_3_$__cuda_sm3x_div_rn_noftz_f32_slowpath)
$__internal_3_$__cuda_sm3x_div_rn_noftz_f32_slowpath:
[----:B------:R-:W-:Y:S01]  /*4770*/  SHF.R.U32.HI R17, RZ, 0x17, R2 ;  /* 0x00000017ff117819 */ /* 0x000fe20000011602 */
[----:B------:R-:W-:Y:S01]  /*4780*/  BSSY.RECONVERGENT B2, `(.L_x_177) ;  /* 0x0000062000027945 */ /* 0x000fe20003800200 */
[----:B------:R-:W-:Y:S02]  /*4790*/  SHF.R.U32.HI R31, RZ, 0x17, R3 ;  /* 0x00000017ff1f7819 */ /* 0x000fe40000011603 */
[----:B------:R-:W-:Y:S02]  /*47a0*/  LOP3.LUT R17, R17, 0xff, RZ, 0xc0, !PT ;  /* 0x000000ff11117812 */ /* 0x000fe400078ec0ff */
[----:B------:R-:W-:Y:S02]  /*47b0*/  LOP3.LUT R31, R31, 0xff, RZ, 0xc0, !PT ;  /* 0x000000ff1f1f7812 */ /* 0x000fe400078ec0ff */
[----:B------:R-:W-:Y:S02]  /*47c0*/  IADD3 R32, PT, PT, R17, -0x1, RZ ;  /* 0xffffffff11207810 */ /* 0x000fe40007ffe0ff */
[----:B------:R-:W-:-:S02]  /*47d0*/  IADD3 R33, PT, PT, R31, -0x1, RZ ;  /* 0xffffffff1f217810 */ /* 0x000fc40007ffe0ff */
[----:B------:R-:W-:-:S04]  /*47e0*/  ISETP.GT.U32.AND P1, PT, R32, 0xfd, PT ;  /* 0x000000fd2000780c */ /* 0x000fc80003f24070 */
[----:B------:R-:W-:-:S13]  /*47f0*/  ISETP.GT.U32.OR P1, PT, R33, 0xfd, P1 ;  /* 0x000000fd2100780c */ /* 0x000fda0000f24470 */
[----:B------:R-:W-:Y:S01]  /*4800*/  @!P1 MOV R18, RZ ;  /* 0x000000ff00129202 */ /* 0x000fe20000000f00 */
[----:B------:R-:W-:Y:S06]  /*4810*/  @!P1 BRA `(.L_x_178) ;  /* 0x00000000005c9947 */ /* 0x000fec0003800000 */
[----:B------:R-:W-:Y:S02]  /*4820*/  FSETP.GTU.FTZ.AND P1, PT, |R3|, +INF , PT ;  /* 0x7f8000000300780b */ /* 0x000fe40003f3c200 */
[----:B------:R-:W-:-:S04]  /*4830*/  FSETP.GTU.FTZ.AND P2, PT, |R2|, +INF , PT ;  /* 0x7f8000000200780b */ /* 0x000fc80003f5c200 */
[----:B------:R-:W-:-:S13]  /*4840*/  PLOP3.LUT P1, PT, P1, P2, PT, 0xf8, 0x8f ;  /* 0x00000000008f781c */ /* 0x000fda0000f25f70 */
[----:B------:R-:W-:Y:S05]  /*4850*/  @P1 BRA `(.L_x_179) ;  /* 0x00000004004c1947 */ /* 0x000fea0003800000 */
[----:B------:R-:W-:-:S13]  /*4860*/  LOP3.LUT P1, RZ, R2, 0x7fffffff, R3, 0xc8, !PT ;  /* 0x7fffffff02ff7812 */ /* 0x000fda000782c803 */
[----:B------:R-:W-:Y:S05]  /*4870*/  @!P1 BRA `(.L_x_180) ;  /* 0x00000004003c9947 */ /* 0x000fea0003800000 */
[C---:B------:R-:W-:Y:S02]  /*4880*/  FSETP.NEU.FTZ.AND P2, PT, |R3|.reuse, +INF , PT ;  /* 0x7f8000000300780b */ /* 0x040fe40003f5d200 */
[----:B------:R-:W-:Y:S02]  /*4890*/  FSETP.NEU.FTZ.AND P3, PT, |R2|, +INF , PT ;  /* 0x7f8000000200780b */ /* 0x000fe40003f7d200 */
[----:B------:R-:W-:-:S11]  /*48a0*/  FSETP.NEU.FTZ.AND P1, PT, |R3|, +INF , PT ;  /* 0x7f8000000300780b */ /* 0x000fd60003f3d200 */
[----:B------:R-:W-:Y:S05]  /*48b0*/  @!P3 BRA !P2, `(.L_x_180) ;  /* 0x00000004002cb947 */ /* 0x000fea0005000000 */
[----:B------:R-:W-:-:S04]  /*48c0*/  LOP3.LUT P2, RZ, R3, 0x7fffffff, RZ, 0xc0, !PT ;  /* 0x7fffffff03ff7812 */ /* 0x000fc8000784c0ff */
[----:B------:R-:W-:-:S13]  /*48d0*/  PLOP3.LUT P2, PT, P3, P2, PT, 0x2f, 0xf2 ;  /* 0x0000000000f2781c */ /* 0x000fda0001f44577 */
[----:B------:R-:W-:Y:S05]  /*48e0*/  @P2 BRA `(.L_x_181) ;  /* 0x0000000400182947 */ /* 0x000fea0003800000 */
[----:B------:R-:W-:-:S04]  /*48f0*/  LOP3.LUT P2, RZ, R2, 0x7fffffff, RZ, 0xc0, !PT ;  /* 0x7fffffff02ff7812 */ /* 0x000fc8000784c0ff */
[----:B------:R-:W-:-:S13]  /*4900*/  PLOP3.LUT P1, PT, P1, P2, PT, 0x2f, 0xf2 ;  /* 0x0000000000f2781c */ /* 0x000fda0000f24577 */
[----:B------:R-:W-:Y:S05]  /*4910*/  @P1 BRA `(.L_x_182) ;  /* 0x0000000400001947 */ /* 0x000fea0003800000 */
[----:B------:R-:W-:Y:S02]  /*4920*/  ISETP.GE.AND P1, PT, R33, RZ, PT ;  /* 0x000000ff2100720c */ /* 0x000fe40003f26270 */
[----:B------:R-:W-:-:S11]  /*4930*/  ISETP.GE.AND P2, PT, R32, RZ, PT ;  /* 0x000000ff2000720c */ /* 0x000fd60003f46270 */
[----:B------:R-:W-:Y:S01]  /*4940*/  @P1 MOV R18, RZ ;  /* 0x000000ff00121202 */ /* 0x000fe20000000f00 */
[----:B------:R-:W-:Y:S01]  /*4950*/  @!P1 FFMA R3, R3, 1.84467440737095516160e+19, RZ ;  /* 0x5f80000003039823 */ /* 0x000fe200000000ff */
[----:B------:R-:W-:Y:S01]  /*4960*/  @!P1 MOV R18, 0xffffffc0 ;  /* 0xffffffc000129802 */ /* 0x000fe20000000f00 */
[----:B------:R-:W-:-:S03]  /*4970*/  @!P2 FFMA R2, R2, 1.84467440737095516160e+19, RZ ;  /* 0x5f8000000202a823 */ /* 0x000fc600000000ff */
[----:B------:R-:W-:-:S07]  /*4980*/  @!P2 IADD3 R18, PT, PT, R18, 0x40, RZ ;  /* 0x000000401212a810 */ /* 0x000fce0007ffe0ff */
.L_x_178:
[----:B------:R-:W-:Y:S01]  /*4990*/  LEA R39, R17, 0xc0800000, 0x17 ;  /* 0xc080000011277811 */ /* 0x000fe200078eb8ff */
[----:B------:R-:W-:Y:S01]  /*49a0*/  BSSY.RECONVERGENT B3, `(.L_x_183) ;  /* 0x0000036000037945 */ /* 0x000fe20003800200 */
[----:B------:R-:W-:Y:S02]  /*49b0*/  IADD3 R38, PT, PT, R31, -0x7f, RZ ;  /* 0xffffff811f267810 */ /* 0x000fe40007ffe0ff */
[----:B------:R-:W-:Y:S02]  /*49c0*/  IADD3 R39, PT, PT, -R39, R2, RZ ;  /* 0x0000000227277210 */ /* 0x000fe40007ffe1ff */
[C---:B------:R-:W-:Y:S01]  /*49d0*/  IADD3 R17, PT, PT, R38.reuse, 0x7f, -R17 ;  /* 0x0000007f26117810 */ /* 0x040fe20007ffe811 */
[----:B------:R-:W-:Y:S01]  /*49e0*/  IMAD R2, R38, -0x800000, R3 ;  /* 0xff80000026027824 */ /* 0x000fe200078e0203 */
[----:B------:R-:W0:Y:S01]  /*49f0*/  MUFU.RCP R32, R39 ;  /* 0x0000002700207308 */ /* 0x000e220000001000 */
[----:B------:R-:W-:Y:S01]  /*4a00*/  FADD.FTZ R33, -R39, -RZ ;  /* 0x800000ff27217221 */ /* 0x000fe20000010100 */
[----:B------:R-:W-:-:S03]  /*4a10*/  IADD3 R17, PT, PT, R17, R18, RZ ;  /* 0x0000001211117210 */ /* 0x000fc60007ffe0ff */
[----:B0-----:R-:W-:-:S04]  /*4a20*/  FFMA R31, R32, R33, 1 ;  /* 0x3f800000201f7423 */ /* 0x001fc80000000021 */
[----:B------:R-:W-:-:S04]  /*4a30*/  FFMA R31, R32, R31, R32 ;  /* 0x0000001f201f7223 */ /* 0x000fc80000000020 */
[----:B------:R-:W-:-:S04]  /*4a40*/  FFMA R32, R2, R31, RZ ;  /* 0x0000001f02207223 */ /* 0x000fc800000000ff */
[----:B------:R-:W-:-:S04]  /*4a50*/  FFMA R3, R33, R32, R2 ;  /* 0x0000002021037223 */ /* 0x000fc80000000002 */
[----:B------:R-:W-:-:S04]  /*4a60*/  FFMA R32, R31, R3, R32 ;  /* 0x000000031f207223 */ /* 0x000fc80000000020 */
[----:B------:R-:W-:-:S04]  /*4a70*/  FFMA R33, R33, R32, R2 ;  /* 0x0000002021217223 */ /* 0x000fc80000000002 */
[----:B------:R-:W-:-:S05]  /*4a80*/  FFMA R2, R31, R33, R32 ;  /* 0x000000211f027223 */ /* 0x000fca0000000020 */
[----:B------:R-:W-:-:S04]  /*4a90*/  SHF.R.U32.HI R3, RZ, 0x17, R2 ;  /* 0x00000017ff037819 */ /* 0x000fc80000011602 */
[----:B------:R-:W-:-:S04]  /*4aa0*/  LOP3.LUT R18, R3, 0xff, RZ, 0xc0, !PT ;  /* 0x000000ff03127812 */ /* 0x000fc800078ec0ff */
[----:B------:R-:W-:-:S04]  /*4ab0*/  IADD3 R3, PT, PT, R18, R17, RZ ;  /* 0x0000001112037210 */ /* 0x000fc80007ffe0ff */
[----:B------:R-:W-:-:S04]  /*4ac0*/  IADD3 R18, PT, PT, R3, -0x1, RZ ;  /* 0xffffffff03127810 */ /* 0x000fc80007ffe0ff */
[----:B------:R-:W-:-:S13]  /*4ad0*/  ISETP.GE.U32.AND P1, PT, R18, 0xfe, PT ;  /* 0x000000fe1200780c */ /* 0x000fda0003f26070 */
[----:B------:R-:W-:Y:S05]  /*4ae0*/  @!P1 BRA `(.L_x_184) ;  /* 0x0000000000809947 */ /* 0x000fea0003800000 */
[----:B------:R-:W-:-:S13]  /*4af0*/  ISETP.GT.AND P1, PT, R3, 0xfe, PT ;  /* 0x000000fe0300780c */ /* 0x000fda0003f24270 */
[----:B------:R-:W-:Y:S05]  /*4b00*/  @P1 BRA `(.L_x_185) ;  /* 0x00000000006c1947 */ /* 0x000fea0003800000 */
[----:B------:R-:W-:-:S13]  /*4b10*/  ISETP.GE.AND P1, PT, R3, 0x1, PT ;  /* 0x000000010300780c */ /* 0x000fda0003f26270 */
[----:B------:R-:W-:Y:S05]  /*4b20*/  @P1 BRA `(.L_x_186) ;  /* 0x0000000000741947 */ /* 0x000fea0003800000 */
[----:B------:R-:W-:Y:S02]  /*4b30*/  ISETP.GE.AND P1, PT, R3, -0x18, PT ;  /* 0xffffffe80300780c */ /* 0x000fe40003f26270 */
[----:B------:R-:W-:-:S11]  /*4b40*/  LOP3.LUT R2, R2, 0x80000000, RZ, 0xc0, !PT ;  /* 0x8000000002027812 */ /* 0x000fd600078ec0ff */
[----:B------:R-:W-:Y:S05]  /*4b50*/  @!P1 BRA `(.L_x_186) ;  /* 0x0000000000689947 */ /* 0x000fea0003800000 */
[CCC-:B------:R-:W-:Y:S01]  /*4b60*/  FFMA.RZ R17, R31.reuse, R33.reuse, R32.reuse ;  /* 0x000000211f117223 */ /* 0x1c0fe2000000c020 */
[CCC-:B------:R-:W-:Y:S01]  /*4b70*/  FFMA.RP R18, R31.reuse, R33.reuse, R32.reuse ;  /* 0x000000211f127223 */ /* 0x1c0fe20000008020 */
[----:B------:R-:W-:Y:S01]  /*4b80*/  FFMA.RM R33, R31, R33, R32 ;  /* 0x000000211f217223 */ /* 0x000fe20000004020 */
[----:B------:R-:W-:Y:S02]  /*4b90*/  IADD3 R31, PT, PT, R3, 0x20, RZ ;  /* 0x00000020031f7810 */ /* 0x000fe40007ffe0ff */
[----:B------:R-:W-:Y:S02]  /*4ba0*/  LOP3.LUT R17, R17, 0x7fffff, RZ, 0xc0, !PT ;  /* 0x007fffff11117812 */ /* 0x000fe400078ec0ff */
[----:B------:R-:W-:Y:S02]  /*4bb0*/  ISETP.NE.AND P3, PT, R3, RZ, PT ;  /* 0x000000ff0300720c */ /* 0x000fe40003f65270 */
[----:B------:R-:W-:Y:S02]  /*4bc0*/  LOP3.LUT R32, R17, 0x800000, RZ, 0xfc, !PT ;  /* 0x0080000011207812 */ /* 0x000fe400078efcff */
[----:B------:R-:W-:-:S02]  /*4bd0*/  ISETP.NE.AND P2, PT, R3, RZ, PT ;  /* 0x000000ff0300720c */ /* 0x000fc40003f45270 */
[----:B------:R-:W-:Y:S02]  /*4be0*/  IADD3 R3, PT, PT, -R3, RZ, RZ ;  /* 0x000000ff03037210 */ /* 0x000fe40007ffe1ff */
[----:B------:R-:W-:Y:S02]  /*4bf0*/  SHF.L.U32 R31, R32, R31, RZ ;  /* 0x0000001f201f7219 */ /* 0x000fe400000006ff */
[----:B------:R-:W-:Y:S02]  /*4c00*/  FSETP.NEU.FTZ.AND P1, PT, R18, R33, PT ;  /* 0x000000211200720b */ /* 0x000fe40003f3d000 */
[----:B------:R-:W-:Y:S02]  /*4c10*/  SEL R3, R3, RZ, P3 ;  /* 0x000000ff03037207 */ /* 0x000fe40001800000 */
[----:B------:R-:W-:Y:S02]  /*4c20*/  ISETP.NE.AND P2, PT, R31, RZ, P2 ;  /* 0x000000ff1f00720c */ /* 0x000fe40001745270 */
[----:B------:R-:W-:-:S02]  /*4c30*/  SHF.R.U32.HI R32, RZ, R3, R32 ;  /* 0x00000003ff207219 */ /* 0x000fc40000011620 */
[----:B------:R-:W-:Y:S02]  /*4c40*/  PLOP3.LUT P1, PT, P1, P2, PT, 0xf8, 0x8f ;  /* 0x00000000008f781c */ /* 0x000fe40000f25f70 */
[----:B------:R-:W-:Y:S02]  /*4c50*/  SHF.R.U32.HI R17, RZ, 0x1, R32 ;  /* 0x00000001ff117819 */ /* 0x000fe40000011620 */
[----:B------:R-:W-:-:S04]  /*4c60*/  SEL R18, RZ, 0x1, !P1 ;  /* 0x00000001ff127807 */ /* 0x000fc80004800000 */
[----:B------:R-:W-:-:S04]  /*4c70*/  LOP3.LUT R3, R18, 0x1, R17, 0xf8, !PT ;  /* 0x0000000112037812 */ /* 0x000fc800078ef811 */
[----:B------:R-:W-:-:S04]  /*4c80*/  LOP3.LUT R32, R3, R32, RZ, 0xc0, !PT ;  /* 0x0000002003207212 */ /* 0x000fc800078ec0ff */
[----:B------:R-:W-:-:S04]  /*4c90*/  IADD3 R17, PT, PT, R17, R32, RZ ;  /* 0x0000002011117210 */ /* 0x000fc80007ffe0ff */
[----:B------:R-:W-:Y:S01]  /*4ca0*/  LOP3.LUT R2, R17, R2, RZ, 0xfc, !PT ;  /* 0x0000000211027212 */ /* 0x000fe200078efcff */
[----:B------:R-:W-:Y:S06]  /*4cb0*/  BRA `(.L_x_186) ;  /* 0x0000000000107947 */ /* 0x000fec0003800000 */
.L_x_185:
[----:B------:R-:W-:-:S04]  /*4cc0*/  LOP3.LUT R2, R2, 0x80000000, RZ, 0xc0, !PT ;  /* 0x8000000002027812 */ /* 0x000fc800078ec0ff */
[----:B------:R-:W-:Y:S01]  /*4cd0*/  LOP3.LUT R2, R2, 0x7f800000, RZ, 0xfc, !PT ;  /* 0x7f80000002027812 */ /* 0x000fe200078efcff */
[----:B------:R-:W-:Y:S06]  /*4ce0*/  BRA `(.L_x_186) ;  /* 0x0000000000047947 */ /* 0x000fec0003800000 */
.L_x_184:
[----:B------:R-:W-:-:S07]  /*4cf0*/  LEA R2, R17, R2, 0x17 ;  /* 0x0000000211027211 */ /* 0x000fce00078eb8ff */
.L_x_186:
[----:B------:R-:W-:Y:S05]  /*4d00*/  BSYNC.RECONVERGENT B3 ;  /* 0x0000000000037941 */ /* 0x000fea0003800200 */
.L_x_183:
[----:B------:R-:W-:Y:S05]  /*4d10*/  BRA `(.L_x_187) ;  /* 0x0000000000207947 */ /* 0x000fea0003800000 */
.L_x_182:
[----:B------:R-:W-:-:S04]  /*4d20*/  LOP3.LUT R2, R2, 0x80000000, R3, 0x48, !PT ;  /* 0x8000000002027812 */ /* 0x000fc800078e4803 */
[----:B------:R-:W-:Y:S01]  /*4d30*/  LOP3.LUT R2, R2, 0x7f800000, RZ, 0xfc, !PT ;  /* 0x7f80000002027812 */ /* 0x000fe200078efcff */
[----:B------:R-:W-:Y:S06]  /*4d40*/  BRA `(.L_x_187) ;  /* 0x0000000000147947 */ /* 0x000fec0003800000 */
.L_x_181:
[----:B------:R-:W-:Y:S01]  /*4d50*/  LOP3.LUT R2, R2, 0x80000000, R3, 0x48, !PT ;  /* 0x8000000002027812 */ /* 0x000fe200078e4803 */
[----:B------:R-:W-:Y:S06]  /*4d60*/  BRA `(.L_x_187) ;  /* 0x00000000000c7947 */ /* 0x000fec0003800000 */
.L_x_180:
[----:B------:R-:W0:Y:S01]  /*4d70*/  MUFU.RSQ R2, -QNAN ;  /* 0xffc0000000027908 */ /* 0x000e220000001400 */
[----:B------:R-:W-:Y:S05]  /*4d80*/  BRA `(.L_x_187) ;  /* 0x0000000000047947 */ /* 0x000fea0003800000 */
.L_x_179:
[----:B------:R-:W-:-:S07]  /*4d90*/  FADD.FTZ R2, R3, R2 ;  /* 0x0000000203027221 */ /* 0x000fce0000010000 */
.L_x_187:
[----:B------:R-:W-:Y:S05]  /*4da0*/  BSYNC.RECONVERGENT B2 ;  /* 0x0000000000027941 */ /* 0x000fea0003800200 */
.L_x_177:
[----:B------:R-:W-:-:S04]  /*4db0*/  HFMA2 R17, -RZ, RZ, 0, 0 ;  /* 0x00000000ff117431 */ /* 0x000fc800000001ff */
[----:B0-----:R-:W-:Y:S05]  /*4dc0*/  RET.REL.NODEC R16 `(replica_parallel_gb_forces) ;  /* 0xffffffb0108c7950 */ /* 0x001fea0003c3ffff */
.L_x_188:
        /* <DEDUP_REMOVED lines=11> */
.L_x_326:


//--------------------- .text.replica_parallel_nonbonded_forces --------------------------
	.section	.text.replica_parallel_nonbonded_forces,"ax",@progbits
	.align	128
        .global         replica_parallel_nonbonded_forces
        .type           replica_parallel_nonbonded_forces,@function
        .size           replica_parallel_nonbonded_forces,(.L_x_328 - replica_parallel_nonbonded_forces)
        .other          replica_parallel_nonbonded_forces,@"STO_CUDA_ENTRY STV_DEFAULT"
replica_parallel_nonbonded_forces:
.text.replica_parallel_nonbonded_forces:
        /* <DEDUP_REMOVED lines=12> */
[----:B------:R-:W2:Y:S01]  /*00c0*/  LDCU UR9, c[0x0][0x3c4] ;  /* 0x00007880ff0977ac */ /* 0x000ea20008000800 */
[----:B------:R-:W3:Y:S01]  /*00d0*/  LDCU UR8, c[0x0][0x3cc] ;  /* 0x00007980ff0877ac */ /* 0x000ee20008000800 */
[----:B0-----:R-:W-:-:S05]  /*00e0*/  IMAD.WIDE R2, R22, 0x4, R2 ;  /* 0x0000000416027825 */ /* 0x001fca00078e0202 */
[----:B-1----:R-:W4:Y:S01]  /*00f0*/  LDG.E.CONSTANT R20, desc[UR4][R2.64] ;  /* 0x0000000402147981 */ /* 0x002f22000c1e9900 */
[----:B------:R-:W-:Y:S01]  /*0100*/  IMAD R17, R21, UR7, RZ ;  /* 0x0000000715117c24 */ /* 0x000fe2000f8e02ff */
[----:B------:R-:W-:Y:S01]  /*0110*/  BSSY.RECONVERGENT B0, `(.L_x_189) ;  /* 0x0000168000007945 */ /* 0x000fe20003800200 */
[----:B------:R-:W-:Y:S01]  /*0120*/  HFMA2 R7, -RZ, RZ, 0, 0 ;  /* 0x00000000ff077431 */ /* 0x000fe200000001ff */
[----:B------:R-:W-:Y:S02]  /*0130*/  CS2R R8, SRZ ;  /* 0x0000000000087805 */ /* 0x000fe4000001ff00 */
[----:B------:R-:W-:Y:S02]  /*0140*/  MOV R11, RZ ;  /* 0x000000ff000b7202 */ /* 0x000fe40000000f00 */
[----:B------:R-:W-:-:S05]  /*0150*/  LEA R17, R17, R17, 0x1 ;  /* 0x0000001111117211 */ /* 0x000fca00078e08ff */
[----:B------:R-:W-:Y:S01]  /*0160*/  IMAD R16, R22, 0x3, R17 ;  /* 0x0000000316107824 */ /* 0x000fe200078e0211 */
[----:B----4-:R-:W-:-:S13]  /*0170*/  ISETP.GE.AND P0, PT, R20, 0x1, PT ;  /* 0x000000011400780c */ /* 0x010fda0003f06270 */
[----:B--23--:R-:W-:Y:S05]  /*0180*/  @!P0 BRA `(.L_x_190) ;  /* 0x0000001400808947 */ /* 0x00cfea0003800000 */
[----:B------:R-:W0:Y:S01]  /*0190*/  LDCU.64 UR6, c[0x0][0x3a8] ;  /* 0x00007500ff0677ac */ /* 0x000e220008000a00 */
[----:B------:R-:W1:Y:S01]  /*01a0*/  LDC.64 R18, c[0x0][0x3b8] ;  /* 0x0000ee00ff127b82 */ /* 0x000e620000000a00 */
[----:B------:R-:W-:-:S07]  /*01b0*/  SHF.R.S32.HI R7, RZ, 0x1f, R22 ;  /* 0x0000001fff077819 */ /* 0x000fce0000011416 */
[----:B------:R-:W2:Y:S08]  /*01c0*/  LDC.64 R2, c[0x0][0x380] ;  /* 0x0000e000ff027b82 */ /* 0x000eb00000000a00 */
[----:B------:R-:W3:Y:S01]  /*01d0*/  LDC.64 R4, c[0x0][0x3b0] ;  /* 0x0000ec00ff047b82 */ /* 0x000ee20000000a00 */
[C---:B0-----:R-:W-:Y:S01]  /*01e0*/  LEA R6, P0, R22.reuse, UR6, 0x2 ;  /* 0x0000000616067c11 */ /* 0x041fe2000f8010ff */
[----:B------:R-:W0:Y:S03]  /*01f0*/  LDCU UR6, c[0x0][0x3c8] ;  /* 0x00007900ff0677ac */ /* 0x000e260008000800 */
[C---:B------:R-:W-:Y:S01]  /*0200*/  LEA.HI.X R7, R22.reuse, UR7, R7, 0x2, P0 ;  /* 0x0000000716077c11 */ /* 0x040fe200080f1407 */
[----:B-1----:R-:W-:-:S04]  /*0210*/  IMAD.WIDE R18, R22, 0x4, R18 ;  /* 0x0000000416127825 */ /* 0x002fc800078e0212 */
[----:B------:R0:W4:Y:S04]  /*0220*/  LDG.E.CONSTANT R0, desc[UR4][R6.64] ;  /* 0x0000000406007981 */ /* 0x000128000c1e9900 */
[----:B------:R-:W5:Y:S01]  /*0230*/  LDG.E.CONSTANT R14, desc[UR4][R18.64] ;  /* 0x00000004120e7981 */ /* 0x000f62000c1e9900 */
[----:B--2---:R-:W-:-:S05]  /*0240*/  IMAD.WIDE R2, R16, 0x4, R2 ;  /* 0x0000000410027825 */ /* 0x004fca00078e0202 */
[----:B------:R-:W5:Y:S01]  /*0250*/  LDG.E.CONSTANT R13, desc[UR4][R2.64] ;  /* 0x00000004020d7981 */ /* 0x000f62000c1e9900 */
[----:B---3--:R-:W-:-:S03]  /*0260*/  IMAD.WIDE R4, R22, 0x4, R4 ;  /* 0x0000000416047825 */ /* 0x008fc600078e0204 */
[----:B------:R-:W5:Y:S04]  /*0270*/  LDG.E.CONSTANT R12, desc[UR4][R2.64+0x4] ;  /* 0x00000404020c7981 */ /* 0x000f68000c1e9900 */
[----:B------:R-:W5:Y:S01]  /*0280*/  LDG.E.CONSTANT R11, desc[UR4][R2.64+0x8] ;  /* 0x00000804020b7981 */ /* 0x000f62000c1e9900 */
[----:B------:R-:W-:Y:S01]  /*0290*/  ISETP.NE.AND P0, PT, R20, 0x1, PT ;  /* 0x000000011400780c */ /* 0x000fe20003f05270 */
[----:B0-----:R-:W-:Y:S01]  /*02a0*/  IMAD R6, R22, UR6, RZ ;  /* 0x0000000616067c24 */ /* 0x001fe2000f8e02ff */
[----:B------:R-:W-:Y:S01]  /*02b0*/  BSSY.RECONVERGENT B1, `(.L_x_191) ;  /* 0x00000e0000017945 */ /* 0x000fe20003800200 */
[----:B------:R4:W5:Y:S01]  /*02c0*/  LDG.E.CONSTANT R15, desc[UR4][R4.64] ;  /* 0x00000004040f7981 */ /* 0x000962000c1e9900 */
[----:B------:R-:W-:Y:S02]  /*02d0*/  MOV R10, RZ ;  /* 0x000000ff000a7202 */ /* 0x000fe40000000f00 */
[----:B------:R-:W-:-:S02]  /*02e0*/  CS2R R8, SRZ ;  /* 0x0000000000087805 */ /* 0x000fc4000001ff00 */
[----:B------:R-:W-:Y:S02]  /*02f0*/  MOV R23, RZ ;  /* 0x000000ff00177202 */ /* 0x000fe40000000f00 */
[----:B------:R-:W-:Y:S01]  /*0300*/  MOV R7, RZ ;  /* 0x000000ff00077202 */ /* 0x000fe20000000f00 */
[C---:B----4-:R-:W-:Y:S01]  /*0310*/  FMUL R5, R0.reuse, 332.0635986328125 ;  /* 0x43a6082400057820 */ /* 0x050fe20000400000 */
[----:B------:R-:W-:Y:S01]  /*0320*/  FMUL R4, R0, 664.127197265625 ;  /* 0x4426082400047820 */ /* 0x000fe20000400000 */
[----:B------:R-:W-:Y:S06]  /*0330*/  @!P0 BRA `(.L_x_192) ;  /* 0x0000000c005c8947 */ /* 0x000fec0003800000 */
[----:B------:R-:W-:Y:S01]  /*0340*/  LOP3.LUT R2, R20, 0x7ffffffe, RZ, 0xc0, !PT ;  /* 0x7ffffffe14027812 */ /* 0x000fe200078ec0ff */
[----:B------:R-:W-:Y:S01]  /*0350*/  HFMA2 R10, -RZ, RZ, 0, 0 ;  /* 0x00000000ff0a7431 */ /* 0x000fe200000001ff */
[----:B------:R-:W-:Y:S01]  /*0360*/  BSSY.RECONVERGENT B2, `(.L_x_193) ;  /* 0x00000d3000027945 */ /* 0x000fe20003800200 */
[----:B------:R-:W-:Y:S02]  /*0370*/  MOV R3, R6 ;  /* 0x0000000600037202 */ /* 0x000fe40000000f00 */
[----:B------:R-:W-:-:S07]  /*0380*/  IADD3 R2, PT, PT, -R2, RZ, RZ ;  /* 0x000000ff02027210 */ /* 0x000fce0007ffe1ff */
.L_x_216:
[----:B------:R-:W0:Y:S02]  /*0390*/  LDC.64 R18, c[0x0][0x398] ;  /* 0x0000e600ff127b82 */ /* 0x000e240000000a00 */
[----:B0-----:R-:W-:-:S05]  /*03a0*/  IMAD.WIDE R18, R3, 0x4, R18 ;  /* 0x0000000403127825 */ /* 0x001fca00078e0212 */
[----:B------:R-:W2:Y:S01]  /*03b0*/  LDG.E.CONSTANT R23, desc[UR4][R18.64] ;  /* 0x0000000412177981 */ /* 0x000ea2000c1e9900 */
[----:B------:R-:W-:Y:S01]  /*03c0*/  IADD3 R2, PT, PT, R2, 0x2, RZ ;  /* 0x0000000202027810 */ /* 0x000fe20007ffe0ff */
[----:B------:R-:W-:Y:S03]  /*03d0*/  BSSY.RECONVERGENT B3, `(.L_x_194) ;  /* 0x0000064000037945 */ /* 0x000fe60003800200 */
[----:B------:R-:W-:Y:S02]  /*03e0*/  ISETP.NE.AND P1, PT, R2, RZ, PT ;  /* 0x000000ff0200720c */ /* 0x000fe40003f25270 */
[----:B--2---:R-:W-:-:S04]  /*03f0*/  ISETP.GE.AND P0, PT, R23, UR9, PT ;  /* 0x0000000917007c0c */ /* 0x004fc8000bf06270 */
[----:B------:R-:W-:-:S04]  /*0400*/  ISETP.LT.OR P0, PT, R23, RZ, P0 ;  /* 0x000000ff1700720c */ /* 0x000fc80000701670 */
[----:B------:R-:W-:-:S13]  /*0410*/  ISETP.LE.OR P0, PT, R23, R22, P0 ;  /* 0x000000161700720c */ /* 0x000fda0000703670 */
[----:B------:R-:W-:Y:S05]  /*0420*/  @P0 BRA `(.L_x_195) ;  /* 0x0000000400780947 */ /* 0x000fea0003800000 */
[----:B------:R-:W0:Y:S01]  /*0430*/  LDC.64 R24, c[0x0][0x380] ;  /* 0x0000e000ff187b82 */ /* 0x000e220000000a00 */
[----:B------:R-:W-:-:S04]  /*0440*/  IMAD R29, R23, 0x3, R17 ;  /* 0x00000003171d7824 */ /* 0x000fc800078e0211 */
[----:B0-----:R-:W-:-:S05]  /*0450*/  IMAD.WIDE R28, R29, 0x4, R24 ;  /* 0x000000041d1c7825 */ /* 0x001fca00078e0218 */
[----:B------:R-:W2:Y:S04]  /*0460*/  LDG.E.CONSTANT R25, desc[UR4][R28.64+0x4] ;  /* 0x000004041c197981 */ /* 0x000ea8000c1e9900 */
[----:B------:R-:W3:Y:S04]  /*0470*/  LDG.E.CONSTANT R24, desc[UR4][R28.64] ;  /* 0x000000041c187981 */ /* 0x000ee8000c1e9900 */
[----:B------:R-:W4:Y:S01]  /*0480*/  LDG.E.CONSTANT R26, desc[UR4][R28.64+0x8] ;  /* 0x000008041c1a7981 */ /* 0x000f22000c1e9900 */
[----:B--2--5:R-:W-:Y:S01]  /*0490*/  FADD R25, -R12, R25 ;  /* 0x000000190c197221 */ /* 0x024fe20000000100 */
[----:B---3--:R-:W-:-:S03]  /*04a0*/  FADD R24, -R13, R24 ;  /* 0x000000180d187221 */ /* 0x008fc60000000100 */
[----:B------:R-:W-:Y:S01]  /*04b0*/  FMUL R27, R25, R25 ;  /* 0x00000019191b7220 */ /* 0x000fe20000400000 */
[----:B----4-:R-:W-:-:S03]  /*04c0*/  FADD R26, -R11, R26 ;  /* 0x0000001a0b1a7221 */ /* 0x010fc60000000100 */
[----:B------:R-:W-:-:S04]  /*04d0*/  FFMA R27, R24, R24, R27 ;  /* 0x00000018181b7223 */ /* 0x000fc8000000001b */
[----:B------:R-:W-:-:S05]  /*04e0*/  FFMA R30, R26, R26, R27 ;  /* 0x0000001a1a1e7223 */ /* 0x000fca000000001b */
[----:B------:R-:W-:-:S04]  /*04f0*/  FSETP.GEU.AND P0, PT, R30, 9.9999997473787516356e-05, PT ;  /* 0x38d1b7171e00780b */ /* 0x000fc80003f0e000 */
[----:B------:R-:W-:-:S13]  /*0500*/  FSETP.GT.OR P0, PT, R30, UR8, !P0 ;  /* 0x000000081e007c0b */ /* 0x000fda000c704400 */
[----:B------:R-:W-:Y:S05]  /*0510*/  @P0 BRA `(.L_x_195) ;  /* 0x00000004003c0947 */ /* 0x000fea0003800000 */
[----:B------:R-:W-:Y:S01]  /*0520*/  IADD3 R0, PT, PT, R30, 0x1800000, RZ ;  /* 0x018000001e007810 */ /* 0x000fe20007ffe0ff */
[----:B------:R-:W-:Y:S03]  /*0530*/  BSSY.RECONVERGENT B4, `(.L_x_196) ;  /* 0x000000d000047945 */ /* 0x000fe60003800200 */
[----:B------:R-:W-:-:S04]  /*0540*/  LOP3.LUT R0, R0, 0x7f800000, RZ, 0xc0, !PT ;  /* 0x7f80000000007812 */ /* 0x000fc800078ec0ff */
[----:B------:R-:W-:-:S13]  /*0550*/  ISETP.GT.U32.AND P0, PT, R0, 0x1ffffff, PT ;  /* 0x01ffffff0000780c */ /* 0x000fda0003f04070 */
[----:B------:R-:W-:Y:S05]  /*0560*/  @P0 BRA `(.L_x_197) ;  /* 0x0000000000140947 */ /* 0x000fea0003800000 */
[----:B------:R-:W-:Y:S02]  /*0570*/  MOV R0, R30 ;  /* 0x0000001e00007202 */ /* 0x000fe40000000f00 */
[----:B------:R-:W-:-:S07]  /*0580*/  MOV R28, 0x5a0 ;  /* 0x000005a0001c7802 */ /* 0x000fce0000000f00 */
[----:B------:R-:W-:Y:S05]  /*0590*/  CALL.REL.NOINC `($__internal_4_$__cuda_sm20_rcp_rn_f32_slowpath) ;  /* 0x0000001000a47944 */ /* 0x000fea0003c00000 */
[----:B------:R-:W-:Y:S01]  /*05a0*/  MOV R35, R29 ;  /* 0x0000001d00237202 */ /* 0x000fe20000000f00 */
[----:B------:R-:W-:Y:S06]  /*05b0*/  BRA `(.L_x_198) ;  /* 0x0000000000107947 */ /* 0x000fec0003800000 */
.L_x_197:
[----:B------:R-:W0:Y:S02]  /*05c0*/  MUFU.RCP R35, R30 ;  /* 0x0000001e00237308 */ /* 0x000e240000001000 */
[----:B0-----:R-:W-:-:S04]  /*05d0*/  FFMA R0, R30, R35, -1 ;  /* 0xbf8000001e007423 */ /* 0x001fc80000000023 */
[----:B------:R-:W-:-:S04]  /*05e0*/  FADD.FTZ R0, -R0, -RZ ;  /* 0x800000ff00007221 */ /* 0x000fc80000010100 */
[----:B------:R-:W-:-:S07]  /*05f0*/  FFMA R35, R35, R0, R35 ;  /* 0x0000000023237223 */ /* 0x000fce0000000023 */
.L_x_198:
[----:B------:R-:W-:Y:S05]  /*0600*/  BSYNC.RECONVERGENT B4 ;  /* 0x0000000000047941 */ /* 0x000fea0003800200 */
.L_x_196:
[----:B------:R-:W-:Y:S01]  /*0610*/  IADD3 R27, PT, PT, R35, -0xd000000, RZ ;  /* 0xf3000000231b7810 */ /* 0x000fe20007ffe0ff */
[----:B------:R0:W1:Y:S01]  /*0620*/  MUFU.RSQ R0, R35 ;  /* 0x0000002300007308 */ /* 0x0000620000001400 */
[----:B------:R-:W-:Y:S02]  /*0630*/  BSSY.RECONVERGENT B4, `(.L_x_199) ;  /* 0x000000c000047945 */ /* 0x000fe40003800200 */
[----:B------:R-:W-:-:S13]  /*0640*/  ISETP.GT.U32.AND P0, PT, R27, 0x727fffff, PT ;  /* 0x727fffff1b00780c */ /* 0x000fda0003f04070 */
[----:B0-----:R-:W-:Y:S05]  /*0650*/  @!P0 BRA `(.L_x_200) ;  /* 0x0000000000148947 */ /* 0x001fea0003800000 */
[----:B-1----:R-:W-:Y:S02]  /*0660*/  MOV R0, R35 ;  /* 0x0000002300007202 */ /* 0x002fe40000000f00 */
[----:B------:R-:W-:-:S07]  /*0670*/  MOV R28, 0x690 ;  /* 0x00000690001c7802 */ /* 0x000fce0000000f00 */
[----:B------:R-:W-:Y:S05]  /*0680*/  CALL.REL.NOINC `($__internal_5_$__cuda_sm20_sqrt_rn_f32_slowpath) ;  /* 0x00000014003c7944 */ /* 0x000fea0003c00000 */
[----:B------:R-:W-:Y:S01]  /*0690*/  MOV R34, R29 ;  /* 0x0000001d00227202 */ /* 0x000fe20000000f00 */
[----:B------:R-:W-:Y:S06]  /*06a0*/  BRA `(.L_x_201) ;  /* 0x0000000000107947 */ /* 0x000fec0003800000 */
.L_x_200:
[C---:B-1----:R-:W-:Y:S01]  /*06b0*/  FMUL.FTZ R34, R0.reuse, R35 ;  /* 0x0000002300227220 */ /* 0x042fe20000410000 */
[----:B------:R-:W-:-:S03]  /*06c0*/  FMUL.FTZ R0, R0, 0.5 ;  /* 0x3f00000000007820 */ /* 0x000fc60000410000 */
[----:B------:R-:W-:-:S04]  /*06d0*/  FFMA R27, -R34, R34, R35 ;  /* 0x00000022221b7223 */ /* 0x000fc80000000123 */
[----:B------:R-:W-:-:S07]  /*06e0*/  FFMA R34, R27, R0, R34 ;  /* 0x000000001b227223 */ /* 0x000fce0000000022 */
.L_x_201:
[----:B------:R-:W-:Y:S05]  /*06f0*/  BSYNC.RECONVERGENT B4 ;  /* 0x0000000000047941 */ /* 0x000fea0003800200 */
.L_x_199:
[----:B------:R-:W0:Y:S08]  /*0700*/  LDC.64 R28, c[0x0][0x3b8] ;  /* 0x0000ee00ff1c7b82 */ /* 0x000e300000000a00 */
[----:B------:R-:W1:Y:S01]  /*0710*/  LDC.64 R30, c[0x0][0x3b0] ;  /* 0x0000ec00ff1e7b82 */ /* 0x000e620000000a00 */
[----:B0-----:R-:W-:-:S06]  /*0720*/  IMAD.WIDE.U32 R28, R23, 0x4, R28 ;  /* 0x00000004171c7825 */ /* 0x001fcc00078e001c */
[----:B------:R-:W2:Y:S01]  /*0730*/  LDG.E.CONSTANT R29, desc[UR4][R28.64] ;  /* 0x000000041c1d7981 */ /* 0x000ea2000c1e9900 */
[----:B-1----:R-:W-:-:S06]  /*0740*/  IMAD.WIDE.U32 R30, R23, 0x4, R30 ;  /* 0x00000004171e7825 */ /* 0x002fcc00078e001e */
[----:B------:R-:W3:Y:S01]  /*0750*/  LDG.E.CONSTANT R30, desc[UR4][R30.64] ;  /* 0x000000041e1e7981 */ /* 0x000ee2000c1e9900 */
[----:B------:R-:W-:Y:S01]  /*0760*/  BSSY.RECONVERGENT B4, `(.L_x_202) ;  /* 0x0000011000047945 */ /* 0x000fe20003800200 */
[----:B--2---:R-:W-:-:S04]  /*0770*/  FMUL R27, R14, R29 ;  /* 0x0000001d0e1b7220 */ /* 0x004fc80000400000 */
[----:B------:R0:W1:Y:S01]  /*0780*/  MUFU.RSQ R32, R27 ;  /* 0x0000001b00207308 */ /* 0x0000620000001400 */
[----:B------:R-:W-:Y:S01]  /*0790*/  IADD3 R0, PT, PT, R27, -0xd000000, RZ ;  /* 0xf30000001b007810 */ /* 0x000fe20007ffe0ff */
[----:B---3--:R-:W-:-:S03]  /*07a0*/  FADD R33, R15, R30 ;  /* 0x0000001e0f217221 */ /* 0x008fc60000000000 */
[----:B------:R-:W-:Y:S01]  /*07b0*/  ISETP.GT.U32.AND P0, PT, R0, 0x727fffff, PT ;  /* 0x727fffff0000780c */ /* 0x000fe20003f04070 */
[----:B------:R-:W-:-:S12]  /*07c0*/  FMUL R33, R33, 0.5 ;  /* 0x3f00000021217820 */ /* 0x000fd80000400000 */
[----:B01----:R-:W-:Y:S05]  /*07d0*/  @!P0 BRA `(.L_x_203) ;  /* 0x0000000000148947 */ /* 0x003fea0003800000 */
[----:B------:R-:W-:Y:S02]  /*07e0*/  MOV R0, R27 ;  /* 0x0000001b00007202 */ /* 0x000fe40000000f00 */
[----:B------:R-:W-:-:S07]  /*07f0*/  MOV R28, 0x810 ;  /* 0x00000810001c7802 */ /* 0x000fce0000000f00 */
[----:B------:R-:W-:Y:S05]  /*0800*/  CALL.REL.NOINC `($__internal_5_$__cuda_sm20_sqrt_rn_f32_slowpath) ;  /* 0x0000001000dc7944 */ /* 0x000fea0003c00000 */
[----:B------:R-:W-:Y:S01]  /*0810*/  MOV R0, R29 ;  /* 0x0000001d00007202 */ /* 0x000fe20000000f00 */
[----:B------:R-:W-:Y:S06]  /*0820*/  BRA `(.L_x_204) ;  /* 0x0000000000107947 */ /* 0x000fec0003800000 */
.L_x_203:
[----:B------:R-:W-:Y:S01]  /*0830*/  FMUL.FTZ R0, R27, R32 ;  /* 0x000000201b007220 */ /* 0x000fe20000410000 */
[----:B------:R-:W-:-:S03]  /*0840*/  FMUL.FTZ R28, R32, 0.5 ;  /* 0x3f000000201c7820 */ /* 0x000fc60000410000 */
[----:B------:R-:W-:-:S04]  /*0850*/  FFMA R27, -R0, R0, R27 ;  /* 0x00000000001b7223 */ /* 0x000fc8000000011b */
[----:B------:R-:W-:-:S07]  /*0860*/  FFMA R0, R27, R28, R0 ;  /* 0x0000001c1b007223 */ /* 0x000fce0000000000 */
.L_x_204:
[----:B------:R-:W-:Y:S05]  /*0870*/  BSYNC.RECONVERGENT B4 ;  /* 0x0000000000047941 */ /* 0x000fea0003800200 */
.L_x_202:
[----:B------:R-:W0:Y:S02]  /*0880*/  LDC.64 R28, c[0x0][0x3a8] ;  /* 0x0000ea00ff1c7b82 */ /* 0x000e240000000a00 */
[----:B0-----:R-:W-:-:S06]  /*0890*/  IMAD.WIDE.U32 R28, R23, 0x4, R28 ;  /* 0x00000004171c7825 */ /* 0x001fcc00078e001c */
[----:B------:R-:W2:Y:S01]  /*08a0*/  LDG.E.CONSTANT R28, desc[UR4][R28.64] ;  /* 0x000000041c1c7981 */ /* 0x000ea2000c1e9900 */
[----:B------:R-:W-:Y:S01]  /*08b0*/  FMUL R33, R33, R34 ;  /* 0x0000002221217220 */ /* 0x000fe20000400000 */
[C---:B------:R-:W-:Y:S01]  /*08c0*/  FMUL R32, R0.reuse, 24 ;  /* 0x41c0000000207820 */ /* 0x040fe20000400000 */
[----:B------:R-:W-:Y:S02]  /*08d0*/  FMUL R27, R0, 4 ;  /* 0x40800000001b7820 */ /* 0x000fe40000400000 */
[----:B------:R-:W-:Y:S01]  /*08e0*/  FMUL R33, R33, R33 ;  /* 0x0000002121217220 */ /* 0x000fe20000400000 */
[----:B------:R-:W-:-:S03]  /*08f0*/  FMUL R32, R32, R35 ;  /* 0x0000002320207220 */ /* 0x000fc60000400000 */
[----:B------:R-:W-:-:S04]  /*0900*/  FMUL R30, R33, R33 ;  /* 0x00000021211e7220 */ /* 0x000fc80000400000 */
[----:B------:R-:W-:-:S04]  /*0910*/  FMUL R30, R33, R30 ;  /* 0x0000001e211e7220 */ /* 0x000fc80000400000 */
[----:B------:R-:W-:-:S04]  /*0920*/  FMUL R23, R30, R30 ;  /* 0x0000001e1e177220 */ /* 0x000fc80000400000 */
[--C-:B------:R-:W-:Y:S01]  /*0930*/  FADD R31, R23, R23.reuse ;  /* 0x00000017171f7221 */ /* 0x100fe20000000000 */
[----:B------:R-:W-:-:S03]  /*0940*/  FADD R0, -R30, R23 ;  /* 0x000000171e007221 */ /* 0x000fc60000000100 */
[----:B------:R-:W-:Y:S01]  /*0950*/  FADD R31, -R30, R31 ;  /* 0x0000001f1e1f7221 */ /* 0x000fe20000000100 */
[----:B------:R-:W-:-:S03]  /*0960*/  FMUL R0, R27, R0 ;  /* 0x000000001b007220 */ /* 0x000fc60000400000 */
[----:B------:R-:W-:Y:S01]  /*0970*/  FMUL R31, R32, R31 ;  /* 0x0000001f201f7220 */ /* 0x000fe20000400000 */
[-C--:B--2---:R-:W-:Y:S01]  /*0980*/  FMUL.D4 R30, R4, R28.reuse ;  /* 0x0000001c041e7220 */ /* 0x084fe20000200000 */
[----:B------:R-:W-:-:S03]  /*0990*/  FMUL.D4 R23, R5, R28 ;  /* 0x0000001c05177220 */ /* 0x000fc60000200000 */
[-C--:B------:R-:W-:Y:S01]  /*09a0*/  FMUL R30, R30, R35.reuse ;  /* 0x000000231e1e7220 */ /* 0x080fe20000400000 */
[----:B------:R-:W-:-:S03]  /*09b0*/  FFMA R23, R23, R35, R0 ;  /* 0x0000002317177223 */ /* 0x000fc60000000000 */
[----:B------:R-:W-:Y:S01]  /*09c0*/  FFMA R30, R30, R34, R31 ;  /* 0x000000221e1e7223 */ /* 0x000fe2000000001f */
[----:B------:R-:W-:-:S03]  /*09d0*/  FADD R10, R10, R23 ;  /* 0x000000170a0a7221 */ /* 0x000fc60000000000 */
[-C--:B------:R-:W-:Y:S01]  /*09e0*/  FFMA R7, R24, R30.reuse, R7 ;  /* 0x0000001e18077223 */ /* 0x080fe20000000007 */
[-C--:B------:R-:W-:Y:S01]  /*09f0*/  FFMA R8, R25, R30.reuse, R8 ;  /* 0x0000001e19087223 */ /* 0x080fe20000000008 */
[----:B------:R-:W-:-:S07]  /*0a00*/  FFMA R9, R26, R30, R9 ;  /* 0x0000001e1a097223 */ /* 0x000fce0000000009 */
.L_x_195:
[----:B------:R-:W-:Y:S05]  /*0a10*/  BSYNC.RECONVERGENT B3 ;  /* 0x0000000000037941 */ /* 0x000fea0003800200 */
.L_x_194:
[----:B------:R-:W2:Y:S01]  /*0a20*/  LDG.E.CONSTANT R18, desc[UR4][R18.64+0x4] ;  /* 0x0000040412127981 */ /* 0x000ea2000c1e9900 */
[----:B------:R-:W-:Y:S01]  /*0a30*/  BSSY.RECONVERGENT B3, `(.L_x_205) ;  /* 0x0000063000037945 */ /* 0x000fe20003800200 */
        /* <DEDUP_REMOVED lines=29> */
.L_x_208:
[----:B------:R-:W0:Y:S02]  /*0c10*/  MUFU.RCP R25, R30 ;  /* 0x0000001e00197308 */ /* 0x000e240000001000 */
[----:B0-----:R-:W-:-:S04]  /*0c20*/  FFMA R0, R30, R25, -1 ;  /* 0xbf8000001e007423 */ /* 0x001fc80000000019 */
[----:B------:R-:W-:-:S04]  /*0c30*/  FADD.FTZ R0, -R0, -RZ ;  /* 0x800000ff00007221 */ /* 0x000fc80000010100 */
[----:B------:R-:W-:-:S07]  /*0c40*/  FFMA R25, R25, R0, R25 ;  /* 0x0000000019197223 */ /* 0x000fce0000000019 */
.L_x_209:
[----:B------:R-:W-:Y:S05]  /*0c50*/  BSYNC.RECONVERGENT B4 ;  /* 0x0000000000047941 */ /* 0x000fea0003800200 */
.L_x_207:
        /* <DEDUP_REMOVED lines=10> */
.L_x_211:
[C---:B-1----:R-:W-:Y:S01]  /*0d00*/  FMUL.FTZ R34, R0.reuse, R25 ;  /* 0x0000001900227220 */ /* 0x042fe20000410000 */
[----:B------:R-:W-:-:S03]  /*0d10*/  FMUL.FTZ R0, R0, 0.5 ;  /* 0x3f00000000007820 */ /* 0x000fc60000410000 */
[----:B------:R-:W-:-:S04]  /*0d20*/  FFMA R23, -R34, R34, R25 ;  /* 0x0000002222177223 */ /* 0x000fc80000000119 */
[----:B------:R-:W-:-:S07]  /*0d30*/  FFMA R34, R23, R0, R34 ;  /* 0x0000000017227223 */ /* 0x000fce0000000022 */
.L_x_212:
[----:B------:R-:W-:Y:S05]  /*0d40*/  BSYNC.RECONVERGENT B4 ;  /* 0x0000000000047941 */ /* 0x000fea0003800200 */
.L_x_210:
        /* <DEDUP_REMOVED lines=19> */
.L_x_214:
[----:B------:R-:W-:Y:S01]  /*0e80*/  FMUL.FTZ R0, R27, R32 ;  /* 0x000000201b007220 */ /* 0x000fe20000410000 */
[----:B------:R-:W-:-:S03]  /*0e90*/  FMUL.FTZ R28, R32, 0.5 ;  /* 0x3f000000201c7820 */ /* 0x000fc60000410000 */
[----:B------:R-:W-:-:S04]  /*0ea0*/  FFMA R27, -R0, R0, R27 ;  /* 0x00000000001b7223 */ /* 0x000fc8000000011b */
[----:B------:R-:W-:-:S07]  /*0eb0*/  FFMA R0, R27, R28, R0 ;  /* 0x0000001c1b007223 */ /* 0x000fce0000000000 */
.L_x_215:
[----:B------:R-:W-:Y:S05]  /*0ec0*/  BSYNC.RECONVERGENT B4 ;  /* 0x0000000000047941 */ /* 0x000fea0003800200 */
.L_x_213:
        /* <DEDUP_REMOVED lines=25> */
.L_x_206:
[----:B------:R-:W-:Y:S05]  /*1060*/  BSYNC.RECONVERGENT B3 ;  /* 0x0000000000037941 */ /* 0x000fea0003800200 */
.L_x_205:
[----:B------:R-:W-:Y:S01]  /*1070*/  IADD3 R3, PT, PT, R3, 0x2, RZ ;  /* 0x0000000203037810 */ /* 0x000fe20007ffe0ff */
[----:B------:R-:W-:Y:S06]  /*1080*/  @P1 BRA `(.L_x_216) ;  /* 0xfffffff000c01947 */ /* 0x000fec000383ffff */
[----:B------:R-:W-:Y:S05]  /*1090*/  BSYNC.RECONVERGENT B2 ;  /* 0x0000000000027941 */ /* 0x000fea0003800200 */
.L_x_193:
[----:B------:R-:W-:-:S07]  /*10a0*/  LOP3.LUT R23, R20, 0x7ffffffe, RZ, 0xc0, !PT ;  /* 0x7ffffffe14177812 */ /* 0x000fce00078ec0ff */
.L_x_192:
[----:B------:R-:W-:Y:S05]  /*10b0*/  BSYNC.RECONVERGENT B1 ;  /* 0x0000000000017941 */ /* 0x000fea0003800200 */
.L_x_191:
[----:B------:R-:W-:Y:S01]  /*10c0*/  LOP3.LUT R20, R20, 0x1, RZ, 0xc0, !PT ;  /* 0x0000000114147812 */ /* 0x000fe200078ec0ff */
[----:B------:R-:W-:Y:S03]  /*10d0*/  BSSY.RECONVERGENT B1, `(.L_x_217) ;  /* 0x000006a000017945 */ /* 0x000fe60003800200 */
[----:B------:R-:W-:-:S13]  /*10e0*/  ISETP.NE.U32.AND P0, PT, R20, 0x1, PT ;  /* 0x000000011400780c */ /* 0x000fda0003f05070 */
[----:B------:R-:W-:Y:S05]  /*10f0*/  @P0 BRA `(.L_x_218) ;  /* 0x00000004009c0947 */ /* 0x000fea0003800000 */
[----:B------:R-:W0:Y:S01]  /*1100*/  LDC.64 R2, c[0x0][0x398] ;  /* 0x0000e600ff027b82 */ /* 0x000e220000000a00 */
[----:B------:R-:W-:Y:S01]  /*1110*/  IADD3 R23, PT, PT, R6, R23, RZ ;  /* 0x0000001706177210 */ /* 0x000fe20007ffe0ff */
[----:B------:R-:W1:Y:S04]  /*1120*/  LDCU UR6, c[0x0][0x3c4] ;  /* 0x00007880ff0677ac */ /* 0x000e680008000800 */
[----:B0-----:R-:W-:-:S06]  /*1130*/  IMAD.WIDE R2, R23, 0x4, R2 ;  /* 0x0000000417027825 */ /* 0x001fcc00078e0202 */
[----:B------:R-:W1:Y:S02]  /*1140*/  LDG.E.CONSTANT R2, desc[UR4][R2.64] ;  /* 0x0000000402027981 */ /* 0x000e64000c1e9900 */
[----:B-1----:R-:W-:-:S04]  /*1150*/  ISETP.GE.AND P0, PT, R2, UR6, PT ;  /* 0x0000000602007c0c */ /* 0x002fc8000bf06270 */
[----:B------:R-:W-:-:S04]  /*1160*/  ISETP.LT.OR P0, PT, R2, RZ, P0 ;  /* 0x000000ff0200720c */ /* 0x000fc80000701670 */
[----:B------:R-:W-:-:S13]  /*1170*/  ISETP.LE.OR P0, PT, R2, R22, P0 ;  /* 0x000000160200720c */ /* 0x000fda0000703670 */
[----:B------:R-:W-:Y:S05]  /*1180*/  @P0 BRA `(.L_x_218) ;  /* 0x0000000400780947 */ /* 0x000fea0003800000 */
[----:B------:R-:W0:Y:S01]  /*1190*/  LDC.64 R18, c[0x0][0x380] ;  /* 0x0000e000ff127b82 */ /* 0x000e220000000a00 */
[----:B------:R-:W-:Y:S01]  /*11a0*/  IMAD R17, R2, 0x3, R17 ;  /* 0x0000000302117824 */ /* 0x000fe200078e0211 */
[----:B------:R-:W1:Y:S03]  /*11b0*/  LDCU UR6, c[0x0][0x3cc] ;  /* 0x00007980ff0677ac */ /* 0x000e660008000800 */
        /* <DEDUP_REMOVED lines=11> */
[----:B-1----:R-:W-:-:S13]  /*1270*/  FSETP.GT.OR P0, PT, R20, UR6, !P0 ;  /* 0x0000000614007c0b */ /* 0x002fda000c704400 */
        /* <DEDUP_REMOVED lines=11> */
.L_x_220:
[----:B------:R-:W0:Y:S02]  /*1330*/  MUFU.RCP R13, R20 ;  /* 0x00000014000d7308 */ /* 0x000e240000001000 */
[----:B0-----:R-:W-:-:S04]  /*1340*/  FFMA R0, R20, R13, -1 ;  /* 0xbf80000014007423 */ /* 0x001fc8000000000d */
[----:B------:R-:W-:-:S04]  /*1350*/  FADD.FTZ R0, -R0, -RZ ;  /* 0x800000ff00007221 */ /* 0x000fc80000010100 */
[----:B------:R-:W-:-:S07]  /*1360*/  FFMA R13, R13, R0, R13 ;  /* 0x000000000d0d7223 */ /* 0x000fce000000000d */
.L_x_221:
[----:B------:R-:W-:Y:S05]  /*1370*/  BSYNC.RECONVERGENT B2 ;  /* 0x0000000000027941 */ /* 0x000fea0003800200 */
.L_x_219:
[----:B------:R-:W-:Y:S01]  /*1380*/  IADD3 R0, PT, PT, R13, -0xd000000, RZ ;  /* 0xf30000000d007810 */ /* 0x000fe20007ffe0ff */
[----:B------:R0:W1:Y:S01]  /*1390*/  MUFU.RSQ R18, R13 ;  /* 0x0000000d00127308 */ /* 0x0000620000001400 */
[----:B------:R-:W-:Y:S02]  /*13a0*/  BSSY.RECONVERGENT B2, `(.L_x_222) ;  /* 0x000000c000027945 */ /* 0x000fe40003800200 */
[----:B------:R-:W-:-:S13]  /*13b0*/  ISETP.GT.U32.AND P0, PT, R0, 0x727fffff, PT ;  /* 0x727fffff0000780c */ /* 0x000fda0003f04070 */
[----:B0-----:R-:W-:Y:S05]  /*13c0*/  @!P0 BRA `(.L_x_223) ;  /* 0x0000000000148947 */ /* 0x001fea0003800000 */
[----:B------:R-:W-:Y:S02]  /*13d0*/  MOV R0, R13 ;  /* 0x0000000d00007202 */ /* 0x000fe40000000f00 */
[----:B------:R-:W-:-:S07]  /*13e0*/  MOV R28, 0x1400 ;  /* 0x00001400001c7802 */ /* 0x000fce0000000f00 */
[----:B-1----:R-:W-:Y:S05]  /*13f0*/  CALL.REL.NOINC `($__internal_5_$__cuda_sm20_sqrt_rn_f32_slowpath) ;  /* 0x0000000400e07944 */ /* 0x002fea0003c00000 */
[----:B------:R-:W-:Y:S01]  /*1400*/  MOV R11, R29 ;  /* 0x0000001d000b7202 */ /* 0x000fe20000000f00 */
[----:B------:R-:W-:Y:S06]  /*1410*/  BRA `(.L_x_224) ;  /* 0x0000000000107947 */ /* 0x000fec0003800000 */
.L_x_223:
[C---:B-1----:R-:W-:Y:S01]  /*1420*/  FMUL.FTZ R0, R18.reuse, R13 ;  /* 0x0000000d12007220 */ /* 0x042fe20000410000 */
[----:B------:R-:W-:-:S03]  /*1430*/  FMUL.FTZ R17, R18, 0.5 ;  /* 0x3f00000012117820 */ /* 0x000fc60000410000 */
[----:B------:R-:W-:-:S04]  /*1440*/  FFMA R11, -R0, R0, R13 ;  /* 0x00000000000b7223 */ /* 0x000fc8000000010d */
[----:B------:R-:W-:-:S07]  /*1450*/  FFMA R11, R11, R17, R0 ;  /* 0x000000110b0b7223 */ /* 0x000fce0000000000 */
.L_x_224:
[----:B------:R-:W-:Y:S05]  /*1460*/  BSYNC.RECONVERGENT B2 ;  /* 0x0000000000027941 */ /* 0x000fea0003800200 */
.L_x_222:
        /* <DEDUP_REMOVED lines=17> */
[----:B------:R-:W-:Y:S05]  /*1580*/  BRA `(.L_x_227) ;  /* 0x0000000000107947 */ /* 0x000fea0003800000 */
.L_x_226:
[----:B------:R-:W-:Y:S01]  /*1590*/  FMUL.FTZ R29, R20, R17 ;  /* 0x00000011141d7220 */ /* 0x000fe20000410000 */
[----:B------:R-:W-:-:S03]  /*15a0*/  FMUL.FTZ R15, R17, 0.5 ;  /* 0x3f000000110f7820 */ /* 0x000fc60000410000 */
[----:B------:R-:W-:-:S04]  /*15b0*/  FFMA R0, -R29, R29, R20 ;  /* 0x0000001d1d007223 */ /* 0x000fc80000000114 */
[----:B------:R-:W-:-:S07]  /*15c0*/  FFMA R29, R0, R15, R29 ;  /* 0x0000000f001d7223 */ /* 0x000fce000000001d */
.L_x_227:
[----:B------:R-:W-:Y:S05]  /*15d0*/  BSYNC.RECONVERGENT B2 ;  /* 0x0000000000027941 */ /* 0x000fea0003800200 */
.L_x_225:
        /* <DEDUP_REMOVED lines=25> */
.L_x_218:
[----:B------:R-:W-:Y:S05]  /*1770*/  BSYNC.RECONVERGENT B1 ;  /* 0x0000000000017941 */ /* 0x000fea0003800200 */
.L_x_217:
[----:B-----5:R-:W-:-:S07]  /*1780*/  FMUL R11, R10, 0.5 ;  /* 0x3f0000000a0b7820 */ /* 0x020fce0000400000 */
.L_x_190:
[----:B------:R-:W-:Y:S05]  /*1790*/  BSYNC.RECONVERGENT B0 ;  /* 0x0000000000007941 */ /* 0x000fea0003800200 */
.L_x_189:
        /* <DEDUP_REMOVED lines=9> */
        .weak           $__internal_4_$__cuda_sm20_rcp_rn_f32_slowpath
        .type           $__internal_4_$__cuda_sm20_rcp_rn_f32_slowpath,@function
        .size           $__internal_4_$__cuda_sm20_rcp_rn_f32_slowpath,($__internal_5_$__cuda_sm20_sqrt_rn_f32_slowpath - $__internal_4_$__cuda_sm20_rcp_rn_f32_slowpath)
$__internal_4_$__cuda_sm20_rcp_rn_f32_slowpath:
        /* <DEDUP_REMOVED lines=15> */
.L_x_229:
        /* <DEDUP_REMOVED lines=33> */
.L_x_231:
[----:B------:R0:W1:Y:S02]  /*1b30*/  MUFU.RCP R29, R0 ;  /* 0x00000000001d7308 */ /* 0x0000640000001000 */
.L_x_230:
[----:B------:R-:W-:Y:S05]  /*1b40*/  BSYNC.RECONVERGENT B5 ;  /* 0x0000000000057941 */ /* 0x000fea0003800200 */
.L_x_228:
[----:B------:R-:W-:Y:S01]  /*1b50*/  HFMA2 R31, -RZ, RZ, 0, 0 ;  /* 0x00000000ff1f7431 */ /* 0x000fe200000001ff */
[----:B------:R-:W-:-:S04]  /*1b60*/  MOV R30, R28 ;  /* 0x0000001c001e7202 */ /* 0x000fc80000000f00 */
[----:B01----:R-:W-:Y:S05]  /*1b70*/  RET.REL.NODEC R30 `(replica_parallel_nonbonded_forces) ;  /* 0xffffffe41e207950 */ /* 0x003fea0003c3ffff */
        .weak           $__internal_5_$__cuda_sm20_sqrt_rn_f32_slowpath
        .type           $__internal_5_$__cuda_sm20_sqrt_rn_f32_slowpath,@function
        .size           $__internal_5_$__cuda_sm20_sqrt_rn_f32_slowpath,(.L_x_328 - $__internal_5_$__cuda_sm20_sqrt_rn_f32_slowpath)
$__internal_5_$__cuda_sm20_sqrt_rn_f32_slowpath:
        /* <DEDUP_REMOVED lines=15> */
[----:B------:R-:W-:-:S04]  /*1c70*/  @P0 FFMA R30, R29, R30, R32 ;  /* 0x0000001e1d1e0223 */ /* 0x000fc80000000020 */
[----:B------:R-:W-:Y:S01]  /*1c80*/  @P0 FFMA R27, R30, R27, R29 ;  /* 0x0000001b1e1b0223 */ /* 0x000fe2000000001d */
[----:B------:R-:W-:-:S03]  /*1c90*/  @!P0 MOV R29, R0 ;  /* 0x00000000001d8202 */ /* 0x000fc60000000f00 */
[----:B------:R-:W-:-:S07]  /*1ca0*/  @P0 FMUL.FTZ R29, R27, 2.3283064365386962891e-10 ;  /* 0x2f8000001b1d0820 */ /* 0x000fce0000410000 */
.L_x_232:
[----:B------:R-:W-:Y:S01]  /*1cb0*/  HFMA2 R31, -RZ, RZ, 0, 0 ;  /* 0x00000000ff1f7431 */ /* 0x000fe200000001ff */
[----:B------:R-:W-:-:S04]  /*1cc0*/  MOV R30, R28 ;  /* 0x0000001c001e7202 */ /* 0x000fc80000000f00 */
[----:B------:R-:W-:Y:S05]  /*1cd0*/  RET.REL.NODEC R30 `(replica_parallel_nonbonded_forces) ;  /* 0xffffffe01ec87950 */ /* 0x000fea0003c3ffff */
.L_x_233:
        /* <DEDUP_REMOVED lines=10> */
.L_x_328:


//--------------------- .text.replica_parallel_restraint_forces --------------------------
	.section	.text.replica_parallel_restraint_forces,"ax",@progbits
	.align	128
        .global         replica_parallel_restraint_forces
        .type           replica_parallel_restraint_forces,@function
        .size           replica_parallel_restraint_forces,(.L_x_344 - replica_parallel_restraint_forces)
        .other          replica_parallel_restraint_forces,@"STO_CUDA_ENTRY STV_DEFAULT"
replica_parallel_restraint_forces:
.text.replica_parallel_restraint_forces:
        /* <DEDUP_REMOVED lines=14> */
[----:B--2---:R-:W-:-:S13]  /*00e0*/  FSETP.GEU.AND P0, PT, R4, 9.9999999747524270788e-07, PT ;  /* 0x358637bd0400780b */ /* 0x004fda0003f0e000 */
[----:B------:R-:W-:Y:S05]  /*00f0*/  @!P0 EXIT ;  /* 0x000000000000894d */ /* 0x000fea0003800000 */
[----:B------:R-:W0:Y:S01]  /*0100*/  LDC.64 R10, c[0x0][0x398] ;  /* 0x0000e600ff0a7b82 */ /* 0x000e220000000a00 */
[----:B------:R-:W-:Y:S01]  /*0110*/  LEA R3, R3, R3, 0x1 ;  /* 0x0000000303037211 */ /* 0x000fe200078e08ff */
[----:B------:R-:W-:-:S04]  /*0120*/  IMAD R2, R0, UR7, RZ ;  /* 0x0000000700027c24 */ /* 0x000fc8000f8e02ff */
[----:B------:R-:W-:Y:S02]  /*0130*/  IMAD R5, R2, 0x3, R3 ;  /* 0x0000000302057824 */ /* 0x000fe400078e0203 */
[----:B------:R-:W1:Y:S08]  /*0140*/  LDC.64 R8, c[0x0][0x380] ;  /* 0x0000e000ff087b82 */ /* 0x000e700000000a00 */
[----:B------:R-:W2:Y:S01]  /*0150*/  LDC.64 R6, c[0x0][0x388] ;  /* 0x0000e200ff067b82 */ /* 0x000ea20000000a00 */
[----:B0-----:R-:W-:-:S07]  /*0160*/  IMAD.WIDE R10, R3, 0x4, R10 ;  /* 0x00000004030a7825 */ /* 0x001fce00078e020a */
[----:B------:R-:W0:Y:S01]  /*0170*/  LDC.64 R2, c[0x0][0x390] ;  /* 0x0000e400ff027b82 */ /* 0x000e220000000a00 */
[----:B------:R-:W3:Y:S01]  /*0180*/  LDG.E.CONSTANT R16, desc[UR4][R10.64+0x4] ;  /* 0x000004040a107981 */ /* 0x000ee2000c1e9900 */
[----:B-1----:R-:W-:-:S03]  /*0190*/  IMAD.WIDE R8, R5, 0x4, R8 ;  /* 0x0000000405087825 */ /* 0x002fc600078e0208 */
[----:B------:R-:W4:Y:S04]  /*01a0*/  LDG.E.CONSTANT R15, desc[UR4][R10.64] ;  /* 0x000000040a0f7981 */ /* 0x000f28000c1e9900 */
[----:B------:R-:W3:Y:S04]  /*01b0*/  LDG.E.CONSTANT R13, desc[UR4][R8.64+0x4] ;  /* 0x00000404080d7981 */ /* 0x000ee8000c1e9900 */
[----:B------:R-:W4:Y:S04]  /*01c0*/  LDG.E.CONSTANT R12, desc[UR4][R8.64] ;  /* 0x00000004080c7981 */ /* 0x000f28000c1e9900 */
[----:B------:R-:W5:Y:S04]  /*01d0*/  LDG.E.CONSTANT R17, desc[UR4][R10.64+0x8] ;  /* 0x000008040a117981 */ /* 0x000f68000c1e9900 */
[----:B------:R-:W5:Y:S01]  /*01e0*/  LDG.E.CONSTANT R14, desc[UR4][R8.64+0x8] ;  /* 0x00000804080e7981 */ /* 0x000f62000c1e9900 */
[----:B--2---:R-:W-:-:S04]  /*01f0*/  IMAD.WIDE R6, R5, 0x4, R6 ;  /* 0x0000000405067825 */ /* 0x004fc800078e0206 */
[----:B------:R-:W-:Y:S01]  /*0200*/  FMUL R5, R4, 0.5 ;  /* 0x3f00000004057820 */ /* 0x000fe20000400000 */
[----:B0-----:R-:W-:-:S04]  /*0210*/  IMAD.WIDE.U32 R2, R0, 0x4, R2 ;  /* 0x0000000400027825 */ /* 0x001fc800078e0002 */
[----:B---3--:R-:W-:Y:S01]  /*0220*/  FADD R13, R13, -R16 ;  /* 0x800000100d0d7221 */ /* 0x008fe20000000000 */
[----:B----4-:R-:W-:-:S03]  /*0230*/  FADD R15, R12, -R15 ;  /* 0x8000000f0c0f7221 */ /* 0x010fc60000000000 */
[----:B------:R-:W-:-:S04]  /*0240*/  FMUL R12, R13, R13 ;  /* 0x0000000d0d0c7220 */ /* 0x000fc80000400000 */
[-C--:B------:R-:W-:Y:S01]  /*0250*/  FFMA R12, R15, R15.reuse, R12 ;  /* 0x0000000f0f0c7223 */ /* 0x080fe2000000000c */
[----:B-----5:R-:W-:Y:S01]  /*0260*/  FADD R17, R14, -R17 ;  /* 0x800000110e117221 */ /* 0x020fe20000000000 */
[C---:B------:R-:W-:Y:S01]  /*0270*/  FMUL R15, R4.reuse, -R15 ;  /* 0x8000000f040f7220 */ /* 0x040fe20000400000 */
[C---:B------:R-:W-:Y:S02]  /*0280*/  FMUL R13, R4.reuse, -R13 ;  /* 0x8000000d040d7220 */ /* 0x040fe40000400000 */
[-C--:B------:R-:W-:Y:S01]  /*0290*/  FFMA R12, R17, R17.reuse, R12 ;  /* 0x00000011110c7223 */ /* 0x080fe2000000000c */
[----:B------:R-:W-:Y:S01]  /*02a0*/  FMUL R17, R4, -R17 ;  /* 0x8000001104117220 */ /* 0x000fe20000400000 */
[----:B------:R-:W-:Y:S02]  /*02b0*/  REDG.E.ADD.F32.FTZ.RN.STRONG.GPU desc[UR4][R6.64], R15 ;  /* 0x0000000f060079a6 */ /* 0x000fe4000c12f304 */
[----:B------:R-:W-:Y:S02]  /*02c0*/  FMUL R5, R5, R12 ;  /* 0x0000000c05057220 */ /* 0x000fe40000400000 */
[----:B------:R-:W-:Y:S04]  /*02d0*/  REDG.E.ADD.F32.FTZ.RN.STRONG.GPU desc[UR4][R6.64+0x4], R13 ;  /* 0x0000040d060079a6 */ /* 0x000fe8000c12f304 */
[----:B------:R-:W-:Y:S04]  /*02e0*/  REDG.E.ADD.F32.FTZ.RN.STRONG.GPU desc[UR4][R6.64+0x8], R17 ;  /* 0x00000811060079a6 */ /* 0x000fe8000c12f304 */
[----:B------:R-:W-:Y:S01]  /*02f0*/  REDG.E.ADD.F32.FTZ.RN.STRONG.GPU desc[UR4][R2.64], R5 ;  /* 0x00000005020079a6 */ /* 0x000fe2000c12f304 */
[----:B------:R-:W-:Y:S05]  /*0300*/  EXIT ;  /* 0x000000000000794d */ /* 0x000fea0003800000 */
.L_x_234:
        /* <DEDUP_REMOVED lines=15> */
.L_x_344:


//--------------------- .text.replica_parallel_dihedral_forces --------------------------
	.section	.text.replica_parallel_dihedral_forces,"ax",@progbits
	.align	128
        .global         replica_parallel_dihedral_forces
        .type           replica_parallel_dihedral_forces,@function
        .size           replica_parallel_dihedral_forces,(.L_x_331 - replica_parallel_dihedral_forces)
        .other          replica_parallel_dihedral_forces,@"STO_CUDA_ENTRY STV_DEFAULT"
replica_parallel_dihedral_forces:
.text.replica_parallel_dihedral_forces:
[----:B------:R-:W0:Y:S01]  /*0000*/  LDC R1, c[0x0][0x37c] ;  /* 0x0000df00ff017b82 */ /* 0x000e220000000800 */
[----:B------:R-:W1:Y:S07]  /*0010*/  S2R R3, SR_TID.X ;  /* 0x0000000000037919 */ /* 0x000e6e0000002100 */
[----:B------:R-:W1:Y:S01]  /*0020*/  S2UR UR4, SR_CTAID.X ;  /* 0x00000000000479c3 */ /* 0x000e620000002500 */
[----:B------:R-:W2:Y:S01]  /*0030*/  LDCU UR5, c[0x0][0x3b0] ;  /* 0x00007600ff0577ac */ /* 0x000ea20008000800 */
[----:B0-----:R-:W-:Y:S01]  /*0040*/  IADD3 R1, PT, PT, R1, -0x20, RZ ;  /* 0xffffffe001017810 */ /* 0x001fe20007ffe0ff */
[----:B------:R-:W0:Y:S01]  /*0050*/  S2R R6, SR_CTAID.Y ;  /* 0x0000000000067919 */ /* 0x000e220000002600 */
[----:B------:R-:W0:Y:S04]  /*0060*/  LDCU UR6, c[0x0][0x3a8] ;  /* 0x00007500ff0677ac */ /* 0x000e280008000800 */
[----:B------:R-:W1:Y:S02]  /*0070*/  LDC R0, c[0x0][0x360] ;  /* 0x0000d800ff007b82 */ /* 0x000e640000000800 */
[----:B-1----:R-:W-:-:S05]  /*0080*/  IMAD R0, R0, UR4, R3 ;  /* 0x0000000400007c24 */ /* 0x002fca000f8e0203 */
[----:B--2---:R-:W-:-:S04]  /*0090*/  ISETP.GE.AND P0, PT, R0, UR5, PT ;  /* 0x0000000500007c0c */ /* 0x004fc8000bf06270 */
[----:B0-----:R-:W-:-:S13]  /*00a0*/  ISETP.GE.OR P0, PT, R6, UR6, P0 ;  /* 0x0000000606007c0c */ /* 0x001fda0008706670 */
[----:B------:R-:W-:Y:S05]  /*00b0*/  @P0 EXIT ;  /* 0x000000000000094d */ /* 0x000fea0003800000 */
[----:B------:R-:W0:Y:S01]  /*00c0*/  LDC.64 R4, c[0x0][0x398] ;  /* 0x0000e600ff047b82 */ /* 0x000e220000000a00 */
[----:B------:R-:W1:Y:S01]  /*00d0*/  LDCU.64 UR6, c[0x0][0x358] ;  /* 0x00006b00ff0677ac */ /* 0x000e620008000a00 */
[----:B------:R-:W-:Y:S01]  /*00e0*/  IMAD.SHL.U32 R3, R0, 0x4, RZ ;  /* 0x0000000400037824 */ /* 0x000fe200078e00ff */
[----:B------:R-:W2:Y:S03]  /*00f0*/  LDCU UR4, c[0x0][0x3ac] ;  /* 0x00007580ff0477ac */ /* 0x000ea60008000800 */
[----:B0-----:R-:W-:Y:S02]  /*0100*/  IMAD.WIDE R4, R3, 0x4, R4 ;  /* 0x0000000403047825 */ /* 0x001fe400078e0204 */
[----:B------:R-:W0:Y:S03]  /*0110*/  LDC.64 R2, c[0x0][0x380] ;  /* 0x0000e000ff027b82 */ /* 0x000e260000000a00 */
[----:B-1----:R-:W3:Y:S04]  /*0120*/  LDG.E.CONSTANT R9, desc[UR6][R4.64] ;  /* 0x0000000604097981 */ /* 0x002ee8000c1e9900 */
[----:B------:R-:W4:Y:S04]  /*0130*/  LDG.E.CONSTANT R11, desc[UR6][R4.64+0x4] ;  /* 0x00000406040b7981 */ /* 0x000f28000c1e9900 */
[----:B------:R-:W5:Y:S04]  /*0140*/  LDG.E.CONSTANT R13, desc[UR6][R4.64+0x8] ;  /* 0x00000806040d7981 */ /* 0x000f68000c1e9900 */
[----:B------:R-:W5:Y:S01]  /*0150*/  LDG.E.CONSTANT R21, desc[UR6][R4.64+0xc] ;  /* 0x00000c0604157981 */ /* 0x000f62000c1e9900 */
[----:B--2---:R-:W-:-:S04]  /*0160*/  IMAD R7, R6, UR4, RZ ;  /* 0x0000000406077c24 */ /* 0x004fc8000f8e02ff */
[----:B------:R-:W-:-:S04]  /*0170*/  IMAD R10, R7, 0x3, RZ ;  /* 0x00000003070a7824 */ /* 0x000fc800078e02ff */
[--C-:B---3--:R-:W-:Y:S02]  /*0180*/  IMAD R8, R9, 0x3, R10.reuse ;  /* 0x0000000309087824 */ /* 0x108fe400078e020a */
[--C-:B----4-:R-:W-:Y:S02]  /*0190*/  IMAD R7, R11, 0x3, R10.reuse ;  /* 0x000000030b077824 */ /* 0x110fe400078e020a */
[----:B-----5:R-:W-:Y:S02]  /*01a0*/  IMAD R9, R13, 0x3, R10 ;  /* 0x000000030d097824 */ /* 0x020fe400078e020a */
[----:B0-----:R-:W-:-:S04]  /*01b0*/  IMAD.WIDE R16, R7, 0x4, R2 ;  /* 0x0000000407107825 */ /* 0x001fc800078e0202 */
[--C-:B------:R-:W-:Y:S01]  /*01c0*/  IMAD.WIDE R12, R8, 0x4, R2.reuse ;  /* 0x00000004080c7825 */ /* 0x100fe200078e0202 */
[----:B------:R-:W2:Y:S03]  /*01d0*/  LDG.E.CONSTANT R26, desc[UR6][R16.64] ;  /* 0x00000006101a7981 */ /* 0x000ea6000c1e9900 */
[----:B------:R-:W-:Y:S01]  /*01e0*/  IMAD.WIDE R18, R9, 0x4, R2 ;  /* 0x0000000409127825 */ /* 0x000fe200078e0202 */
[----:B------:R-:W3:Y:S04]  /*01f0*/  LDG.E.CONSTANT R27, desc[UR6][R16.64+0x8] ;  /* 0x00000806101b7981 */ /* 0x000ee8000c1e9900 */
[----:B------:R-:W2:Y:S04]  /*0200*/  LDG.E.CONSTANT R5, desc[UR6][R12.64] ;  /* 0x000000060c057981 */ /* 0x000ea8000c1e9900 */
[----:B------:R-:W3:Y:S04]  /*0210*/  LDG.E.CONSTANT R4, desc[UR6][R18.64+0x8] ;  /* 0x0000080612047981 */ /* 0x000ee8000c1e9900 */
[----:B------:R2:W4:Y:S04]  /*0220*/  LDG.E.CONSTANT R23, desc[UR6][R16.64+0x4] ;  /* 0x0000040610177981 */ /* 0x000528000c1e9900 */
[----:B------:R-:W5:Y:S04]  /*0230*/  LDG.E.CONSTANT R20, desc[UR6][R12.64+0x8] ;  /* 0x000008060c147981 */ /* 0x000f68000c1e9900 */
[----:B------:R-:W4:Y:S04]  /*0240*/  LDG.E.CONSTANT R11, desc[UR6][R18.64+0x4] ;  /* 0x00000406120b7981 */ /* 0x000f28000c1e9900 */
[----:B------:R-:W4:Y:S04]  /*0250*/  LDG.E.CONSTANT R15, desc[UR6][R18.64] ;  /* 0x00000006120f7981 */ /* 0x000f28000c1e9900 */
[----:B------:R0:W4:Y:S01]  /*0260*/  LDG.E.CONSTANT R14, desc[UR6][R12.64+0x4] ;  /* 0x000004060c0e7981 */ /* 0x000122000c1e9900 */
[----:B------:R-:W-:-:S04]  /*0270*/  IMAD R10, R21, 0x3, R10 ;  /* 0x00000003150a7824 */ /* 0x000fc800078e020a */
[----:B------:R-:W-:-:S05]  /*0280*/  IMAD.WIDE R24, R10, 0x4, R2 ;  /* 0x000000040a187825 */ /* 0x000fca00078e0202 */
[----:B------:R-:W4:Y:S04]  /*0290*/  LDG.E.CONSTANT R28, desc[UR6][R24.64] ;  /* 0x00000006181c7981 */ /* 0x000f28000c1e9900 */
[----:B------:R-:W4:Y:S04]  /*02a0*/  LDG.E.CONSTANT R2, desc[UR6][R24.64+0x4] ;  /* 0x0000040618027981 */ /* 0x000f28000c1e9900 */
[----:B------:R-:W4:Y:S01]  /*02b0*/  LDG.E.CONSTANT R3, desc[UR6][R24.64+0x8] ;  /* 0x0000080618037981 */ /* 0x000f22000c1e9900 */
[----:B------:R-:W-:Y:S01]  /*02c0*/  BSSY.RECONVERGENT B0, `(.L_x_235) ;  /* 0x0000029000007945 */ /* 0x000fe20003800200 */
[----:B--2---:R-:W-:Y:S01]  /*02d0*/  FADD R17, -R5, R26 ;  /* 0x0000001a05117221 */ /* 0x004fe20000000100 */
[----:B---3--:R-:W-:-:S04]  /*02e0*/  FADD R22, -R27, R4 ;  /* 0x000000041b167221 */ /* 0x008fc80000000100 */
[----:B0-----:R-:W-:Y:S01]  /*02f0*/  FMUL R13, R17, R22 ;  /* 0x00000016110d7220 */ /* 0x001fe20000400000 */
[----:B-----5:R-:W-:Y:S01]  /*0300*/  FADD R20, -R20, R27 ;  /* 0x0000001b14147221 */ /* 0x020fe20000000100 */
[----:B----4-:R-:W-:Y:S01]  /*0310*/  FADD R21, -R23, R11 ;  /* 0x0000000b17157221 */ /* 0x010fe20000000100 */
[----:B------:R-:W-:-:S03]  /*0320*/  FADD R5, -R26, R15 ;  /* 0x0000000f1a057221 */ /* 0x000fc60000000100 */
[----:B------:R-:W-:Y:S01]  /*0330*/  FMUL R16, R20, R21 ;  /* 0x0000001514107220 */ /* 0x000fe20000400000 */
[----:B------:R-:W-:Y:S01]  /*0340*/  FADD R23, -R14, R23 ;  /* 0x000000170e177221 */ /* 0x000fe20000000100 */
[-C--:B------:R-:W-:Y:S02]  /*0350*/  FFMA R14, R20, R5.reuse, -R13 ;  /* 0x00000005140e7223 */ /* 0x080fe4000000080d */
[----:B------:R-:W0:Y:S01]  /*0360*/  LDC.64 R12, c[0x0][0x3a0] ;  /* 0x0000e800ff0c7b82 */ /* 0x000e220000000a00 */
[C---:B------:R-:W-:Y:S01]  /*0370*/  FFMA R16, R23.reuse, R22, -R16 ;  /* 0x0000001617107223 */ /* 0x040fe20000000810 */
[----:B------:R-:W-:Y:S01]  /*0380*/  FMUL R18, R23, R5 ;  /* 0x0000000517127220 */ /* 0x000fe20000400000 */
[----:B------:R-:W-:-:S03]  /*0390*/  FMUL R19, R14, R14 ;  /* 0x0000000e0e137220 */ /* 0x000fc60000400000 */
[----:B------:R-:W-:Y:S01]  /*03a0*/  FFMA R18, R17, R21, -R18 ;  /* 0x0000001511127223 */ /* 0x000fe20000000812 */
[----:B------:R-:W-:-:S04]  /*03b0*/  FFMA R19, R16, R16, R19 ;  /* 0x0000001010137223 */ /* 0x000fc80000000013 */
[----:B------:R-:W-:-:S05]  /*03c0*/  FFMA R19, R18, R18, R19 ;  /* 0x0000001212137223 */ /* 0x000fca0000000013 */
[----:B------:R-:W-:Y:S01]  /*03d0*/  IADD3 R17, PT, PT, R19, -0xd000000, RZ ;  /* 0xf300000013117810 */ /* 0x000fe20007ffe0ff */
[----:B------:R1:W2:Y:S03]  /*03e0*/  MUFU.RSQ R26, R19 ;  /* 0x00000013001a7308 */ /* 0x0002a60000001400 */
[----:B------:R-:W-:Y:S01]  /*03f0*/  ISETP.GT.U32.AND P0, PT, R17, 0x727fffff, PT ;  /* 0x727fffff1100780c */ /* 0x000fe20003f04070 */
[----:B------:R-:W-:Y:S01]  /*0400*/  FADD R15, -R15, R28 ;  /* 0x0000001c0f0f7221 */ /* 0x000fe20000000100 */
[----:B------:R-:W-:Y:S01]  /*0410*/  FADD R2, -R11, R2 ;  /* 0x000000020b027221 */ /* 0x000fe20000000100 */
[----:B------:R-:W-:Y:S01]  /*0420*/  FADD R4, -R4, R3 ;  /* 0x0000000304047221 */ /* 0x000fe20000000100 */
[----:B------:R-:W-:Y:S02]  /*0430*/  IMAD R3, R0, 0x3, RZ ;  /* 0x0000000300037824 */ /* 0x000fe400078e02ff */
[----:B------:R-:W-:Y:S01]  /*0440*/  FMUL R24, R21, R15 ;  /* 0x0000000f15187220 */ /* 0x000fe20000400000 */
[----:B------:R-:W-:Y:S01]  /*0450*/  FMUL R20, R22, R2 ;  /* 0x0000000216147220 */ /* 0x000fe20000400000 */
[----:B------:R-:W-:Y:S01]  /*0460*/  FMUL R11, R5, R4 ;  /* 0x00000004050b7220 */ /* 0x000fe20000400000 */
[----:B0-----:R-:W-:-:S04]  /*0470*/  IMAD.WIDE R12, R3, 0x4, R12 ;  /* 0x00000004030c7825 */ /* 0x001fc800078e020c */
[----:B------:R-:W-:Y:S01]  /*0480*/  FFMA R23, R5, R2, -R24 ;  /* 0x0000000205177223 */ /* 0x000fe20000000818 */
[----:B------:R-:W-:Y:S01]  /*0490*/  FFMA R17, R21, R4, -R20 ;  /* 0x0000000415117223 */ /* 0x000fe20000000814 */
[----:B------:R-:W-:Y:S01]  /*04a0*/  FFMA R15, R22, R15, -R11 ;  /* 0x0000000f160f7223 */ /* 0x000fe2000000080b */
[----:B-12---:R-:W-:Y:S06]  /*04b0*/  @!P0 BRA `(.L_x_236) ;  /* 0x0000000000148947 */ /* 0x006fec0003800000 */
[----:B------:R-:W-:Y:S01]  /*04c0*/  IMAD.MOV.U32 R0, RZ, RZ, R19 ;  /* 0x000000ffff007224 */ /* 0x000fe200078e0013 */
[----:B------:R-:W-:-:S07]  /*04d0*/  MOV R2, 0x4f0 ;  /* 0x000004f000027802 */ /* 0x000fce0000000f00 */
[----:B------:R-:W-:Y:S05]  /*04e0*/  CALL.REL.NOINC `($__internal_7_$__cuda_sm20_sqrt_rn_f32_slowpath) ;  /* 0x0000001800e07944 */ /* 0x000fea0003c00000 */
[----:B------:R-:W-:Y:S01]  /*04f0*/  MOV R19, R0 ;  /* 0x0000000000137202 */ /* 0x000fe20000000f00 */
[----:B------:R-:W-:Y:S06]  /*0500*/  BRA `(.L_x_237) ;  /* 0x0000000000107947 */ /* 0x000fec0003800000 */
.L_x_236:
[----:B------:R-:W-:Y:S01]  /*0510*/  FMUL.FTZ R0, R19, R26 ;  /* 0x0000001a13007220 */ /* 0x000fe20000410000 */
[----:B------:R-:W-:-:S03]  /*0520*/  FMUL.FTZ R26, R26, 0.5 ;  /* 0x3f0000001a1a7820 */ /* 0x000fc60000410000 */
[----:B------:R-:W-:-:S04]  /*0530*/  FFMA R19, -R0, R0, R19 ;  /* 0x0000000000137223 */ /* 0x000fc80000000113 */
[----:B------:R-:W-:-:S07]  /*0540*/  FFMA R19, R19, R26, R0 ;  /* 0x0000001a13137223 */ /* 0x000fce0000000000 */
.L_x_237:
[----:B------:R-:W-:Y:S05]  /*0550*/  BSYNC.RECONVERGENT B0 ;  /* 0x0000000000007941 */ /* 0x000fea0003800200 */
.L_x_235:
[----:B------:R-:W-:Y:S01]  /*0560*/  FMUL R0, R15, R15 ;  /* 0x0000000f0f007220 */ /* 0x000fe20000400000 */
[----:B------:R-:W-:Y:S03]  /*0570*/  BSSY.RECONVERGENT B0, `(.L_x_238) ;  /* 0x000000f000007945 */ /* 0x000fe60003800200 */
[----:B------:R-:W-:-:S04]  /*0580*/  FFMA R0, R17, R17, R0 ;  /* 0x0000001111007223 */ /* 0x000fc80000000000 */
[----:B------:R-:W-:-:S04]  /*0590*/  FFMA R0, R23, R23, R0 ;  /* 0x0000001717007223 */ /* 0x000fc80000000000 */
[----:B------:R-:W-:Y:S01]  /*05a0*/  VIADD R2, R0, 0xf3000000 ;  /* 0xf300000000027836 */ /* 0x000fe20000000000 */
[----:B------:R0:W1:Y:S04]  /*05b0*/  MUFU.RSQ R3, R0 ;  /* 0x0000000000037308 */ /* 0x0000680000001400 */
[----:B------:R-:W-:-:S13]  /*05c0*/  ISETP.GT.U32.AND P0, PT, R2, 0x727fffff, PT ;  /* 0x727fffff0200780c */ /* 0x000fda0003f04070 */
[----:B01----:R-:W-:Y:S05]  /*05d0*/  @!P0 BRA `(.L_x_239) ;  /* 0x0000000000108947 */ /* 0x003fea0003800000 */
[----:B------:R-:W-:-:S07]  /*05e0*/  MOV R2, 0x600 ;  /* 0x0000060000027802 */ /* 0x000fce0000000f00 */
[----:B------:R-:W-:Y:S05]  /*05f0*/  CALL.REL.NOINC `($__internal_7_$__cuda_sm20_sqrt_rn_f32_slowpath) ;  /* 0x00000018009c7944 */ /* 0x000fea0003c00000 */
[----:B------:R-:W-:Y:S01]  /*0600*/  MOV R24, R0 ;  /* 0x0000000000187202 */ /* 0x000fe20000000f00 */
[----:B------:R-:W-:Y:S06]  /*0610*/  BRA `(.L_x_240) ;  /* 0x0000000000107947 */ /* 0x000fec0003800000 */
.L_x_239:
[----:B------:R-:W-:Y:S01]  /*0620*/  FMUL.FTZ R11, R0, R3 ;  /* 0x00000003000b7220 */ /* 0x000fe20000410000 */
[----:B------:R-:W-:-:S03]  /*0630*/  FMUL.FTZ R3, R3, 0.5 ;  /* 0x3f00000003037820 */ /* 0x000fc60000410000 */
[----:B------:R-:W-:-:S04]  /*0640*/  FFMA R0, -R11, R11, R0 ;  /* 0x0000000b0b007223 */ /* 0x000fc80000000100 */
[----:B------:R-:W-:-:S07]  /*0650*/  FFMA R24, R0, R3, R11 ;  /* 0x0000000300187223 */ /* 0x000fce000000000b */
.L_x_240:
[----:B------:R-:W-:Y:S05]  /*0660*/  BSYNC.RECONVERGENT B0 ;  /* 0x0000000000007941 */ /* 0x000fea0003800200 */
.L_x_238:
[----:B------:R-:W-:-:S04]  /*0670*/  FMNMX R0, R24, R19, PT ;  /* 0x0000001318007209 */ /* 0x000fc80003800000 */
[----:B------:R-:W-:-:S13]  /*0680*/  FSETP.GEU.AND P0, PT, R0, 9.9999999392252902908e-09, PT ;  /* 0x322bcc770000780b */ /* 0x000fda0003f0e000 */
[----:B------:R-:W-:Y:S05]  /*0690*/  @!P0 EXIT ;  /* 0x000000000000894d */ /* 0x000fea0003800000 */
[----:B------:R0:W5:Y:S04]  /*06a0*/  LDG.E.CONSTANT R4, desc[UR6][R12.64+0x8] ;  /* 0x000008060c047981 */ /* 0x000168000c1e9900 */
[----:B------:R0:W5:Y:S04]  /*06b0*/  LDG.E.CONSTANT R25, desc[UR6][R12.64+0x4] ;  /* 0x000004060c197981 */ /* 0x000168000c1e9900 */
[----:B------:R0:W5:Y:S01]  /*06c0*/  LDG.E.CONSTANT R20, desc[UR6][R12.64] ;  /* 0x000000060c147981 */ /* 0x000162000c1e9900 */
[----:B------:R-:W-:Y:S01]  /*06d0*/  VIADD R0, R19, 0x1800000 ;  /* 0x0180000013007836 */ /* 0x000fe20000000000 */
[----:B------:R-:W-:Y:S04]  /*06e0*/  BSSY.RECONVERGENT B0, `(.L_x_241) ;  /* 0x000000d000007945 */ /* 0x000fe80003800200 */
[----:B------:R-:W-:-:S04]  /*06f0*/  LOP3.LUT R0, R0, 0x7f800000, RZ, 0xc0, !PT ;  /* 0x7f80000000007812 */ /* 0x000fc800078ec0ff */
[----:B------:R-:W-:-:S13]  /*0700*/  ISETP.GT.U32.AND P0, PT, R0, 0x1ffffff, PT ;  /* 0x01ffffff0000780c */ /* 0x000fda0003f04070 */
[----:B0-----:R-:W-:Y:S05]  /*0710*/  @P0 BRA `(.L_x_242) ;  /* 0x0000000000140947 */ /* 0x001fea0003800000 */
[----:B------:R-:W-:Y:S02]  /*0720*/  MOV R0, R19 ;  /* 0x0000001300007202 */ /* 0x000fe40000000f00 */
[----:B------:R-:W-:-:S07]  /*0730*/  MOV R19, 0x750 ;  /* 0x0000075000137802 */ /* 0x000fce0000000f00 */
[----:B-----5:R-:W-:Y:S05]  /*0740*/  CALL.REL.NOINC `($__internal_6_$__cuda_sm20_rcp_rn_f32_slowpath) ;  /* 0x0000001400707944 */ /* 0x020fea0003c00000 */
[----:B------:R-:W-:Y:S01]  /*0750*/  IMAD.MOV.U32 R11, RZ, RZ, R0 ;  /* 0x000000ffff0b7224 */ /* 0x000fe200078e0000 */
[----:B------:R-:W-:Y:S06]  /*0760*/  BRA `(.L_x_243) ;  /* 0x0000000000107947 */ /* 0x000fec0003800000 */
.L_x_242:
[----:B------:R-:W0:Y:S02]  /*0770*/  MUFU.RCP R0, R19 ;  /* 0x0000001300007308 */ /* 0x000e240000001000 */
[----:B0-----:R-:W-:-:S04]  /*0780*/  FFMA R2, R0, R19, -1 ;  /* 0xbf80000000027423 */ /* 0x001fc80000000013 */
[----:B------:R-:W-:-:S04]  /*0790*/  FADD.FTZ R11, -R2, -RZ ;  /* 0x800000ff020b7221 */ /* 0x000fc80000010100 */
[----:B------:R-:W-:-:S07]  /*07a0*/  FFMA R11, R0, R11, R0 ;  /* 0x0000000b000b7223 */ /* 0x000fce0000000000 */
.L_x_243:
[----:B------:R-:W-:Y:S05]  /*07b0*/  BSYNC.RECONVERGENT B0 ;  /* 0x0000000000007941 */ /* 0x000fea0003800200 */
.L_x_241:
[----:B------:R-:W-:Y:S01]  /*07c0*/  IADD3 R0, PT, PT, R24, 0x1800000, RZ ;  /* 0x0180000018007810 */ /* 0x000fe20007ffe0ff */
[----:B------:R-:W-:Y:S03]  /*07d0*/  BSSY.RECONVERGENT B0, `(.L_x_244) ;  /* 0x000000d000007945 */ /* 0x000fe60003800200 */
[----:B------:R-:W-:-:S04]  /*07e0*/  LOP3.LUT R0, R0, 0x7f800000, RZ, 0xc0, !PT ;  /* 0x7f80000000007812 */ /* 0x000fc800078ec0ff */
[----:B------:R-:W-:-:S13]  /*07f0*/  ISETP.GT.U32.AND P0, PT, R0, 0x1ffffff, PT ;  /* 0x01ffffff0000780c */ /* 0x000fda0003f04070 */
[----:B------:R-:W-:Y:S05]  /*0800*/  @P0 BRA `(.L_x_245) ;  /* 0x0000000000140947 */ /* 0x000fea0003800000 */
[----:B------:R-:W-:Y:S01]  /*0810*/  IMAD.MOV.U32 R0, RZ, RZ, R24 ;  /* 0x000000ffff007224 */ /* 0x000fe200078e0018 */
[----:B------:R-:W-:-:S07]  /*0820*/  MOV R19, 0x840 ;  /* 0x0000084000137802 */ /* 0x000fce0000000f00 */
[----:B-----5:R-:W-:Y:S05]  /*0830*/  CALL.REL.NOINC `($__internal_6_$__cuda_sm20_rcp_rn_f32_slowpath) ;  /* 0x0000001400347944 */ /* 0x020fea0003c00000 */
[----:B------:R-:W-:Y:S01]  /*0840*/  MOV R12, R0 ;  /* 0x00000000000c7202 */ /* 0x000fe20000000f00 */
[----:B------:R-:W-:Y:S06]  /*0850*/  BRA `(.L_x_246) ;  /* 0x0000000000107947 */ /* 0x000fec0003800000 */
.L_x_245:
[----:B------:R-:W0:Y:S02]  /*0860*/  MUFU.RCP R3, R24 ;  /* 0x0000001800037308 */ /* 0x000e240000001000 */
[----:B0-----:R-:W-:-:S04]  /*0870*/  FFMA R0, R3, R24, -1 ;  /* 0xbf80000003007423 */ /* 0x001fc80000000018 */
[----:B------:R-:W-:-:S04]  /*0880*/  FADD.FTZ R0, -R0, -RZ ;  /* 0x800000ff00007221 */ /* 0x000fc80000010100 */
[----:B------:R-:W-:-:S07]  /*0890*/  FFMA R12, R3, R0, R3 ;  /* 0x00000000030c7223 */ /* 0x000fce0000000003 */
.L_x_246:
[----:B------:R-:W-:Y:S05]  /*08a0*/  BSYNC.RECONVERGENT B0 ;  /* 0x0000000000007941 */ /* 0x000fea0003800200 */
.L_x_244:
[----:B------:R-:W-:Y:S01]  /*08b0*/  FMUL R0, R21, R21 ;  /* 0x0000001515007220 */ /* 0x000fe20000400000 */
[-C--:B------:R-:W-:Y:S01]  /*08c0*/  FMUL R13, R14, R11.reuse ;  /* 0x0000000b0e0d7220 */ /* 0x080fe20000400000 */
[-C--:B------:R-:W-:Y:S01]  /*08d0*/  FMUL R14, R15, R12.reuse ;  /* 0x0000000c0f0e7220 */ /* 0x080fe20000400000 */
[----:B------:R-:W-:Y:S01]  /*08e0*/  FMUL R15, R16, R11 ;  /* 0x0000000b100f7220 */ /* 0x000fe20000400000 */
[----:B------:R-:W-:Y:S01]  /*08f0*/  FFMA R19, R5, R5, R0 ;  /* 0x0000000505137223 */ /* 0x000fe20000000000 */
[----:B------:R-:W-:Y:S01]  /*0900*/  FMUL R16, R17, R12 ;  /* 0x0000000c11107220 */ /* 0x000fe20000400000 */
[----:B------:R-:W-:Y:S01]  /*0910*/  FMUL R0, R13, R14 ;  /* 0x0000000e0d007220 */ /* 0x000fe20000400000 */
[----:B------:R-:W-:Y:S01]  /*0920*/  FMUL R17, R18, R11 ;  /* 0x0000000b12117220 */ /* 0x000fe20000400000 */
[----:B------:R-:W-:Y:S01]  /*0930*/  FFMA R19, R22, R22, R19 ;  /* 0x0000001616137223 */ /* 0x000fe20000000013 */
[----:B------:R-:W-:Y:S01]  /*0940*/  FMUL R18, R23, R12 ;  /* 0x0000000c17127220 */ /* 0x000fe20000400000 */
[----:B------:R-:W-:Y:S01]  /*0950*/  FFMA R0, R15, R16, R0 ;  /* 0x000000100f007223 */ /* 0x000fe20000000000 */
[----:B------:R-:W-:Y:S01]  /*0960*/  FMUL R32, R17, R14 ;  /* 0x0000000e11207220 */ /* 0x000fe20000400000 */
[----:B------:R-:W-:Y:S01]  /*0970*/  VIADD R2, R19, 0xf3000000 ;  /* 0xf300000013027836 */ /* 0x000fe20000000000 */
[----:B------:R0:W1:Y:S01]  /*0980*/  MUFU.RSQ R24, R19 ;  /* 0x0000001300187308 */ /* 0x0000620000001400 */
[-C--:B------:R-:W-:Y:S01]  /*0990*/  FFMA R0, R17, R18.reuse, R0 ;  /* 0x0000001211007223 */ /* 0x080fe20000000000 */
[----:B------:R-:W-:Y:S01]  /*09a0*/  FMUL R30, R15, R18 ;  /* 0x000000120f1e7220 */ /* 0x000fe20000400000 */
[----:B------:R-:W-:Y:S01]  /*09b0*/  BSSY.RECONVERGENT B0, `(.L_x_247) ;  /* 0x0000011000007945 */ /* 0x000fe20003800200 */
[----:B------:R-:W-:Y:S01]  /*09c0*/  ISETP.GT.U32.AND P0, PT, R2, 0x727fffff, PT ;  /* 0x727fffff0200780c */ /* 0x000fe20003f04070 */
[C---:B------:R-:W-:Y:S01]  /*09d0*/  FMUL R2, R13.reuse, R16 ;  /* 0x000000100d027220 */ /* 0x040fe20000400000 */
[----:B------:R-:W-:Y:S01]  /*09e0*/  FMNMX R0, R0, -1, !PT ;  /* 0xbf80000000007809 */ /* 0x000fe20007800000 */
[----:B------:R-:W-:Y:S01]  /*09f0*/  FFMA R32, R13, R18, -R32 ;  /* 0x000000120d207223 */ /* 0x000fe20000000820 */
[----:B------:R-:W-:Y:S01]  /*0a00*/  FFMA R30, R17, R16, -R30 ;  /* 0x00000010111e7223 */ /* 0x000fe2000000081e */
[----:B------:R-:W-:Y:S01]  /*0a10*/  FFMA R29, R15, R14, -R2 ;  /* 0x0000000e0f1d7223 */ /* 0x000fe20000000802 */
[----:B------:R-:W-:-:S07]  /*0a20*/  FMNMX R23, R0, 1, PT ;  /* 0x3f80000000177809 */ /* 0x000fce0003800000 */
[----:B01----:R-:W-:Y:S05]  /*0a30*/  @!P0 BRA `(.L_x_248) ;  /* 0x0000000000108947 */ /* 0x003fea0003800000 */
[----:B------:R-:W-:Y:S02]  /*0a40*/  MOV R0, R19 ;  /* 0x0000001300007202 */ /* 0x000fe40000000f00 */
[----:B------:R-:W-:-:S07]  /*0a50*/  MOV R2, 0xa70 ;  /* 0x00000a7000027802 */ /* 0x000fce0000000f00 */
[----:B-----5:R-:W-:Y:S05]  /*0a60*/  CALL.REL.NOINC `($__internal_7_$__cuda_sm20_sqrt_rn_f32_slowpath) ;  /* 0x0000001400807944 */ /* 0x020fea0003c00000 */
[----:B------:R-:W-:Y:S05]  /*0a70*/  BRA `(.L_x_249) ;  /* 0x0000000000107947 */ /* 0x000fea0003800000 */
.L_x_248:
[----:B------:R-:W-:Y:S01]  /*0a80*/  FMUL.FTZ R0, R19, R24 ;  /* 0x0000001813007220 */ /* 0x000fe20000410000 */
[----:B------:R-:W-:-:S03]  /*0a90*/  FMUL.FTZ R24, R24, 0.5 ;  /* 0x3f00000018187820 */ /* 0x000fc60000410000 */
[----:B------:R-:W-:-:S04]  /*0aa0*/  FFMA R3, -R0, R0, R19 ;  /* 0x0000000000037223 */ /* 0x000fc80000000113 */
[----:B------:R-:W-:-:S07]  /*0ab0*/  FFMA R0, R3, R24, R0 ;  /* 0x0000001803007223 */ /* 0x000fce0000000000 */
.L_x_249:
[----:B------:R-:W-:Y:S05]  /*0ac0*/  BSYNC.RECONVERGENT B0 ;  /* 0x0000000000007941 */ /* 0x000fea0003800200 */
.L_x_247:
[----:B------:R-:W-:Y:S01]  /*0ad0*/  FMNMX R27, R0, 9.9999999392252902908e-09, !PT ;  /* 0x322bcc77001b7809 */ /* 0x000fe20007800000 */
[----:B------:R-:W-:Y:S01]  /*0ae0*/  FMUL R30, R21, R30 ;  /* 0x0000001e151e7220 */ /* 0x000fe20000400000 */
[----:B------:R-:W-:Y:S02]  /*0af0*/  BSSY.RECONVERGENT B0, `(.L_x_250) ;  /* 0x000000f000007945 */ /* 0x000fe40003800200 */
[----:B------:R-:W0:Y:S01]  /*0b00*/  MUFU.RCP R2, R27 ;  /* 0x0000001b00027308 */ /* 0x000e220000001000 */
[----:B------:R-:W-:-:S04]  /*0b10*/  FFMA R5, R5, R32, R30 ;  /* 0x0000002005057223 */ /* 0x000fc8000000001e */
[----:B------:R-:W-:-:S04]  /*0b20*/  FFMA R0, R22, R29, R5 ;  /* 0x0000001d16007223 */ /* 0x000fc80000000005 */
[----:B------:R-:W1:Y:S01]  /*0b30*/  FCHK P0, R0, R27 ;  /* 0x0000001b00007302 */ /* 0x000e620000000000 */
[----:B0-----:R-:W-:-:S04]  /*0b40*/  FFMA R3, -R27, R2, 1 ;  /* 0x3f8000001b037423 */ /* 0x001fc80000000102 */
[----:B------:R-:W-:-:S04]  /*0b50*/  FFMA R3, R2, R3, R2 ;  /* 0x0000000302037223 */ /* 0x000fc80000000002 */
[----:B------:R-:W-:-:S04]  /*0b60*/  FFMA R22, R0, R3, RZ ;  /* 0x0000000300167223 */ /* 0x000fc800000000ff */
[----:B------:R-:W-:-:S04]  /*0b70*/  FFMA R2, -R27, R22, R0 ;  /* 0x000000161b027223 */ /* 0x000fc80000000100 */
[----:B------:R-:W-:Y:S01]  /*0b80*/  FFMA R22, R3, R2, R22 ;  /* 0x0000000203167223 */ /* 0x000fe20000000016 */
[----:B-1----:R-:W-:Y:S06]  /*0b90*/  @!P0 BRA `(.L_x_251) ;  /* 0x0000000000108947 */ /* 0x002fec0003800000 */
[----:B------:R-:W-:Y:S01]  /*0ba0*/  IMAD.MOV.U32 R3, RZ, RZ, R27 ;  /* 0x000000ffff037224 */ /* 0x000fe200078e001b */
[----:B------:R-:W-:-:S07]  /*0bb0*/  MOV R2, 0xbd0 ;  /* 0x00000bd000027802 */ /* 0x000fce0000000f00 */
[----:B-----5:R-:W-:Y:S05]  /*0bc0*/  CALL.REL.NOINC `($__internal_8_$__cuda_sm3x_div_rn_noftz_f32_slowpath) ;  /* 0x0000001400807944 */ /* 0x020fea0003c00000 */
[----:B------:R-:W-:-:S07]  /*0bd0*/  MOV R22, R0 ;  /* 0x0000000000167202 */ /* 0x000fce0000000f00 */
.L_x_251:
[----:B------:R-:W-:Y:S05]  /*0be0*/  BSYNC.RECONVERGENT B0 ;  /* 0x0000000000007941 */ /* 0x000fea0003800200 */
.L_x_250:
[CC--:B------:R-:W-:Y:S01]  /*0bf0*/  FSETP.GT.AND P2, PT, |R22|.reuse, |R23|.reuse, PT ;  /* 0x400000171600720b */ /* 0x0c0fe20003f44200 */
[----:B------:R-:W-:Y:S03]  /*0c00*/  BSSY.RECONVERGENT B0, `(.L_x_252) ;  /* 0x000000f000007945 */ /* 0x000fe60003800200 */
[----:B------:R-:W-:Y:S02]  /*0c10*/  FSEL R5, |R22|, |R23|, P2 ;  /* 0x4000001716057208 */ /* 0x000fe40001000200 */
[----:B------:R-:W-:Y:S02]  /*0c20*/  FSEL R0, |R23|, |R22|, P2 ;  /* 0x4000001617007208 */ /* 0x000fe40001000200 */
        /* <DEDUP_REMOVED lines=12> */
.L_x_253:
[----:B------:R-:W-:Y:S05]  /*0cf0*/  BSYNC.RECONVERGENT B0 ;  /* 0x0000000000007941 */ /* 0x000fea0003800200 */
.L_x_252:
[----:B------:R-:W-:Y:S02]  /*0d00*/  IMAD.MOV.U32 R3, RZ, RZ, 0x3b33710b ;  /* 0x3b33710bff037424 */ /* 0x000fe400078e00ff */
[----:B------:R-:W-:Y:S01]  /*0d10*/  FMUL R0, R2, R2 ;  /* 0x0000000202007220 */ /* 0x000fe20000400000 */
[----:B------:R-:W-:Y:S01]  /*0d20*/  HFMA2 R24, -RZ, RZ, 1.857421875, -1409 ;  /* 0x3f6ee581ff187431 */ /* 0x000fe200000001ff */
[C---:B------:R-:W-:Y:S01]  /*0d30*/  ISETP.GE.AND P0, PT, R23.reuse, RZ, PT ;  /* 0x000000ff1700720c */ /* 0x040fe20003f06270 */
[----:B------:R-:W-:Y:S01]  /*0d40*/  BSSY.RECONVERGENT B0, `(.L_x_254) ;  /* 0x000005a000007945 */ /* 0x000fe20003800200 */
[C---:B------:R-:W-:Y:S01]  /*0d50*/  FFMA R3, R0.reuse, R3, -0.015681877732276916504 ;  /* 0xbc80774800037423 */ /* 0x040fe20000000003 */
[C---:B------:R-:W-:Y:S01]  /*0d60*/  FSETP.NEU.AND P3, PT, |R23|.reuse, |R22|, PT ;  /* 0x400000161700720b */ /* 0x040fe20003f6d200 */
[----:B------:R-:W-:Y:S01]  /*0d70*/  FADD R23, |R23|, |R22| ;  /* 0x4000001617177221 */ /* 0x000fe20000000200 */
[----:B------:R-:W-:Y:S01]  /*0d80*/  FSETP.NEU.AND P1, PT, R5, RZ, PT ;  /* 0x000000ff0500720b */ /* 0x000fe20003f2d000 */
[----:B------:R-:W-:-:S04]  /*0d90*/  FFMA R3, R0, R3, 0.042200751602649688721 ;  /* 0x3d2cdab200037423 */ /* 0x000fc80000000003 */
[----:B------:R-:W-:-:S04]  /*0da0*/  FFMA R3, R0, R3, -0.074792981147766113281 ;  /* 0xbd992d1000037423 */ /* 0x000fc80000000003 */
[----:B------:R-:W-:-:S04]  /*0db0*/  FFMA R3, R0, R3, 0.10640415549278259277 ;  /* 0x3dd9ea6c00037423 */ /* 0x000fc80000000003 */
[----:B------:R-:W-:-:S04]  /*0dc0*/  FFMA R3, R0, R3, -0.14207722246646881104 ;  /* 0xbe117cb100037423 */ /* 0x000fc80000000003 */
[----:B------:R-:W-:-:S04]  /*0dd0*/  FFMA R3, R0, R3, 0.19993925094604492188 ;  /* 0x3e4cbce000037423 */ /* 0x000fc80000000003 */
[----:B------:R-:W-:-:S04]  /*0de0*/  FFMA R3, R0, R3, -0.33333197236061096191 ;  /* 0xbeaaaa7d00037423 */ /* 0x000fc80000000003 */
[----:B------:R-:W-:-:S04]  /*0df0*/  FMUL R3, R0, R3 ;  /* 0x0000000300037220 */ /* 0x000fc80000400000 */
[----:B------:R-:W-:Y:S01]  /*0e00*/  FFMA R3, R3, R2, R2 ;  /* 0x0000000203037223 */ /* 0x000fe20000000002 */
[----:B------:R-:W-:-:S03]  /*0e10*/  FSEL R2, R24, 1.8663789033889770508, P2 ;  /* 0x3feee58118027808 */ /* 0x000fc60001000000 */
[----:B------:R-:W-:-:S05]  /*0e20*/  FFMA R0, R24, 1.6832555532455444336, -R3 ;  /* 0x3fd774eb18007823 */ /* 0x000fca0000000803 */
[-C--:B------:R-:W-:Y:S01]  /*0e30*/  FSEL R21, R0, R3.reuse, P2 ;  /* 0x0000000300157208 */ /* 0x080fe20001000000 */
[----:B------:R-:W-:Y:S01]  /*0e40*/  IMAD.MOV.U32 R0, RZ, RZ, 0x4016cbe4 ;  /* 0x4016cbe4ff007424 */ /* 0x000fe200078e00ff */
[----:B------:R-:W-:-:S05]  /*0e50*/  FSEL R3, R3, -R3, P2 ;  /* 0x8000000303037208 */ /* 0x000fca0001000000 */
[----:B------:R-:W-:Y:S01]  /*0e60*/  @!P0 FFMA R21, R2, 1.6832555532455444336, R3 ;  /* 0x3fd774eb02158823 */ /* 0x000fe20000000003 */
[----:B------:R-:W-:Y:S02]  /*0e70*/  @!P3 FSEL R21, R0, 0.78539818525314331055, !P0 ;  /* 0x3f490fdb0015b808 */ /* 0x000fe40004000000 */
[----:B------:R-:W-:Y:S02]  /*0e80*/  @!P1 FSEL R21, RZ, 3.1415927410125732422, P0 ;  /* 0x40490fdbff159808 */ /* 0x000fe40000000000 */
[----:B------:R-:W-:Y:S02]  /*0e90*/  FSETP.NAN.AND P0, PT, R23, R23, PT ;  /* 0x000000171700720b */ /* 0x000fe40003f08000 */
[----:B------:R-:W-:-:S04]  /*0ea0*/  LOP3.LUT R22, R21, 0x80000000, R22, 0xb8, !PT ;  /* 0x8000000015167812 */ /* 0x000fc800078eb816 */
[----:B------:R-:W-:-:S05]  /*0eb0*/  FSEL R21, R23, R22, P0 ;  /* 0x0000001617157208 */ /* 0x000fca0000000000 */
[----:B-----5:R-:W-:-:S04]  /*0ec0*/  FFMA R21, R25, R21, -R4 ;  /* 0x0000001519157223 */ /* 0x020fc80000000804 */
[C---:B------:R-:W-:Y:S01]  /*0ed0*/  FMUL R0, R21.reuse, 0.63661974668502807617 ;  /* 0x3f22f98315007820 */ /* 0x040fe20000400000 */
[----:B------:R-:W-:-:S05]  /*0ee0*/  FSETP.GE.AND P0, PT, |R21|, 105615, PT ;  /* 0x47ce47801500780b */ /* 0x000fca0003f06200 */
[----:B------:R-:W0:Y:S02]  /*0ef0*/  F2I.NTZ R0, R0 ;  /* 0x0000000000007305 */ /* 0x000e240000203100 */
[-C--:B0-----:R-:W-:Y:S02]  /*0f00*/  I2FP.F32.S32 R26, R0.reuse ;  /* 0x00000000001a7245 */ /* 0x081fe40000201400 */
[----:B------:R-:W-:-:S03]  /*0f10*/  MOV R24, R0 ;  /* 0x0000000000187202 */ /* 0x000fc60000000f00 */
[----:B------:R-:W-:-:S04]  /*0f20*/  FFMA R3, R26, -1.5707962512969970703, R21 ;  /* 0xbfc90fda1a037823 */ /* 0x000fc80000000015 */
[----:B------:R-:W-:-:S04]  /*0f30*/  FFMA R3, R26, -7.5497894158615963534e-08, R3 ;  /* 0xb3a221681a037823 */ /* 0x000fc80000000003 */
[----:B------:R-:W-:-:S04]  /*0f40*/  FFMA R26, R26, -5.3903029534742383927e-15, R3 ;  /* 0xa7c234c51a1a7823 */ /* 0x000fc80000000003 */
[----:B------:R-:W-:Y:S01]  /*0f50*/  IMAD.MOV.U32 R2, RZ, RZ, R26 ;  /* 0x000000ffff027224 */ /* 0x000fe200078e001a */
[----:B------:R-:W-:Y:S06]  /*0f60*/  @!P0 BRA `(.L_x_255) ;  /* 0x0000000000dc8947 */ /* 0x000fec0003800000 */
[----:B------:R-:W-:-:S13]  /*0f70*/  FSETP.NEU.AND P0, PT, |R21|, +INF , PT ;  /* 0x7f8000001500780b */ /* 0x000fda0003f0d200 */
[----:B------:R-:W-:Y:S01]  /*0f80*/  @!P0 FMUL R2, RZ, R21 ;  /* 0x00000015ff028220 */ /* 0x000fe20000400000 */
[----:B------:R-:W-:Y:S01]  /*0f90*/  @!P0 MOV R0, RZ ;  /* 0x000000ff00008202 */ /* 0x000fe20000000f00 */
[----:B------:R-:W-:Y:S06]  /*0fa0*/  @!P0 BRA `(.L_x_255) ;  /* 0x0000000000cc8947 */ /* 0x000fec0003800000 */
[----:B------:R-:W-:Y:S02]  /*0fb0*/  IMAD.SHL.U32 R2, R21, 0x100, RZ ;  /* 0x0000010015027824 */ /* 0x000fe400078e00ff */
[----:B------:R-:W-:Y:S02]  /*0fc0*/  HFMA2 R22, -RZ, RZ, 0, 0 ;  /* 0x00000000ff167431 */ /* 0x000fe400000001ff */
[----:B------:R-:W-:Y:S01]  /*0fd0*/  IMAD.MOV.U32 R0, RZ, RZ, R1 ;  /* 0x000000ffff007224 */ /* 0x000fe200078e0001 */
[----:B------:R-:W0:Y:S01]  /*0fe0*/  LDCU.64 UR8, c[0x4][0x40] ;  /* 0x01000800ff0877ac */ /* 0x000e220008000a00 */
[----:B------:R-:W-:Y:S01]  /*0ff0*/  LOP3.LUT R27, R2, 0x80000000, RZ, 0xfc, !PT ;  /* 0x80000000021b7812 */ /* 0x000fe200078efcff */
[----:B------:R-:W-:Y:S01]  /*1000*/  UMOV UR5, URZ ;  /* 0x000000ff00057c82 */ /* 0x000fe20008000000 */
[----:B------:R-:W-:-:S05]  /*1010*/  UMOV UR4, URZ ;  /* 0x000000ff00047c82 */ /* 0x000fca0008000000 */
.L_x_256:
[----:B0-----:R-:W-:Y:S01]  /*1020*/  MOV R2, UR8 ;  /* 0x0000000800027c02 */ /* 0x001fe20008000f00 */
[----:B------:R-:W-:-:S05]  /*1030*/  IMAD.U32 R3, RZ, RZ, UR9 ;  /* 0x00000009ff037e24 */ /* 0x000fca000f8e00ff */
[----:B------:R-:W2:Y:S01]  /*1040*/  LDG.E.CONSTANT R2, desc[UR6][R2.64] ;  /* 0x0000000602027981 */ /* 0x000ea2000c1e9900 */
[----:B------:R-:W-:Y:S02]  /*1050*/  UIADD3 UR8, UP0, UPT, UR8, 0x4, URZ ;  /* 0x0000000408087890 */ /* 0x000fe4000ff1e0ff */
[----:B------:R-:W-:Y:S02]  /*1060*/  UIADD3 UR4, UPT, UPT, UR4, 0x1, URZ ;  /* 0x0000000104047890 */ /* 0x000fe4000fffe0ff */
[----:B------:R-:W-:Y:S02]  /*1070*/  UIADD3.X UR9, UPT, UPT, URZ, UR9, URZ, UP0, !UPT ;  /* 0x00000009ff097290 */ /* 0x000fe400087fe4ff */
[----:B------:R-:W-:Y:S01]  /*1080*/  UISETP.NE.AND UP0, UPT, UR4, 0x6, UPT ;  /* 0x000000060400788c */ /* 0x000fe2000bf05270 */
[----:B--2---:R-:W-:-:S03]  /*1090*/  IMAD.WIDE.U32 R4, R2, R27, RZ ;  /* 0x0000001b02047225 */ /* 0x004fc600078e00ff */
[----:B------:R-:W-:-:S04]  /*10a0*/  IADD3 R23, P0, PT, R4, R22, RZ ;  /* 0x0000001604177210 */ /* 0x000fc80007f1e0ff */
[----:B------:R-:W-:Y:S01]  /*10b0*/  IADD3.X R22, PT, PT, R5, UR5, RZ, P0, !PT ;  /* 0x0000000505167c10 */ /* 0x000fe200087fe4ff */
[----:B------:R0:W-:Y:S02]  /*10c0*/  STL [R0], R23 ;  /* 0x0000001700007387 */ /* 0x0001e40000100800 */
[----:B0-----:R-:W-:Y:S01]  /*10d0*/  IADD3 R0, PT, PT, R0, 0x4, RZ ;  /* 0x0000000400007810 */ /* 0x001fe20007ffe0ff */
[----:B------:R-:W-:Y:S06]  /*10e0*/  BRA.U UP0, `(.L_x_256) ;  /* 0xfffffffd00cc7547 */ /* 0x000fec000b83ffff */
[----:B------:R-:W-:Y:S01]  /*10f0*/  SHF.R.U32.HI R4, RZ, 0x17, R21 ;  /* 0x00000017ff047819 */ /* 0x000fe20000011615 */
[----:B------:R0:W-:Y:S03]  /*1100*/  STL [R1+0x18], R22 ;  /* 0x0000181601007387 */ /* 0x0001e60000100800 */
[C---:B------:R-:W-:Y:S02]  /*1110*/  LOP3.LUT R0, R4.reuse, 0xe0, RZ, 0xc0, !PT ;  /* 0x000000e004007812 */ /* 0x040fe400078ec0ff */
[----:B------:R-:W-:-:S03]  /*1120*/  LOP3.LUT P0, RZ, R4, 0x1f, RZ, 0xc0, !PT ;  /* 0x0000001f04ff7812 */ /* 0x000fc6000780c0ff */
[----:B------:R-:W-:-:S05]  /*1130*/  VIADD R0, R0, 0xffffff80 ;  /* 0xffffff8000007836 */ /* 0x000fca0000000000 */
[----:B------:R-:W-:-:S05]  /*1140*/  SHF.R.U32.HI R0, RZ, 0x5, R0 ;  /* 0x00000005ff007819 */ /* 0x000fca0000011600 */
[----:B------:R-:W-:-:S05]  /*1150*/  IMAD R23, R0, -0x4, R1 ;  /* 0xfffffffc00177824 */ /* 0x000fca00078e0201 */
[----:B------:R-:W2:Y:S04]  /*1160*/  LDL R0, [R23+0x18] ;  /* 0x0000180017007983 */ /* 0x000ea80000100800 */
[----:B------:R-:W2:Y:S04]  /*1170*/  LDL R3, [R23+0x14] ;  /* 0x0000140017037983 */ /* 0x000ea80000100800 */
[----:B------:R-:W3:Y:S01]  /*1180*/  @P0 LDL R2, [R23+0x10] ;  /* 0x0000100017020983 */ /* 0x000ee20000100800 */
[----:B------:R-:W-:Y:S01]  /*1190*/  LOP3.LUT R4, R4, 0x1f, RZ, 0xc0, !PT ;  /* 0x0000001f04047812 */ /* 0x000fe200078ec0ff */
[----:B------:R-:W-:Y:S01]  /*11a0*/  UMOV UR4, 0x54442d19 ;  /* 0x54442d1900047882 */ /* 0x000fe20000000000 */
[----:B------:R-:W-:-:S02]  /*11b0*/  UMOV UR5, 0x3bf921fb ;  /* 0x3bf921fb00057882 */ /* 0x000fc40000000000 */
[-C--:B--2---:R-:W-:Y:S02]  /*11c0*/  @P0 SHF.L.W.U32.HI R0, R3, R4.reuse, R0 ;  /* 0x0000000403000219 */ /* 0x084fe40000010e00 */
[----:B---3--:R-:W-:Y:S02]  /*11d0*/  @P0 SHF.L.W.U32.HI R3, R2, R4, R3 ;  /* 0x0000000402030219 */ /* 0x008fe40000010e03 */
[----:B------:R-:W-:Y:S02]  /*11e0*/  ISETP.GE.AND P0, PT, R21, RZ, PT ;  /* 0x000000ff1500720c */ /* 0x000fe40003f06270 */
[C---:B------:R-:W-:Y:S02]  /*11f0*/  SHF.L.W.U32.HI R4, R3.reuse, 0x2, R0 ;  /* 0x0000000203047819 */ /* 0x040fe40000010e00 */
[----:B------:R-:W-:Y:S02]  /*1200*/  SHF.L.U32 R3, R3, 0x2, RZ ;  /* 0x0000000203037819 */ /* 0x000fe400000006ff */
[----:B------:R-:W-:-:S02]  /*1210*/  SHF.R.S32.HI R5, RZ, 0x1f, R4 ;  /* 0x0000001fff057819 */ /* 0x000fc40000011404 */
[C---:B------:R-:W-:Y:S02]  /*1220*/  LOP3.LUT R27, R4.reuse, R21, RZ, 0x3c, !PT ;  /* 0x00000015041b7212 */ /* 0x040fe400078e3cff */
[C---:B------:R-:W-:Y:S02]  /*1230*/  LOP3.LUT R2, R5.reuse, R3, RZ, 0x3c, !PT ;  /* 0x0000000305027212 */ /* 0x040fe400078e3cff */
[----:B------:R-:W-:Y:S02]  /*1240*/  LOP3.LUT R3, R5, R4, RZ, 0x3c, !PT ;  /* 0x0000000405037212 */ /* 0x000fe400078e3cff */
[----:B------:R-:W-:Y:S02]  /*1250*/  SHF.R.U32.HI R5, RZ, 0x1e, R0 ;  /* 0x0000001eff057819 */ /* 0x000fe40000011600 */
[----:B------:R-:W-:Y:S02]  /*1260*/  ISETP.GE.AND P1, PT, R27, RZ, PT ;  /* 0x000000ff1b00720c */ /* 0x000fe40003f26270 */
[----:B------:R-:W0:Y:S01]  /*1270*/  I2F.F64.S64 R2, R2 ;  /* 0x0000000200027312 */ /* 0x000e220000301c00 */
[----:B------:R-:W-:-:S05]  /*1280*/  LEA.HI R0, R4, R5, RZ, 0x1 ;  /* 0x0000000504007211 */ /* 0x000fca00078f08ff */
[----:B------:R-:W-:-:S05]  /*1290*/  IMAD.MOV R4, RZ, RZ, -R0 ;  /* 0x000000ffff047224 */ /* 0x000fca00078e0a00 */
[----:B------:R-:W-:Y:S01]  /*12a0*/  @!P0 MOV R0, R4 ;  /* 0x0000000400008202 */ /* 0x000fe20000000f00 */
[----:B0-----:R-:W-:-:S10]  /*12b0*/  DMUL R22, R2, UR4 ;  /* 0x0000000402167c28 */ /* 0x001fd40008000000 */
[----:B------:R-:W0:Y:S02]  /*12c0*/  F2F.F32.F64 R22, R22 ;  /* 0x0000001600167310 */ /* 0x000e240000301000 */
[----:B0-----:R-:W-:-:S07]  /*12d0*/  FSEL R2, -R22, R22, !P1 ;  /* 0x0000001616027208 */ /* 0x001fce0004800100 */
.L_x_255:
[----:B------:R-:W-:Y:S05]  /*12e0*/  BSYNC.RECONVERGENT B0 ;  /* 0x0000000000007941 */ /* 0x000fea0003800200 */
.L_x_254:
[C---:B------:R-:W-:Y:S01]  /*12f0*/  LOP3.LUT R4, R0.reuse, 0x1, RZ, 0xc0, !PT ;  /* 0x0000000100047812 */ /* 0x040fe200078ec0ff */
[----:B------:R-:W-:Y:S01]  /*1300*/  IMAD.MOV.U32 R27, RZ, RZ, 0x37cbac00 ;  /* 0x37cbac00ff1b7424 */ /* 0x000fe200078e00ff */
[----:B------:R-:W-:Y:S01]  /*1310*/  IADD3 R5, PT, PT, R0, 0x1, RZ ;  /* 0x0000000100057810 */ /* 0x000fe20007ffe0ff */
[----:B------:R-:W-:Y:S01]  /*1320*/  FMUL R3, R2, R2 ;  /* 0x0000000202037220 */ /* 0x000fe20000400000 */
[----:B------:R-:W-:Y:S01]  /*1330*/  ISETP.NE.U32.AND P0, PT, R4, 0x1, PT ;  /* 0x000000010400780c */ /* 0x000fe20003f05070 */
[----:B------:R-:W-:Y:S01]  /*1340*/  IMAD.MOV.U32 R4, RZ, RZ, 0x3c0885e4 ;  /* 0x3c0885e4ff047424 */ /* 0x000fe200078e00ff */
[----:B------:R-:W-:Y:S01]  /*1350*/  LOP3.LUT P1, RZ, R5, 0x2, RZ, 0xc0, !PT ;  /* 0x0000000205ff7812 */ /* 0x000fe2000782c0ff */
[----:B------:R-:W-:Y:S01]  /*1360*/  FFMA R0, R3, R27, -0.0013887860113754868507 ;  /* 0xbab607ed03007423 */ /* 0x000fe2000000001b */
[----:B------:R-:W-:Y:S01]  /*1370*/  HFMA2 R5, -RZ, RZ, 1.541015625, -0.052001953125 ;  /* 0x3e2aaaa8ff057431 */ /* 0x000fe200000001ff */
[----:B------:R-:W-:Y:S01]  /*1380*/  BSSY.RECONVERGENT B0, `(.L_x_257) ;  /* 0x0000046000007945 */ /* 0x000fe20003800200 */
[----:B------:R-:W-:Y:S01]  /*1390*/  FSEL R4, R4, 0.041666727513074874878, !P0 ;  /* 0x3d2aaabb04047808 */ /* 0x000fe20004000000 */
[----:B------:R-:W-:Y:S01]  /*13a0*/  FMUL R25, R25, -R20 ;  /* 0x8000001419197220 */ /* 0x000fe20000400000 */
[----:B------:R-:W-:-:S05]  /*13b0*/  FSEL R0, R0, -0.00019574658654164522886, P0 ;  /* 0xb94d415300007808 */ /* 0x000fca0000000000 */
[----:B------:R-:W-:Y:S01]  /*13c0*/  FFMA R4, R3, R0, R4 ;  /* 0x0000000003047223 */ /* 0x000fe20000000004 */
[----:B------:R-:W-:Y:S02]  /*13d0*/  FSEL R5, -R5, -0.4999999701976776123, !P0 ;  /* 0xbeffffff05057808 */ /* 0x000fe40004000100 */
[----:B------:R-:W-:Y:S02]  /*13e0*/  FSEL R0, R2, 1, !P0 ;  /* 0x3f80000002007808 */ /* 0x000fe40004000000 */
[----:B------:R-:W-:Y:S01]  /*13f0*/  FSETP.GE.AND P0, PT, |R21|, 105615, PT ;  /* 0x47ce47801500780b */ /* 0x000fe20003f06200 */
[C---:B------:R-:W-:Y:S02]  /*1400*/  FFMA R4, R3.reuse, R4, R5 ;  /* 0x0000000403047223 */ /* 0x040fe40000000005 */
[----:B------:R-:W-:-:S04]  /*1410*/  FFMA R3, R3, R0, RZ ;  /* 0x0000000003037223 */ /* 0x000fc800000000ff */
[----:B------:R-:W-:-:S04]  /*1420*/  FFMA R0, R3, R4, R0 ;  /* 0x0000000403007223 */ /* 0x000fc80000000000 */
[----:B------:R-:W-:-:S04]  /*1430*/  @P1 FADD R0, RZ, -R0 ;  /* 0x80000000ff001221 */ /* 0x000fc80000000000 */
[----:B------:R-:W-:-:S04]  /*1440*/  FADD R3, R0, 1 ;  /* 0x3f80000000037421 */ /* 0x000fc80000000000 */
[----:B------:R-:W-:Y:S01]  /*1450*/  FMUL R20, R20, R3 ;  /* 0x0000000314147220 */ /* 0x000fe20000400000 */
[----:B------:R-:W-:Y:S06]  /*1460*/  @!P0 BRA `(.L_x_258) ;  /* 0x0000000000dc8947 */ /* 0x000fec0003800000 */
[----:B------:R-:W-:-:S13]  /*1470*/  FSETP.NEU.AND P0, PT, |R21|, +INF , PT ;  /* 0x7f8000001500780b */ /* 0x000fda0003f0d200 */
[----:B------:R-:W-:Y:S01]  /*1480*/  @!P0 FMUL R26, RZ, R21 ;  /* 0x00000015ff1a8220 */ /* 0x000fe20000400000 */
[----:B------:R-:W-:Y:S01]  /*1490*/  @!P0 MOV R24, RZ ;  /* 0x000000ff00188202 */ /* 0x000fe20000000f00 */
[----:B------:R-:W-:Y:S06]  /*14a0*/  @!P0 BRA `(.L_x_258) ;  /* 0x0000000000cc8947 */ /* 0x000fec0003800000 */
[----:B------:R-:W-:Y:S01]  /*14b0*/  IMAD.SHL.U32 R2, R21, 0x100, RZ ;  /* 0x0000010015027824 */ /* 0x000fe200078e00ff */
[----:B------:R-:W-:Y:S01]  /*14c0*/  MOV R22, RZ ;  /* 0x000000ff00167202 */ /* 0x000fe20000000f00 */
[----:B------:R-:W0:Y:S01]  /*14d0*/  LDCU.64 UR8, c[0x4][0x40] ;  /* 0x01000800ff0877ac */ /* 0x000e220008000a00 */
[----:B------:R-:W-:Y:S02]  /*14e0*/  MOV R0, R1 ;  /* 0x0000000100007202 */ /* 0x000fe40000000f00 */
[----:B------:R-:W-:Y:S01]  /*14f0*/  LOP3.LUT R29, R2, 0x80000000, RZ, 0xfc, !PT ;  /* 0x80000000021d7812 */ /* 0x000fe200078efcff */
[----:B------:R-:W-:Y:S01]  /*1500*/  UMOV UR5, URZ ;  /* 0x000000ff00057c82 */ /* 0x000fe20008000000 */
[----:B------:R-:W-:-:S05]  /*1510*/  UMOV UR4, URZ ;  /* 0x000000ff00047c82 */ /* 0x000fca0008000000 */
.L_x_259:
[----:B0-----:R-:W-:Y:S01]  /*1520*/  IMAD.U32 R2, RZ, RZ, UR8 ;  /* 0x00000008ff027e24 */ /* 0x001fe2000f8e00ff */
[----:B------:R-:W-:-:S05]  /*1530*/  MOV R3, UR9 ;  /* 0x0000000900037c02 */ /* 0x000fca0008000f00 */
        /* <DEDUP_REMOVED lines=23> */
[----:B------:R-:W-:Y:S01]  /*16b0*/  UMOV UR5, 0x3bf921fb ;  /* 0x3bf921fb00057882 */ /* 0x000fe20000000000 */
[----:B------:R-:W-:-:S02]  /*16c0*/  ISETP.GE.AND P1, PT, R21, RZ, PT ;  /* 0x000000ff1500720c */ /* 0x000fc40003f26270 */
[-C--:B--2---:R-:W-:Y:S02]  /*16d0*/  @P0 SHF.L.W.U32.HI R0, R3, R4.reuse, R0 ;  /* 0x0000000403000219 */ /* 0x084fe40000010e00 */
[----:B---3--:R-:W-:-:S04]  /*16e0*/  @P0 SHF.L.W.U32.HI R3, R2, R4, R3 ;  /* 0x0000000402030219 */ /* 0x008fc80000010e03 */
[C---:B------:R-:W-:Y:S02]  /*16f0*/  SHF.L.W.U32.HI R4, R3.reuse, 0x2, R0 ;  /* 0x0000000203047819 */ /* 0x040fe40000010e00 */
[----:B------:R-:W-:Y:S02]  /*1700*/  SHF.L.U32 R3, R3, 0x2, RZ ;  /* 0x0000000203037819 */ /* 0x000fe400000006ff */
[----:B------:R-:W-:Y:S02]  /*1710*/  SHF.R.S32.HI R5, RZ, 0x1f, R4 ;  /* 0x0000001fff057819 */ /* 0x000fe40000011404 */
[----:B------:R-:W-:Y:S02]  /*1720*/  LOP3.LUT R21, R4, R21, RZ, 0x3c, !PT ;  /* 0x0000001504157212 */ /* 0x000fe400078e3cff */
[C---:B------:R-:W-:Y:S02]  /*1730*/  LOP3.LUT R2, R5.reuse, R3, RZ, 0x3c, !PT ;  /* 0x0000000305027212 */ /* 0x040fe400078e3cff */
[----:B------:R-:W-:-:S02]  /*1740*/  LOP3.LUT R3, R5, R4, RZ, 0x3c, !PT ;  /* 0x0000000405037212 */ /* 0x000fc400078e3cff */
[----:B------:R-:W-:Y:S02]  /*1750*/  SHF.R.U32.HI R5, RZ, 0x1e, R0 ;  /* 0x0000001eff057819 */ /* 0x000fe40000011600 */
[----:B------:R-:W-:Y:S02]  /*1760*/  ISETP.GE.AND P0, PT, R21, RZ, PT ;  /* 0x000000ff1500720c */ /* 0x000fe40003f06270 */
[----:B------:R-:W0:Y:S01]  /*1770*/  I2F.F64.S64 R2, R2 ;  /* 0x0000000200027312 */ /* 0x000e220000301c00 */
[----:B------:R-:W-:-:S04]  /*1780*/  LEA.HI R24, R4, R5, RZ, 0x1 ;  /* 0x0000000504187211 */ /* 0x000fc800078f08ff */
[----:B------:R-:W-:-:S05]  /*1790*/  IADD3 R0, PT, PT, -R24, RZ, RZ ;  /* 0x000000ff18007210 */ /* 0x000fca0007ffe1ff */
[----:B------:R-:W-:Y:S01]  /*17a0*/  @!P1 IMAD.MOV.U32 R24, RZ, RZ, R0 ;  /* 0x000000ffff189224 */ /* 0x000fe200078e0000 */
[----:B0-----:R-:W-:-:S10]  /*17b0*/  DMUL R22, R2, UR4 ;  /* 0x0000000402167c28 */ /* 0x001fd40008000000 */
[----:B------:R-:W0:Y:S02]  /*17c0*/  F2F.F32.F64 R22, R22 ;  /* 0x0000001600167310 */ /* 0x000e240000301000 */
[----:B0-----:R-:W-:-:S07]  /*17d0*/  FSEL R26, -R22, R22, !P0 ;  /* 0x00000016161a7208 */ /* 0x001fce0004000100 */
.L_x_258:
[----:B------:R-:W-:Y:S05]  /*17e0*/  BSYNC.RECONVERGENT B0 ;  /* 0x0000000000007941 */ /* 0x000fea0003800200 */
.L_x_257:
[----:B------:R-:W-:Y:S01]  /*17f0*/  FMUL R0, R26, R26 ;  /* 0x0000001a1a007220 */ /* 0x000fe20000400000 */
[----:B------:R-:W-:Y:S01]  /*1800*/  LOP3.LUT R2, R24, 0x1, RZ, 0xc0, !PT ;  /* 0x0000000118027812 */ /* 0x000fe200078ec0ff */
[----:B------:R-:W-:Y:S01]  /*1810*/  BSSY.RECONVERGENT B0, `(.L_x_260) ;  /* 0x000001d000007945 */ /* 0x000fe20003800200 */
[----:B------:R-:W-:Y:S01]  /*1820*/  FMNMX R19, R19, 9.9999999392252902908e-09, !PT ;  /* 0x322bcc7713137809 */ /* 0x000fe20007800000 */
[----:B------:R-:W-:Y:S01]  /*1830*/  FFMA R27, R0, R27, -0.0013887860113754868507 ;  /* 0xbab607ed001b7423 */ /* 0x000fe2000000001b */
[----:B------:R-:W-:Y:S02]  /*1840*/  ISETP.NE.U32.AND P0, PT, R2, 0x1, PT ;  /* 0x000000010200780c */ /* 0x000fe40003f05070 */
[----:B------:R-:W-:Y:S01]  /*1850*/  MOV R3, 0x3d2aaabb ;  /* 0x3d2aaabb00037802 */ /* 0x000fe20000000f00 */
[----:B------:R-:W-:Y:S01]  /*1860*/  VIADD R2, R19, 0x1800000 ;  /* 0x0180000013027836 */ /* 0x000fe20000000000 */
[----:B------:R-:W-:Y:S02]  /*1870*/  FSEL R27, R27, -0.00019574658654164522886, !P0 ;  /* 0xb94d41531b1b7808 */ /* 0x000fe40004000000 */
[----:B------:R-:W-:-:S02]  /*1880*/  FSEL R3, R3, 0.0083327032625675201416, !P0 ;  /* 0x3c0885e403037808 */ /* 0x000fc40004000000 */
[----:B------:R-:W-:Y:S02]  /*1890*/  MOV R5, 0x3effffff ;  /* 0x3effffff00057802 */ /* 0x000fe40000000f00 */
[----:B------:R-:W-:Y:S01]  /*18a0*/  LOP3.LUT R2, R2, 0x7f800000, RZ, 0xc0, !PT ;  /* 0x7f80000002027812 */ /* 0x000fe200078ec0ff */
[----:B------:R-:W-:Y:S01]  /*18b0*/  FFMA R3, R0, R27, R3 ;  /* 0x0000001b00037223 */ /* 0x000fe20000000003 */
[----:B------:R-:W-:Y:S02]  /*18c0*/  FSEL R5, -R5, -0.16666662693023681641, !P0 ;  /* 0xbe2aaaa805057808 */ /* 0x000fe40004000100 */
[----:B------:R-:W-:Y:S02]  /*18d0*/  LOP3.LUT P1, RZ, R24, 0x2, RZ, 0xc0, !PT ;  /* 0x0000000218ff7812 */ /* 0x000fe4000782c0ff */
[----:B------:R-:W-:Y:S01]  /*18e0*/  FSEL R26, R26, 1, P0 ;  /* 0x3f8000001a1a7808 */ /* 0x000fe20000000000 */
[----:B------:R-:W-:Y:S01]  /*18f0*/  FFMA R5, R0, R3, R5 ;  /* 0x0000000300057223 */ /* 0x000fe20000000005 */
[----:B------:R-:W-:-:S03]  /*1900*/  ISETP.GT.U32.AND P0, PT, R2, 0x1ffffff, PT ;  /* 0x01ffffff0200780c */ /* 0x000fc60003f04070 */
[----:B------:R-:W-:-:S04]  /*1910*/  FFMA R3, R0, R26, RZ ;  /* 0x0000001a00037223 */ /* 0x000fc800000000ff */
[----:B------:R-:W-:-:S04]  /*1920*/  FFMA R26, R3, R5, R26 ;  /* 0x00000005031a7223 */ /* 0x000fc8000000001a */
[----:B------:R-:W-:-:S04]  /*1930*/  @P1 FADD R26, RZ, -R26 ;  /* 0x8000001aff1a1221 */ /* 0x000fc80000000000 */
[----:B------:R-:W-:Y:S01]  /*1940*/  FMUL R25, R25, R26 ;  /* 0x0000001a19197220 */ /* 0x000fe20000400000 */
[----:B------:R-:W-:Y:S06]  /*1950*/  @P0 BRA `(.L_x_261) ;  /* 0x0000000000100947 */ /* 0x000fec0003800000 */
[----:B------:R-:W-:Y:S02]  /*1960*/  MOV R0, R19 ;  /* 0x0000001300007202 */ /* 0x000fe40000000f00 */
[----:B------:R-:W-:-:S07]  /*1970*/  MOV R19, 0x1990 ;  /* 0x0000199000137802 */ /* 0x000fce0000000f00 */
[----:B------:R-:W-:Y:S05]  /*1980*/  CALL.REL.NOINC `($__internal_6_$__cuda_sm20_rcp_rn_f32_slowpath) ;  /* 0x0000000000e07944 */ /* 0x000fea0003c00000 */
[----:B------:R-:W-:Y:S05]  /*1990*/  BRA `(.L_x_262) ;  /* 0x0000000000107947 */ /* 0x000fea0003800000 */
.L_x_261:
[----:B------:R-:W0:Y:S02]  /*19a0*/  MUFU.RCP R0, R19 ;  /* 0x0000001300007308 */ /* 0x000e240000001000 */
[----:B0-----:R-:W-:-:S04]  /*19b0*/  FFMA R2, R19, R0, -1 ;  /* 0xbf80000013027423 */ /* 0x001fc80000000000 */
[----:B------:R-:W-:-:S04]  /*19c0*/  FADD.FTZ R3, -R2, -RZ ;  /* 0x800000ff02037221 */ /* 0x000fc80000010100 */
[----:B------:R-:W-:-:S07]  /*19d0*/  FFMA R0, R0, R3, R0 ;  /* 0x0000000300007223 */ /* 0x000fce0000000000 */
.L_x_262:
[----:B------:R-:W-:Y:S05]  /*19e0*/  BSYNC.RECONVERGENT B0 ;  /* 0x0000000000007941 */ /* 0x000fea0003800200 */
.L_x_260:
[----:B------:R-:W-:Y:S01]  /*19f0*/  IADD3 R2, PT, PT, R0, -0xd000000, RZ ;  /* 0xf300000000027810 */ /* 0x000fe20007ffe0ff */
[----:B------:R0:W1:Y:S01]  /*1a00*/  MUFU.RSQ R5, R0 ;  /* 0x0000000000057308 */ /* 0x0000620000001400 */
[----:B------:R-:W-:Y:S01]  /*1a10*/  BSSY.RECONVERGENT B0, `(.L_x_263) ;  /* 0x000000b000007945 */ /* 0x000fe20003800200 */
[----:B------:R-:W-:Y:S01]  /*1a20*/  FMUL R11, R25, -R11 ;  /* 0x8000000b190b7220 */ /* 0x000fe20000400000 */
[----:B------:R-:W-:-:S13]  /*1a30*/  ISETP.GT.U32.AND P0, PT, R2, 0x727fffff, PT ;  /* 0x727fffff0200780c */ /* 0x000fda0003f04070 */
[----:B0-----:R-:W-:Y:S05]  /*1a40*/  @!P0 BRA `(.L_x_264) ;  /* 0x00000000000c8947 */ /* 0x001fea0003800000 */
[----:B------:R-:W-:-:S07]  /*1a50*/  MOV R2, 0x1a70 ;  /* 0x00001a7000027802 */ /* 0x000fce0000000f00 */
[----:B-1----:R-:W-:Y:S05]  /*1a60*/  CALL.REL.NOINC `($__internal_7_$__cuda_sm20_sqrt_rn_f32_slowpath) ;  /* 0x0000000400807944 */ /* 0x002fea0003c00000 */
[----:B------:R-:W-:Y:S05]  /*1a70*/  BRA `(.L_x_265) ;  /* 0x0000000000107947 */ /* 0x000fea0003800000 */
.L_x_264:
[C---:B-1----:R-:W-:Y:S01]  /*1a80*/  FMUL.FTZ R3, R5.reuse, R0 ;  /* 0x0000000005037220 */ /* 0x042fe20000410000 */
[----:B------:R-:W-:-:S03]  /*1a90*/  FMUL.FTZ R2, R5, 0.5 ;  /* 0x3f00000005027820 */ /* 0x000fc60000410000 */
[----:B------:R-:W-:-:S04]  /*1aa0*/  FFMA R0, -R3, R3, R0 ;  /* 0x0000000303007223 */ /* 0x000fc80000000100 */
[----:B------:R-:W-:-:S07]  /*1ab0*/  FFMA R0, R0, R2, R3 ;  /* 0x0000000200007223 */ /* 0x000fce0000000003 */
.L_x_265:
[----:B------:R-:W-:Y:S05]  /*1ac0*/  BSYNC.RECONVERGENT B0 ;  /* 0x0000000000007941 */ /* 0x000fea0003800200 */
.L_x_263:
[----:B------:R-:W0:Y:S01]  /*1ad0*/  LDC.64 R2, c[0x0][0x388] ;  /* 0x0000e200ff027b82 */ /* 0x000e220000000a00 */
[----:B------:R-:W-:Y:S01]  /*1ae0*/  FMUL R25, R25, R12 ;  /* 0x0000000c19197220 */ /* 0x000fe20000400000 */
[----:B------:R-:W-:-:S03]  /*1af0*/  FMUL R12, R11, R0 ;  /* 0x000000000b0c7220 */ /* 0x000fc60000400000 */
[----:B------:R-:W-:Y:S01]  /*1b00*/  FMUL R25, R25, R0 ;  /* 0x0000000019197220 */ /* 0x000fe20000400000 */
[-C--:B------:R-:W-:Y:S01]  /*1b10*/  FMUL R11, R15, R12.reuse ;  /* 0x0000000c0f0b7220 */ /* 0x080fe20000400000 */
[-C--:B------:R-:W-:Y:S01]  /*1b20*/  FMUL R19, R13, R12.reuse ;  /* 0x0000000c0d137220 */ /* 0x080fe20000400000 */
[----:B------:R-:W1:Y:S01]  /*1b30*/  LDC.64 R4, c[0x0][0x390] ;  /* 0x0000e400ff047b82 */ /* 0x000e620000000a00 */
[-C--:B------:R-:W-:Y:S01]  /*1b40*/  FMUL R16, R16, R25.reuse ;  /* 0x0000001910107220 */ /* 0x080fe20000400000 */
[----:B------:R-:W-:Y:S01]  /*1b50*/  FMUL R17, R17, R12 ;  /* 0x0000000c11117220 */ /* 0x000fe20000400000 */
[-C--:B------:R-:W-:Y:S01]  /*1b60*/  FMUL R0, R14, R25.reuse ;  /* 0x000000190e007220 */ /* 0x080fe20000400000 */
[----:B------:R-:W-:-:S04]  /*1b70*/  FMUL R18, R18, R25 ;  /* 0x0000001912127220 */ /* 0x000fc80000400000 */
[----:B------:R-:W-:Y:S01]  /*1b80*/  FADD R22, R17, R18 ;  /* 0x0000001211167221 */ /* 0x000fe20000000000 */
[----:B0-----:R-:W-:-:S04]  /*1b90*/  IMAD.WIDE R12, R8, 0x4, R2 ;  /* 0x00000004080c7825 */ /* 0x001fc800078e0202 */
[----:B------:R-:W-:-:S04]  /*1ba0*/  IMAD.WIDE R14, R7, 0x4, R2 ;  /* 0x00000004070e7825 */ /* 0x000fc800078e0202 */
[----:B------:R-:W-:Y:S01]  /*1bb0*/  FADD R7, R11, R16 ;  /* 0x000000100b077221 */ /* 0x000fe20000000000 */
[----:B------:R-:W-:Y:S01]  /*1bc0*/  REDG.E.ADD.F32.FTZ.RN.STRONG.GPU desc[UR6][R12.64], R11 ;  /* 0x0000000b0c0079a6 */ /* 0x000fe2000c12f306 */
[----:B------:R-:W-:-:S04]  /*1bd0*/  IMAD.WIDE R8, R9, 0x4, R2 ;  /* 0x0000000409087825 */ /* 0x000fc800078e0202 */
[----:B------:R-:W-:Y:S01]  /*1be0*/  FMUL R7, R7, -0.5 ;  /* 0xbf00000007077820 */ /* 0x000fe20000400000 */
[----:B------:R-:W-:Y:S01]  /*1bf0*/  FMUL R23, R22, -0.5 ;  /* 0xbf00000016177820 */ /* 0x000fe20000400000 */
[----:B------:R-:W-:Y:S01]  /*1c00*/  REDG.E.ADD.F32.FTZ.RN.STRONG.GPU desc[UR6][R12.64+0x4], R19 ;  /* 0x000004130c0079a6 */ /* 0x000fe2000c12f306 */
[----:B------:R-:W-:-:S04]  /*1c10*/  IMAD.WIDE R2, R10, 0x4, R2 ;  /* 0x000000040a027825 */ /* 0x000fc800078e0202 */
[----:B------:R-:W-:Y:S01]  /*1c20*/  FADD R10, R19, R0 ;  /* 0x00000000130a7221 */ /* 0x000fe20000000000 */
[----:B------:R-:W-:Y:S03]  /*1c30*/  REDG.E.ADD.F32.FTZ.RN.STRONG.GPU desc[UR6][R12.64+0x8], R17 ;  /* 0x000008110c0079a6 */ /* 0x000fe6000c12f306 */
[----:B------:R-:W-:Y:S01]  /*1c40*/  FMUL R21, R10, -0.5 ;  /* 0xbf0000000a157820 */ /* 0x000fe20000400000 */
[----:B------:R-:W-:Y:S01]  /*1c50*/  REDG.E.ADD.F32.FTZ.RN.STRONG.GPU desc[UR6][R14.64], R7 ;  /* 0x000000070e0079a6 */ /* 0x000fe2000c12f306 */
[----:B-1----:R-:W-:-:S03]  /*1c60*/  IMAD.WIDE.U32 R4, R6, 0x4, R4 ;  /* 0x0000000406047825 */ /* 0x002fc600078e0004 */
[----:B------:R-:W-:Y:S04]  /*1c70*/  REDG.E.ADD.F32.FTZ.RN.STRONG.GPU desc[UR6][R14.64+0x4], R21 ;  /* 0x000004150e0079a6 */ /* 0x000fe8000c12f306 */
[----:B------:R-:W-:Y:S04]  /*1c80*/  REDG.E.ADD.F32.FTZ.RN.STRONG.GPU desc[UR6][R14.64+0x8], R23 ;  /* 0x000008170e0079a6 */ /* 0x000fe8000c12f306 */
[----:B------:R-:W-:Y:S04]  /*1c90*/  REDG.E.ADD.F32.FTZ.RN.STRONG.GPU desc[UR6][R8.64], R7 ;  /* 0x00000007080079a6 */ /* 0x000fe8000c12f306 */
[----:B------:R-:W-:Y:S04]  /*1ca0*/  REDG.E.ADD.F32.FTZ.RN.STRONG.GPU desc[UR6][R8.64+0x4], R21 ;  /* 0x00000415080079a6 */ /* 0x000fe8000c12f306 */
[----:B------:R-:W-:Y:S04]  /*1cb0*/  REDG.E.ADD.F32.FTZ.RN.STRONG.GPU desc[UR6][R8.64+0x8], R23 ;  /* 0x00000817080079a6 */ /* 0x000fe8000c12f306 */
[----:B------:R-:W-:Y:S04]  /*1cc0*/  REDG.E.ADD.F32.FTZ.RN.STRONG.GPU desc[UR6][R2.64], R16 ;  /* 0x00000010020079a6 */ /* 0x000fe8000c12f306 */
[----:B------:R-:W-:Y:S04]  /*1cd0*/  REDG.E.ADD.F32.FTZ.RN.STRONG.GPU desc[UR6][R2.64+0x4], R0 ;  /* 0x00000400020079a6 */ /* 0x000fe8000c12f306 */
[----:B------:R-:W-:Y:S04]  /*1ce0*/  REDG.E.ADD.F32.FTZ.RN.STRONG.GPU desc[UR6][R2.64+0x8], R18 ;  /* 0x00000812020079a6 */ /* 0x000fe8000c12f306 */
[----:B------:R-:W-:Y:S01]  /*1cf0*/  REDG.E.ADD.F32.FTZ.RN.STRONG.GPU desc[UR6][R4.64], R20 ;  /* 0x00000014040079a6 */ /* 0x000fe2000c12f306 */
[----:B------:R-:W-:Y:S05]  /*1d00*/  EXIT ;  /* 0x000000000000794d */ /* 0x000fea0003800000 */
        .weak           $__internal_6_$__cuda_sm20_rcp_rn_f32_slowpath
        .type           $__internal_6_$__cuda_sm20_rcp_rn_f32_slowpath,@function
        .size           $__internal_6_$__cuda_sm20_rcp_rn_f32_slowpath,($__internal_7_$__cuda_sm20_sqrt_rn_f32_slowpath - $__internal_6_$__cuda_sm20_rcp_rn_f32_slowpath)
$__internal_6_$__cuda_sm20_rcp_rn_f32_slowpath:
[----:B------:R-:W-:Y:S01]  /*1d10*/  IMAD.SHL.U32 R2, R0, 0x2, RZ ;  /* 0x0000000200027824 */ /* 0x000fe200078e00ff */
[----:B------:R-:W-:Y:S04]  /*1d20*/  BSSY.RECONVERGENT B1, `(.L_x_266) ;  /* 0x0000030000017945 */ /* 0x000fe80003800200 */
        /* <DEDUP_REMOVED lines=13> */
.L_x_267:
[----:B------:R-:W-:-:S04]  /*1e00*/  IADD3 R3, PT, PT, R2, -0xfd, RZ ;  /* 0xffffff0302037810 */ /* 0x000fc80007ffe0ff */
[----:B------:R-:W-:-:S13]  /*1e10*/  ISETP.GT.U32.AND P0, PT, R3, 0x1, PT ;  /* 0x000000010300780c */ /* 0x000fda0003f04070 */
[----:B------:R-:W-:Y:S05]  /*1e20*/  @P0 BRA `(.L_x_269) ;  /* 0x0000000000780947 */ /* 0x000fea0003800000 */
[----:B------:R-:W-:Y:S01]  /*1e30*/  LOP3.LUT R26, R0, 0x7fffff, RZ, 0xc0, !PT ;  /* 0x007fffff001a7812 */ /* 0x000fe200078ec0ff */
[----:B------:R-:W-:-:S03]  /*1e40*/  IMAD.MOV.U32 R30, RZ, RZ, 0x3 ;  /* 0x00000003ff1e7424 */ /* 0x000fc600078e00ff */
[----:B------:R-:W-:-:S04]  /*1e50*/  LOP3.LUT R27, R26, 0x3f800000, RZ, 0xfc, !PT ;  /* 0x3f8000001a1b7812 */ /* 0x000fc800078efcff */
[----:B------:R-:W0:Y:S02]  /*1e60*/  MUFU.RCP R28, R27 ;  /* 0x0000001b001c7308 */ /* 0x000e240000001000 */
[----:B0-----:R-:W-:-:S04]  /*1e70*/  FFMA R26, R27, R28, -1 ;  /* 0xbf8000001b1a7423 */ /* 0x001fc8000000001c */
[----:B------:R-:W-:-:S04]  /*1e80*/  FADD.FTZ R29, -R26, -RZ ;  /* 0x800000ff1a1d7221 */ /* 0x000fc80000010100 */
[CCC-:B------:R-:W-:Y:S01]  /*1e90*/  FFMA.RM R26, R28.reuse, R29.reuse, R28.reuse ;  /* 0x0000001d1c1a7223 */ /* 0x1c0fe2000000401c */
[----:B------:R-:W-:-:S04]  /*1ea0*/  FFMA.RP R29, R28, R29, R28 ;  /* 0x0000001d1c1d7223 */ /* 0x000fc8000000801c */
[C---:B------:R-:W-:Y:S02]  /*1eb0*/  LOP3.LUT R28, R26.reuse, 0x7fffff, RZ, 0xc0, !PT ;  /* 0x007fffff1a1c7812 */ /* 0x040fe400078ec0ff */
[----:B------:R-:W-:Y:S02]  /*1ec0*/  FSETP.NEU.FTZ.AND P0, PT, R26, R29, PT ;  /* 0x0000001d1a00720b */ /* 0x000fe40003f1d000 */
[----:B------:R-:W-:Y:S02]  /*1ed0*/  SHF.L.U32 R29, R30, R3, RZ ;  /* 0x000000031e1d7219 */ /* 0x000fe400000006ff */
[----:B------:R-:W-:Y:S02]  /*1ee0*/  LOP3.LUT R26, R28, 0x800000, RZ, 0xfc, !PT ;  /* 0x008000001c1a7812 */ /* 0x000fe400078efcff */
[----:B------:R-:W-:Y:S02]  /*1ef0*/  SEL R28, RZ, 0xffffffff, !P0 ;  /* 0xffffffffff1c7807 */ /* 0x000fe40004000000 */
[----:B------:R-:W-:-:S02]  /*1f00*/  LOP3.LUT R30, R29, R26, RZ, 0xc0, !PT ;  /* 0x0000001a1d1e7212 */ /* 0x000fc400078ec0ff */
[----:B------:R-:W-:Y:S02]  /*1f10*/  IADD3 R28, PT, PT, -R28, RZ, RZ ;  /* 0x000000ff1c1c7210 */ /* 0x000fe40007ffe1ff */
[-C--:B------:R-:W-:Y:S02]  /*1f20*/  SHF.R.U32.HI R30, RZ, R3.reuse, R30 ;  /* 0x00000003ff1e7219 */ /* 0x080fe4000001161e */
[----:B------:R-:W-:Y:S02]  /*1f30*/  LOP3.LUT P1, RZ, R28, R3, R26, 0xf8, !PT ;  /* 0x000000031cff7212 */ /* 0x000fe4000782f81a */
[C---:B------:R-:W-:Y:S02]  /*1f40*/  LOP3.LUT P0, RZ, R30.reuse, 0x1, RZ, 0xc0, !PT ;  /* 0x000000011eff7812 */ /* 0x040fe4000780c0ff */
[----:B------:R-:W-:-:S04]  /*1f50*/  LOP3.LUT P2, RZ, R30, 0x2, RZ, 0xc0, !PT ;  /* 0x000000021eff7812 */ /* 0x000fc8000784c0ff */
[----:B------:R-:W-:Y:S02]  /*1f60*/  PLOP3.LUT P0, PT, P0, P1, P2, 0xe0, 0x0 ;  /* 0x000000000000781c */ /* 0x000fe40000703c20 */
[----:B------:R-:W-:Y:S02]  /*1f70*/  LOP3.LUT P1, RZ, R0, 0x7fffff, RZ, 0xc0, !PT ;  /* 0x007fffff00ff7812 */ /* 0x000fe4000782c0ff */
[----:B------:R-:W-:-:S04]  /*1f80*/  SEL R3, RZ, 0x1, !P0 ;  /* 0x00000001ff037807 */ /* 0x000fc80004000000 */
[----:B------:R-:W-:-:S04]  /*1f90*/  IADD3 R3, PT, PT, -R3, RZ, RZ ;  /* 0x000000ff03037210 */ /* 0x000fc80007ffe1ff */
[----:B------:R-:W-:Y:S01]  /*1fa0*/  ISETP.GE.AND P0, PT, R3, RZ, PT ;  /* 0x000000ff0300720c */ /* 0x000fe20003f06270 */
[----:B------:R-:W-:-:S05]  /*1fb0*/  VIADD R3, R2, 0xffffff04 ;  /* 0xffffff0402037836 */ /* 0x000fca0000000000 */
[----:B------:R-:W-:-:S07]  /*1fc0*/  SHF.R.U32.HI R3, RZ, R3, R26 ;  /* 0x00000003ff037219 */ /* 0x000fce000001161a */
[----:B------:R-:W-:-:S04]  /*1fd0*/  @!P0 IADD3 R3, PT, PT, R3, 0x1, RZ ;  /* 0x0000000103038810 */ /* 0x000fc80007ffe0ff */
[----:B------:R-:W-:-:S04]  /*1fe0*/  @!P1 SHF.L.U32 R3, R3, 0x1, RZ ;  /* 0x0000000103039819 */ /* 0x000fc800000006ff */
[----:B------:R-:W-:Y:S01]  /*1ff0*/  LOP3.LUT R3, R3, 0x80000000, R0, 0xf8, !PT ;  /* 0x8000000003037812 */ /* 0x000fe200078ef800 */
[----:B------:R-:W-:Y:S06]  /*2000*/  BRA `(.L_x_268) ;  /* 0x0000000000047947 */ /* 0x000fec0003800000 */
.L_x_269:
[----:B------:R0:W1:Y:S02]  /*2010*/  MUFU.RCP R3, R0 ;  /* 0x0000000000037308 */ /* 0x0000640000001000 */
.L_x_268:
[----:B------:R-:W-:Y:S05]  /*2020*/  BSYNC.RECONVERGENT B1 ;  /* 0x0000000000017941 */ /* 0x000fea0003800200 */
.L_x_266:
[----:B01----:R-:W-:Y:S02]  /*2030*/  IMAD.MOV.U32 R0, RZ, RZ, R3 ;  /* 0x000000ffff007224 */ /* 0x003fe400078e0003 */
[----:B------:R-:W-:Y:S01]  /*2040*/  HFMA2 R3, -RZ, RZ, 0, 0 ;  /* 0x00000000ff037431 */ /* 0x000fe200000001ff */
[----:B------:R-:W-:-:S04]  /*2050*/  MOV R2, R19 ;  /* 0x0000001300027202 */ /* 0x000fc80000000f00 */
[----:B------:R-:W-:Y:S05]  /*2060*/  RET.REL.NODEC R2 `(replica_parallel_dihedral_forces) ;  /* 0xffffffdc02e47950 */ /* 0x000fea0003c3ffff */
        .weak           $__internal_7_$__cuda_sm20_sqrt_rn_f32_slowpath
        .type           $__internal_7_$__cuda_sm20_sqrt_rn_f32_slowpath,@function
        .size           $__internal_7_$__cuda_sm20_sqrt_rn_f32_slowpath,($__internal_8_$__cuda_sm3x_div_rn_noftz_f32_slowpath - $__internal_7_$__cuda_sm20_sqrt_rn_f32_slowpath)
$__internal_7_$__cuda_sm20_sqrt_rn_f32_slowpath:
        /* <DEDUP_REMOVED lines=19> */
.L_x_270:
[----:B------:R-:W-:Y:S02]  /*21a0*/  IMAD.MOV.U32 R0, RZ, RZ, R3 ;  /* 0x000000ffff007224 */ /* 0x000fe400078e0003 */
[----:B------:R-:W-:-:S04]  /*21b0*/  HFMA2 R3, -RZ, RZ, 0, 0 ;  /* 0x00000000ff037431 */ /* 0x000fc800000001ff */
[----:B------:R-:W-:Y:S05]  /*21c0*/  RET.REL.NODEC R2 `(replica_parallel_dihedral_forces) ;  /* 0xffffffdc028c7950 */ /* 0x000fea0003c3ffff */
        .weak           $__internal_8_$__cuda_sm3x_div_rn_noftz_f32_slowpath
        .type           $__internal_8_$__cuda_sm3x_div_rn_noftz_f32_slowpath,@function
        .size           $__internal_8_$__cuda_sm3x_div_rn_noftz_f32_slowpath,(.L_x_331 - $__internal_8_$__cuda_sm3x_div_rn_noftz_f32_slowpath)
$__internal_8_$__cuda_sm3x_div_rn_noftz_f32_slowpath:
[----:B------:R-:W-:Y:S01]  /*21d0*/  SHF.R.U32.HI R21, RZ, 0x17, R3 ;  /* 0x00000017ff157819 */ /* 0x000fe20000011603 */
[----:B------:R-:W-:Y:S03]  /*21e0*/  BSSY.RECONVERGENT B1, `(.L_x_271) ;  /* 0x0000062000017945 */ /* 0x000fe60003800200 */
[----:B------:R-:W-:Y:S02]  /*21f0*/  LOP3.LUT R28, R21, 0xff, RZ, 0xc0, !PT ;  /* 0x000000ff151c7812 */ /* 0x000fe400078ec0ff */
[----:B------:R-:W-:Y:S02]  /*2200*/  SHF.R.U32.HI R21, RZ, 0x17, R0 ;  /* 0x00000017ff157819 */ /* 0x000fe40000011600 */
[----:B------:R-:W-:Y:S02]  /*2210*/  IADD3 R26, PT, PT, R28, -0x1, RZ ;  /* 0xffffffff1c1a7810 */ /* 0x000fe40007ffe0ff */
[----:B------:R-:W-:-:S02]  /*2220*/  LOP3.LUT R27, R21, 0xff, RZ, 0xc0, !PT ;  /* 0x000000ff151b7812 */ /* 0x000fc400078ec0ff */
[----:B------:R-:W-:-:S03]  /*2230*/  ISETP.GT.U32.AND P0, PT, R26, 0xfd, PT ;  /* 0x000000fd1a00780c */ /* 0x000fc60003f04070 */
[----:B------:R-:W-:-:S05]  /*2240*/  VIADD R24, R27, 0xffffffff ;  /* 0xffffffff1b187836 */ /* 0x000fca0000000000 */
        /* <DEDUP_REMOVED lines=22> */
[----:B------:R-:W-:Y:S02]  /*23b0*/  @!P0 IMAD.MOV.U32 R21, RZ, RZ, -0x40 ;  /* 0xffffffc0ff158424 */ /* 0x000fe400078e00ff */
[----:B------:R-:W-:Y:S01]  /*23c0*/  @!P0 FFMA R0, R0, 1.84467440737095516160e+19, RZ ;  /* 0x5f80000000008823 */ /* 0x000fe200000000ff */
[----:B------:R-:W-:Y:S02]  /*23d0*/  @!P1 FFMA R3, R3, 1.84467440737095516160e+19, RZ ;  /* 0x5f80000003039823 */ /* 0x000fe400000000ff */
[----:B------:R-:W-:-:S07]  /*23e0*/  @!P1 IADD3 R21, PT, PT, R21, 0x40, RZ ;  /* 0x0000004015159810 */ /* 0x000fce0007ffe0ff */
.L_x_272:
[----:B------:R-:W-:Y:S01]  /*23f0*/  LEA R24, R28, 0xc0800000, 0x17 ;  /* 0xc08000001c187811 */ /* 0x000fe200078eb8ff */
[----:B------:R-:W-:Y:S03]  /*2400*/  BSSY.RECONVERGENT B2, `(.L_x_277) ;  /* 0x0000036000027945 */ /* 0x000fe60003800200 */
[----:B------:R-:W-:Y:S01]  /*2410*/  IADD3 R24, PT, PT, -R24, R3, RZ ;  /* 0x0000000318187210 */ /* 0x000fe20007ffe1ff */
[----:B------:R-:W-:-:S03]  /*2420*/  VIADD R3, R27, 0xffffff81 ;  /* 0xffffff811b037836 */ /* 0x000fc60000000000 */
[----:B------:R-:W0:Y:S01]  /*2430*/  MUFU.RCP R26, R24 ;  /* 0x00000018001a7308 */ /* 0x000e220000001000 */
[----:B------:R-:W-:Y:S01]  /*2440*/  FADD.FTZ R27, -R24, -RZ ;  /* 0x800000ff181b7221 */ /* 0x000fe20000010100 */
[C---:B------:R-:W-:Y:S01]  /*2450*/  IMAD R0, R3.reuse, -0x800000, R0 ;  /* 0xff80000003007824 */ /* 0x040fe200078e0200 */
[----:B------:R-:W-:-:S04]  /*2460*/  IADD3 R28, PT, PT, R3, 0x7f, -R28 ;  /* 0x0000007f031c7810 */ /* 0x000fc80007ffe81c */
[----:B------:R-:W-:Y:S01]  /*2470*/  IADD3 R28, PT, PT, R28, R21, RZ ;  /* 0x000000151c1c7210 */ /* 0x000fe20007ffe0ff */
        /* <DEDUP_REMOVED lines=9> */
[----:B------:R-:W-:-:S05]  /*2510*/  IADD3 R29, PT, PT, R21, R28, RZ ;  /* 0x0000001c151d7210 */ /* 0x000fca0007ffe0ff */
[----:B------:R-:W-:-:S05]  /*2520*/  VIADD R21, R29, 0xffffffff ;  /* 0xffffffff1d157836 */ /* 0x000fca0000000000 */
        /* <DEDUP_REMOVED lines=9> */
[CCC-:B------:R-:W-:Y:S01]  /*25c0*/  FFMA.RP R21, R3.reuse, R27.reuse, R26.reuse ;  /* 0x0000001b03157223 */ /* 0x1c0fe2000000801a */
[CCC-:B------:R-:W-:Y:S01]  /*25d0*/  FFMA.RM R24, R3.reuse, R27.reuse, R26.reuse ;  /* 0x0000001b03187223 */ /* 0x1c0fe2000000401a */
[----:B------:R-:W-:Y:S01]  /*25e0*/  FFMA.RZ R3, R3, R27, R26 ;  /* 0x0000001b03037223 */ /* 0x000fe2000000c01a */
[C---:B------:R-:W-:Y:S02]  /*25f0*/  ISETP.NE.AND P3, PT, R29.reuse, RZ, PT ;  /* 0x000000ff1d00720c */ /* 0x040fe40003f65270 */
[----:B------:R-:W-:Y:S02]  /*2600*/  ISETP.NE.AND P1, PT, R29, RZ, PT ;  /* 0x000000ff1d00720c */ /* 0x000fe40003f25270 */
[----:B------:R-:W-:Y:S02]  /*2610*/  LOP3.LUT R3, R3, 0x7fffff, RZ, 0xc0, !PT ;  /* 0x007fffff03037812 */ /* 0x000fe400078ec0ff */
[----:B------:R-:W-:Y:S02]  /*2620*/  FSETP.NEU.FTZ.AND P0, PT, R21, R24, PT ;  /* 0x000000181500720b */ /* 0x000fe40003f1d000 */
[----:B------:R-:W-:-:S02]  /*2630*/  IADD3 R24, PT, PT, R29, 0x20, RZ ;  /* 0x000000201d187810 */ /* 0x000fc40007ffe0ff */
[----:B------:R-:W-:Y:S02]  /*2640*/  LOP3.LUT R3, R3, 0x800000, RZ, 0xfc, !PT ;  /* 0x0080000003037812 */ /* 0x000fe400078efcff */
[----:B------:R-:W-:Y:S02]  /*2650*/  IADD3 R26, PT, PT, -R29, RZ, RZ ;  /* 0x000000ff1d1a7210 */ /* 0x000fe40007ffe1ff */
[----:B------:R-:W-:Y:S02]  /*2660*/  SHF.L.U32 R24, R3, R24, RZ ;  /* 0x0000001803187219 */ /* 0x000fe400000006ff */
[----:B------:R-:W-:Y:S02]  /*2670*/  SEL R26, R26, RZ, P3 ;  /* 0x000000ff1a1a7207 */ /* 0x000fe40001800000 */
[----:B------:R-:W-:Y:S02]  /*2680*/  ISETP.NE.AND P1, PT, R24, RZ, P1 ;  /* 0x000000ff1800720c */ /* 0x000fe40000f25270 */
[----:B------:R-:W-:-:S02]  /*2690*/  SHF.R.U32.HI R26, RZ, R26, R3 ;  /* 0x0000001aff1a7219 */ /* 0x000fc40000011603 */
[----:B------:R-:W-:Y:S02]  /*26a0*/  PLOP3.LUT P0, PT, P0, P1, PT, 0xf8, 0x8f ;  /* 0x00000000008f781c */ /* 0x000fe40000703f70 */
[----:B------:R-:W-:Y:S02]  /*26b0*/  SHF.R.U32.HI R24, RZ, 0x1, R26 ;  /* 0x00000001ff187819 */ /* 0x000fe4000001161a */
[----:B------:R-:W-:-:S04]  /*26c0*/  SEL R3, RZ, 0x1, !P0 ;  /* 0x00000001ff037807 */ /* 0x000fc80004000000 */
[----:B------:R-:W-:-:S04]  /*26d0*/  LOP3.LUT R3, R3, 0x1, R24, 0xf8, !PT ;  /* 0x0000000103037812 */ /* 0x000fc800078ef818 */
[----:B------:R-:W-:-:S05]  /*26e0*/  LOP3.LUT R3, R3, R26, RZ, 0xc0, !PT ;  /* 0x0000001a03037212 */ /* 0x000fca00078ec0ff */
[----:B------:R-:W-:-:S05]  /*26f0*/  IMAD.IADD R3, R24, 0x1, R3 ;  /* 0x0000000118037824 */ /* 0x000fca00078e0203 */
[----:B------:R-:W-:Y:S01]  /*2700*/  LOP3.LUT R0, R3, R0, RZ, 0xfc, !PT ;  /* 0x0000000003007212 */ /* 0x000fe200078efcff */
[----:B------:R-:W-:Y:S06]  /*2710*/  BRA `(.L_x_280) ;  /* 0x0000000000107947 */ /* 0x000fec0003800000 */
.L_x_279:
[----:B------:R-:W-:-:S04]  /*2720*/  LOP3.LUT R0, R0, 0x80000000, RZ, 0xc0, !PT ;  /* 0x8000000000007812 */ /* 0x000fc800078ec0ff */
[----:B------:R-:W-:Y:S01]  /*2730*/  LOP3.LUT R0, R0, 0x7f800000, RZ, 0xfc, !PT ;  /* 0x7f80000000007812 */ /* 0x000fe200078efcff */
[----:B------:R-:W-:Y:S06]  /*2740*/  BRA `(.L_x_280) ;  /* 0x0000000000047947 */ /* 0x000fec0003800000 */
.L_x_278:
[----:B------:R-:W-:-:S07]  /*2750*/  LEA R0, R28, R0, 0x17 ;  /* 0x000000001c007211 */ /* 0x000fce00078eb8ff */
.L_x_280:
[----:B------:R-:W-:Y:S05]  /*2760*/  BSYNC.RECONVERGENT B2 ;  /* 0x0000000000027941 */ /* 0x000fea0003800200 */
.L_x_277:
[----:B------:R-:W-:Y:S05]  /*2770*/  BRA `(.L_x_281) ;  /* 0x0000000000207947 */ /* 0x000fea0003800000 */
.L_x_276:
[----:B------:R-:W-:-:S04]  /*2780*/  LOP3.LUT R0, R3, 0x80000000, R0, 0x48, !PT ;  /* 0x8000000003007812 */ /* 0x000fc800078e4800 */
[----:B------:R-:W-:Y:S01]  /*2790*/  LOP3.LUT R0, R0, 0x7f800000, RZ, 0xfc, !PT ;  /* 0x7f80000000007812 */ /* 0x000fe200078efcff */
[----:B------:R-:W-:Y:S06]  /*27a0*/  BRA `(.L_x_281) ;  /* 0x0000000000147947 */ /* 0x000fec0003800000 */
.L_x_275:
[----:B------:R-:W-:Y:S01]  /*27b0*/  LOP3.LUT R0, R3, 0x80000000, R0, 0x48, !PT ;  /* 0x8000000003007812 */ /* 0x000fe200078e4800 */
[----:B------:R-:W-:Y:S06]  /*27c0*/  BRA `(.L_x_281) ;  /* 0x00000000000c7947 */ /* 0x000fec0003800000 */
.L_x_274:
[----:B------:R-:W0:Y:S01]  /*27d0*/  MUFU.RSQ R0, -QNAN ;  /* 0xffc0000000007908 */ /* 0x000e220000001400 */
[----:B------:R-:W-:Y:S05]  /*27e0*/  BRA `(.L_x_281) ;  /* 0x0000000000047947 */ /* 0x000fea0003800000 */
.L_x_273:
[----:B------:R-:W-:-:S07]  /*27f0*/  FADD.FTZ R0, R0, R3 ;  /* 0x0000000300007221 */ /* 0x000fce0000010000 */
.L_x_281:
[----:B------:R-:W-:Y:S05]  /*2800*/  BSYNC.RECONVERGENT B1 ;  /* 0x0000000000017941 */ /* 0x000fea0003800200 */
.L_x_271:
[----:B------:R-:W-:-:S04]  /*2810*/  HFMA2 R3, -RZ, RZ, 0, 0 ;  /* 0x00000000ff037431 */ /* 0x000fc800000001ff */
[----:B0-----:R-:W-:Y:S05]  /*2820*/  RET.REL.NODEC R2 `(replica_parallel_dihedral_forces) ;  /* 0xffffffd402f47950 */ /* 0x001fea0003c3ffff */
.L_x_282:
        /* <DEDUP_REMOVED lines=13> */
.L_x_331:


//--------------------- .text.replica_parallel_angle_forces --------------------------
	.section	.text.replica_parallel_angle_forces,"ax",@progbits
	.align	128
        .global         replica_parallel_angle_forces
        .type           replica_parallel_angle_forces,@function
        .size           replica_parallel_angle_forces,(.L_x_333 - replica_parallel_angle_forces)
        .other          replica_parallel_angle_forces,@"STO_CUDA_ENTRY STV_DEFAULT"
replica_parallel_angle_forces:
.text.replica_parallel_angle_forces:
[----:B------:R-:W-:Y:S01]  /*0000*/  LDC R1, c[0x0][0x37c] ;  /* 0x0000df00ff017b82 */ /* 0x000fe20000000800 */
[----:B------:R-:W0:Y:S07]  /*0010*/  S2R R3, SR_TID.X ;  /* 0x0000000000037919 */ /* 0x000e2e0000002100 */
[----:B------:R-:W0:Y:S01]  /*0020*/  S2UR UR4, SR_CTAID.X ;  /* 0x00000000000479c3 */ /* 0x000e220000002500 */
[----:B------:R-:W1:Y:S01]  /*0030*/  LDCU UR5, c[0x0][0x3b0] ;  /* 0x00007600ff0577ac */ /* 0x000e620008000800 */
[----:B------:R-:W2:Y:S01]  /*0040*/  S2R R4, SR_CTAID.Y ;  /* 0x0000000000047919 */ /* 0x000ea20000002600 */
[----:B------:R-:W2:Y:S05]  /*0050*/  LDCU UR6, c[0x0][0x3a8] ;  /* 0x00007500ff0677ac */ /* 0x000eaa0008000800 */
[----:B------:R-:W0:Y:S02]  /*0060*/  LDC R0, c[0x0][0x360] ;  /* 0x0000d800ff007b82 */ /* 0x000e240000000800 */
[----:B0-----:R-:W-:-:S05]  /*0070*/  IMAD R0, R0, UR4, R3 ;  /* 0x0000000400007c24 */ /* 0x001fca000f8e0203 */
[----:B-1----:R-:W-:-:S04]  /*0080*/  ISETP.GE.AND P0, PT, R0, UR5, PT ;  /* 0x0000000500007c0c */ /* 0x002fc8000bf06270 */
[----:B--2---:R-:W-:-:S13]  /*0090*/  ISETP.GE.OR P0, PT, R4, UR6, P0 ;  /* 0x0000000604007c0c */ /* 0x004fda0008706670 */
[----:B------:R-:W-:Y:S05]  /*00a0*/  @P0 EXIT ;  /* 0x000000000000094d */ /* 0x000fea0003800000 */
[----:B------:R-:W0:Y:S01]  /*00b0*/  LDC.64 R12, c[0x0][0x398] ;  /* 0x0000e600ff0c7b82 */ /* 0x000e220000000a00 */
[----:B------:R-:W1:Y:S01]  /*00c0*/  LDCU.64 UR4, c[0x0][0x358] ;  /* 0x00006b00ff0477ac */ /* 0x000e620008000a00 */
[----:B------:R-:W-:Y:S01]  /*00d0*/  IMAD R3, R0, 0x3, RZ ;  /* 0x0000000300037824 */ /* 0x000fe200078e02ff */
[----:B------:R-:W2:Y:S03]  /*00e0*/  LDCU UR6, c[0x0][0x3ac] ;  /* 0x00007580ff0677ac */ /* 0x000ea60008000800 */
[----:B0-----:R-:W-:Y:S02]  /*00f0*/  IMAD.WIDE R12, R3, 0x4, R12 ;  /* 0x00000004030c7825 */ /* 0x001fe400078e020c */
[----:B------:R-:W0:Y:S03]  /*0100*/  LDC.64 R2, c[0x0][0x380] ;  /* 0x0000e000ff027b82 */ /* 0x000e260000000a00 */
[----:B-1----:R-:W3:Y:S04]  /*0110*/  LDG.E.CONSTANT R6, desc[UR4][R12.64] ;  /* 0x000000040c067981 */ /* 0x002ee8000c1e9900 */
[----:B------:R-:W4:Y:S04]  /*0120*/  LDG.E.CONSTANT R8, desc[UR4][R12.64+0x4] ;  /* 0x000004040c087981 */ /* 0x000f28000c1e9900 */
[----:B------:R1:W5:Y:S01]  /*0130*/  LDG.E.CONSTANT R10, desc[UR4][R12.64+0x8] ;  /* 0x000008040c0a7981 */ /* 0x000362000c1e9900 */
[----:B--2---:R-:W-:-:S04]  /*0140*/  IMAD R5, R4, UR6, RZ ;  /* 0x0000000604057c24 */ /* 0x004fc8000f8e02ff */
[----:B------:R-:W-:Y:S01]  /*0150*/  IMAD R9, R5, 0x3, RZ ;  /* 0x0000000305097824 */ /* 0x000fe200078e02ff */
[----:B-1----:R-:W1:Y:S01]  /*0160*/  LDC.64 R12, c[0x0][0x3a0] ;  /* 0x0000e800ff0c7b82 */ /* 0x002e620000000a00 */
[----:B------:R-:W-:-:S05]  /*0170*/  SHF.L.U32 R17, R0, 0x1, RZ ;  /* 0x0000000100117819 */ /* 0x000fca00000006ff */
[----:B-1----:R-:W-:-:S05]  /*0180*/  IMAD.WIDE R12, R17, 0x4, R12 ;  /* 0x00000004110c7825 */ /* 0x002fca00078e020c */
[----:B------:R-:W2:Y:S04]  /*0190*/  LDG.E.CONSTANT R0, desc[UR4][R12.64+0x4] ;  /* 0x000004040c007981 */ /* 0x000ea8000c1e9900 */
[----:B------:R-:W2:Y:S01]  /*01a0*/  LDG.E.CONSTANT R18, desc[UR4][R12.64] ;  /* 0x000000040c127981 */ /* 0x000ea2000c1e9900 */
[--C-:B---3--:R-:W-:Y:S02]  /*01b0*/  IMAD R5, R6, 0x3, R9.reuse ;  /* 0x0000000306057824 */ /* 0x108fe400078e0209 */
[----:B----4-:R-:W-:Y:S02]  /*01c0*/  IMAD R7, R8, 0x3, R9 ;  /* 0x0000000308077824 */ /* 0x010fe400078e0209 */
[----:B0-----:R-:W-:-:S04]  /*01d0*/  IMAD.WIDE R20, R5, 0x4, R2 ;  /* 0x0000000405147825 */ /* 0x001fc800078e0202 */
[----:B-----5:R-:W-:Y:S01]  /*01e0*/  IMAD R9, R10, 0x3, R9 ;  /* 0x000000030a097824 */ /* 0x020fe200078e0209 */
[----:B------:R-:W3:Y:S01]  /*01f0*/  LDG.E.CONSTANT R14, desc[UR4][R20.64+0x4] ;  /* 0x00000404140e7981 */ /* 0x000ee2000c1e9900 */
[----:B------:R-:W-:-:S03]  /*0200*/  IMAD.WIDE R10, R7, 0x4, R2 ;  /* 0x00000004070a7825 */ /* 0x000fc600078e0202 */
[----:B------:R-:W4:Y:S01]  /*0210*/  LDG.E.CONSTANT R19, desc[UR4][R20.64] ;  /* 0x0000000414137981 */ /* 0x000f22000c1e9900 */
[----:B------:R-:W-:-:S03]  /*0220*/  IMAD.WIDE R2, R9, 0x4, R2 ;  /* 0x0000000409027825 */ /* 0x000fc600078e0202 */
[----:B------:R-:W3:Y:S04]  /*0230*/  LDG.E.CONSTANT R23, desc[UR4][R10.64+0x4] ;  /* 0x000004040a177981 */ /* 0x000ee8000c1e9900 */
[----:B------:R-:W5:Y:S04]  /*0240*/  LDG.E.CONSTANT R16, desc[UR4][R2.64+0x4] ;  /* 0x0000040402107981 */ /* 0x000f68000c1e9900 */
[----:B------:R-:W4:Y:S04]  /*0250*/  LDG.E.CONSTANT R6, desc[UR4][R10.64] ;  /* 0x000000040a067981 */ /* 0x000f28000c1e9900 */
[----:B------:R-:W2:Y:S04]  /*0260*/  LDG.E.CONSTANT R25, desc[UR4][R2.64] ;  /* 0x0000000402197981 */ /* 0x000ea8000c1e9900 */
[----:B------:R-:W2:Y:S04]  /*0270*/  LDG.E.CONSTANT R8, desc[UR4][R20.64+0x8] ;  /* 0x0000080414087981 */ /* 0x000ea8000c1e9900 */
[----:B------:R-:W2:Y:S04]  /*0280*/  LDG.E.CONSTANT R15, desc[UR4][R10.64+0x8] ;  /* 0x000008040a0f7981 */ /* 0x000ea8000c1e9900 */
[----:B------:R0:W2:Y:S01]  /*0290*/  LDG.E.CONSTANT R22, desc[UR4][R2.64+0x8] ;  /* 0x0000080402167981 */ /* 0x0000a2000c1e9900 */
[----:B------:R-:W-:Y:S01]  /*02a0*/  PLOP3.LUT P0, PT, PT, PT, PT, 0x80, 0x8 ;  /* 0x000000000008781c */ /* 0x000fe20003f0f070 */
[----:B------:R-:W-:Y:S01]  /*02b0*/  BSSY.RECONVERGENT B0, `(.L_x_283) ;  /* 0x0000053000007945 */ /* 0x000fe20003800200 */
[----:B---3--:R-:W-:Y:S01]  /*02c0*/  FADD R17, R14, -R23 ;  /* 0x800000170e117221 */ /* 0x008fe20000000000 */
[----:B-----5:R-:W-:-:S03]  /*02d0*/  FADD R23, -R23, R16 ;  /* 0x0000001017177221 */ /* 0x020fc60000000100 */
[----:B------:R-:W-:Y:S01]  /*02e0*/  FMUL R14, R17, R17 ;  /* 0x00000011110e7220 */ /* 0x000fe20000400000 */
[----:B----4-:R-:W-:Y:S01]  /*02f0*/  FADD R19, R19, -R6 ;  /* 0x8000000613137221 */ /* 0x010fe20000000000 */
[----:B0-----:R-:W-:Y:S01]  /*0300*/  FMUL R2, R23, R23 ;  /* 0x0000001717027220 */ /* 0x001fe20000400000 */
[----:B--2---:R-:W-:Y:S02]  /*0310*/  FADD R25, -R6, R25 ;  /* 0x0000001906197221 */ /* 0x004fe40000000100 */
[----:B------:R-:W-:Y:S02]  /*0320*/  FFMA R14, R19, R19, R14 ;  /* 0x00000013130e7223 */ /* 0x000fe4000000000e */
[----:B------:R-:W-:Y:S01]  /*0330*/  FFMA R6, R25, R25, R2 ;  /* 0x0000001919067223 */ /* 0x000fe20000000002 */
[----:B------:R-:W-:Y:S01]  /*0340*/  FADD R3, R8, -R15 ;  /* 0x8000000f08037221 */ /* 0x000fe20000000000 */
[----:B------:R-:W-:-:S03]  /*0350*/  FADD R11, -R15, R22 ;  /* 0x000000160f0b7221 */ /* 0x000fc60000000100 */
[----:B------:R-:W-:Y:S01]  /*0360*/  FFMA R2, R3, R3, R14 ;  /* 0x0000000303027223 */ /* 0x000fe2000000000e */
[----:B------:R-:W-:-:S04]  /*0370*/  FFMA R10, R11, R11, R6 ;  /* 0x0000000b0b0a7223 */ /* 0x000fc80000000006 */
[----:B------:R-:W-:Y:S02]  /*0380*/  FSETP.GT.AND P3, PT, R2, 1.00000001335143196e-10, PT ;  /* 0x2edbe6ff0200780b */ /* 0x000fe40003f64000 */
[----:B------:R-:W-:-:S11]  /*0390*/  FSETP.GT.AND P2, PT, R10, 1.00000001335143196e-10, PT ;  /* 0x2edbe6ff0a00780b */ /* 0x000fd60003f44000 */
[----:B------:R-:W-:Y:S02]  /*03a0*/  @P3 FSETP.GEU.AND P1, PT, |R2|, 1.175494350822287508e-38, PT ;  /* 0x008000000200380b */ /* 0x000fe40003f2e200 */
[----:B------:R-:W-:Y:S02]  /*03b0*/  @P2 FSETP.GEU.AND P4, PT, |R10|, 1.175494350822287508e-38, PT ;  /* 0x008000000a00280b */ /* 0x000fe40003f8e200 */
[----:B------:R-:W-:Y:S02]  /*03c0*/  @P3 PLOP3.LUT P0, PT, P1, PT, PT, 0x80, 0x8 ;  /* 0x000000000008381c */ /* 0x000fe40000f0f070 */
[----:B------:R-:W-:Y:S02]  /*03d0*/  PLOP3.LUT P1, PT, PT, PT, PT, 0x80, 0x8 ;  /* 0x000000000008781c */ /* 0x000fe40003f2f070 */
[----:B------:R-:W-:-:S09]  /*03e0*/  @P2 PLOP3.LUT P1, PT, P4, PT, PT, 0x80, 0x8 ;  /* 0x000000000008281c */ /* 0x000fd2000272f070 */
[----:B------:R-:W-:-:S04]  /*03f0*/  @!P0 FMUL R2, R2, 16777216 ;  /* 0x4b80000002028820 */ /* 0x000fc80000400000 */
[----:B------:R-:W-:Y:S01]  /*0400*/  @!P1 FMUL R10, R10, 16777216 ;  /* 0x4b8000000a0a9820 */ /* 0x000fe20000400000 */
[----:B------:R-:W0:Y:S08]  /*0410*/  @P3 MUFU.RSQ R12, R2 ;  /* 0x00000002000c3308 */ /* 0x000e300000001400 */
[----:B------:R-:W1:Y:S01]  /*0420*/  @P2 MUFU.RSQ R13, R10 ;  /* 0x0000000a000d2308 */ /* 0x000e620000001400 */
[----:B------:R-:W-:Y:S01]  /*0430*/  HFMA2 R8, -RZ, RZ, 0, 0 ;  /* 0x00000000ff087431 */ /* 0x000fe200000001ff */
[----:B------:R-:W-:Y:S01]  /*0440*/  MOV R6, RZ ;  /* 0x000000ff00067202 */ /* 0x000fe20000000f00 */
[----:B0-----:R-:W-:Y:S01]  /*0450*/  @!P0 FMUL R12, R12, 4096 ;  /* 0x458000000c0c8820 */ /* 0x001fe20000400000 */
[----:B-1----:R-:W-:-:S04]  /*0460*/  @!P1 FMUL R13, R13, 4096 ;  /* 0x458000000d0d9820 */ /* 0x002fc80000400000 */
[----:B------:R-:W-:Y:S02]  /*0470*/  @P3 MOV R8, R12 ;  /* 0x0000000c00083202 */ /* 0x000fe40000000f00 */
[----:B------:R-:W-:-:S03]  /*0480*/  @P2 MOV R6, R13 ;  /* 0x0000000d00062202 */ /* 0x000fc60000000f00 */
[----:B------:R-:W-:Y:S02]  /*0490*/  FMUL R14, R17, R8 ;  /* 0x00000008110e7220 */ /* 0x000fe40000400000 */
[----:B------:R-:W-:Y:S01]  /*04a0*/  FMUL R13, R23, R6 ;  /* 0x00000006170d7220 */ /* 0x000fe20000400000 */
[----:B------:R-:W-:Y:S01]  /*04b0*/  FMUL R17, R19, R8 ;  /* 0x0000000813117220 */ /* 0x000fe20000400000 */
[----:B------:R-:W-:Y:S02]  /*04c0*/  FMUL R16, R25, R6 ;  /* 0x0000000619107220 */ /* 0x000fe40000400000 */
[----:B------:R-:W-:Y:S01]  /*04d0*/  FMUL R2, R14, R13 ;  /* 0x0000000d0e027220 */ /* 0x000fe20000400000 */
[----:B------:R-:W-:Y:S01]  /*04e0*/  FMUL R12, R3, R8 ;  /* 0x00000008030c7220 */ /* 0x000fe20000400000 */
[----:B------:R-:W-:Y:S02]  /*04f0*/  FMUL R11, R11, R6 ;  /* 0x000000060b0b7220 */ /* 0x000fe40000400000 */
[----:B------:R-:W-:-:S04]  /*0500*/  FFMA R3, R17, R16, R2 ;  /* 0x0000001011037223 */ /* 0x000fc80000000002 */
[----:B------:R-:W-:Y:S01]  /*0510*/  FFMA R3, R12, R11, R3 ;  /* 0x0000000b0c037223 */ /* 0x000fe20000000003 */
[----:B------:R-:W-:-:S04]  /*0520*/  HFMA2 R15, -RZ, RZ, 1.75, 0 ;  /* 0x3f000000ff0f7431 */ /* 0x000fc800000001ff */
[----:B------:R-:W-:-:S04]  /*0530*/  FMNMX R3, R3, -0.99989998340606689453, !PT ;  /* 0xbf7ff97203037809 */ /* 0x000fc80007800000 */
[----:B------:R-:W-:-:S05]  /*0540*/  FMNMX R10, R3, 0.99989998340606689453, PT ;  /* 0x3f7ff972030a7809 */ /* 0x000fca0003800000 */
[----:B------:R-:W-:-:S04]  /*0550*/  FFMA R2, |R10|, -R15, 0.5 ;  /* 0x3f0000000a027423 */ /* 0x000fc80000000a0f */
[----:B------:R-:W0:Y:S01]  /*0560*/  MUFU.RSQ R3, R2 ;  /* 0x0000000200037308 */ /* 0x000e220000001400 */
[C---:B------:R-:W-:Y:S02]  /*0570*/  FSETP.NEU.AND P1, PT, |R10|.reuse, 1, PT ;  /* 0x3f8000000a00780b */ /* 0x040fe40003f2d200 */
[----:B------:R-:W-:Y:S01]  /*0580*/  FSETP.GT.AND P0, PT, |R10|, 0.56000000238418579102, PT ;  /* 0x3f0f5c290a00780b */ /* 0x000fe20003f04200 */
[----:B0-----:R-:W-:Y:S01]  /*0590*/  FMUL R15, R2, R3 ;  /* 0x00000003020f7220 */ /* 0x001fe20000400000 */
[----:B------:R-:W-:-:S04]  /*05a0*/  FMUL R20, R3, -0.5 ;  /* 0xbf00000003147820 */ /* 0x000fc80000400000 */
[----:B------:R-:W-:-:S04]  /*05b0*/  FFMA R20, R15, R20, 0.5 ;  /* 0x3f0000000f147423 */ /* 0x000fc80000000014 */
[----:B------:R-:W-:-:S05]  /*05c0*/  FFMA R20, R15, R20, R15 ;  /* 0x000000140f147223 */ /* 0x000fca000000000f */
[----:B------:R-:W-:-:S04]  /*05d0*/  FSEL R3, R20, RZ, P1 ;  /* 0x000000ff14037208 */ /* 0x000fc80000800000 */
[----:B------:R-:W-:-:S04]  /*05e0*/  FSEL R3, R3, |R10|, P0 ;  /* 0x4000000a03037208 */ /* 0x000fc80000000000 */
[----:B------:R-:W-:Y:S02]  /*05f0*/  LOP3.LUT R3, R3, 0x80000000, R10, 0xb8, !PT ;  /* 0x8000000003037812 */ /* 0x000fe400078eb80a */
[----:B------:R-:W-:-:S03]  /*0600*/  MOV R15, 0x3d10ecef ;  /* 0x3d10ecef000f7802 */ /* 0x000fc60000000f00 */
[----:B------:R-:W-:-:S04]  /*0610*/  FMUL R2, R3, R3 ;  /* 0x0000000303027220 */ /* 0x000fc80000400000 */
[----:B------:R-:W-:-:S04]  /*0620*/  FFMA R15, R2, R15, 0.016980519518256187439 ;  /* 0x3c8b1abb020f7423 */ /* 0x000fc8000000000f */
[----:B------:R-:W-:-:S04]  /*0630*/  FFMA R15, R2, R15, 0.030762933194637298584 ;  /* 0x3cfc028c020f7423 */ /* 0x000fc8000000000f */
[----:B------:R-:W-:-:S04]  /*0640*/  FFMA R15, R2, R15, 0.044709417968988418579 ;  /* 0x3d372139020f7423 */ /* 0x000fc8000000000f */
[----:B------:R-:W-:-:S04]  /*0650*/  FFMA R15, R2, R15, 0.074989043176174163818 ;  /* 0x3d9993db020f7423 */ /* 0x000fc8000000000f */
[----:B------:R-:W-:Y:S01]  /*0660*/  FFMA R15, R2, R15, 0.16666707396507263184 ;  /* 0x3e2aaac6020f7423 */ /* 0x000fe2000000000f */
[----:B------:R-:W-:-:S03]  /*0670*/  FSETP.GT.AND P1, PT, R10, 0.56000000238418579102, PT ;  /* 0x3f0f5c290a00780b */ /* 0x000fc60003f24000 */
[----:B------:R-:W-:Y:S01]  /*0680*/  FMUL R2, R2, R15 ;  /* 0x0000000f02027220 */ /* 0x000fe20000400000 */
[----:B------:R-:W-:-:S03]  /*0690*/  HFMA2 R15, -RZ, RZ, 1.9599609375, 20144 ;  /* 0x3fd774ebff0f7431 */ /* 0x000fc600000001ff */
[----:B------:R-:W-:Y:S01]  /*06a0*/  FFMA R3, R3, R2, R3 ;  /* 0x0000000203037223 */ /* 0x000fe20000000003 */
[----:B------:R-:W-:-:S04]  /*06b0*/  FFMA R20, -R10, R10, 1 ;  /* 0x3f8000000a147423 */ /* 0x000fc8000000010a */
[----:B------:R-:W-:-:S05]  /*06c0*/  FSEL R2, R3, -R3, P0 ;  /* 0x8000000303027208 */ /* 0x000fca0000000000 */
[----:B------:R-:W-:Y:S01]  /*06d0*/  @!P1 FFMA R3, R15, 0.93318945169448852539, R2 ;  /* 0x3f6ee5810f039823 */ /* 0x000fe20000000002 */
[----:B------:R-:W-:-:S03]  /*06e0*/  IADD3 R2, PT, PT, R20, -0xd000000, RZ ;  /* 0xf300000014027810 */ /* 0x000fc60007ffe0ff */
[----:B------:R-:W-:Y:S01]  /*06f0*/  @P0 FADD R3, R3, R3 ;  /* 0x0000000303030221 */ /* 0x000fe20000000000 */
[----:B------:R-:W-:Y:S01]  /*0700*/  ISETP.GT.U32.AND P0, PT, R2, 0x727fffff, PT ;  /* 0x727fffff0200780c */ /* 0x000fe20003f04070 */
[----:B------:R0:W1:Y:S02]  /*0710*/  MUFU.RSQ R21, R20 ;  /* 0x0000001400157308 */ /* 0x0000640000001400 */
[----:B------:R-:W-:-:S04]  /*0720*/  FADD R19, -R0, R3 ;  /* 0x0000000300137221 */ /* 0x000fc80000000100 */
[----:B------:R-:W-:-:S04]  /*0730*/  FMUL R0, R18, R19 ;  /* 0x0000001312007220 */ /* 0x000fc80000400000 */
[----:B------:R-:W-:Y:S02]  /*0740*/  FMUL R15, R19, R0 ;  /* 0x00000000130f7220 */ /* 0x000fe40000400000 */
[----:B0-----:R-:W-:Y:S05]  /*0750*/  @!P0 BRA `(.L_x_284) ;  /* 0x0000000000108947 */ /* 0x001fea0003800000 */
[----:B------:R-:W-:-:S07]  /*0760*/  MOV R23, 0x780 ;  /* 0x0000078000177802 */ /* 0x000fce0000000f00 */
[----:B-1----:R-:W-:Y:S05]  /*0770*/  CALL.REL.NOINC `($__internal_9_$__cuda_sm20_sqrt_rn_f32_slowpath) ;  /* 0x0000000000e47944 */ /* 0x002fea0003c00000 */
[----:B------:R-:W-:Y:S01]  /*0780*/  MOV R3, R0 ;  /* 0x0000000000037202 */ /* 0x000fe20000000f00 */
[----:B------:R-:W-:Y:S06]  /*0790*/  BRA `(.L_x_285) ;  /* 0x0000000000107947 */ /* 0x000fec0003800000 */
.L_x_284:
[----:B-1----:R-:W-:Y:S01]  /*07a0*/  FMUL.FTZ R3, R20, R21 ;  /* 0x0000001514037220 */ /* 0x002fe20000410000 */
[----:B------:R-:W-:-:S03]  /*07b0*/  FMUL.FTZ R2, R21, 0.5 ;  /* 0x3f00000015027820 */ /* 0x000fc60000410000 */
[----:B------:R-:W-:-:S04]  /*07c0*/  FFMA R0, -R3, R3, R20 ;  /* 0x0000000303007223 */ /* 0x000fc80000000114 */
[----:B------:R-:W-:-:S07]  /*07d0*/  FFMA R3, R0, R2, R3 ;  /* 0x0000000200037223 */ /* 0x000fce0000000003 */
.L_x_285:
[----:B------:R-:W-:Y:S05]  /*07e0*/  BSYNC.RECONVERGENT B0 ;  /* 0x0000000000007941 */ /* 0x000fea0003800200 */
.L_x_283:
[----:B------:R-:W-:Y:S01]  /*07f0*/  FMNMX R3, R3, 9.9999999747524270788e-07, !PT ;  /* 0x358637bd03037809 */ /* 0x000fe20007800000 */
[----:B------:R-:W-:Y:S01]  /*0800*/  FMUL R0, R18, -2 ;  /* 0xc000000012007820 */ /* 0x000fe20000400000 */
[----:B------:R-:W-:Y:S02]  /*0810*/  BSSY.RECONVERGENT B0, `(.L_x_286) ;  /* 0x000000d000007945 */ /* 0x000fe40003800200 */
[----:B------:R-:W0:Y:S01]  /*0820*/  MUFU.RCP R2, R3 ;  /* 0x0000000300027308 */ /* 0x000e220000001000 */
[----:B------:R-:W-:-:S07]  /*0830*/  FMUL R0, R19, R0 ;  /* 0x0000000013007220 */ /* 0x000fce0000400000 */
[----:B------:R-:W1:Y:S01]  /*0840*/  FCHK P0, R0, R3 ;  /* 0x0000000300007302 */ /* 0x000e620000000000 */
[----:B0-----:R-:W-:-:S04]  /*0850*/  FFMA R21, -R3, R2, 1 ;  /* 0x3f80000003157423 */ /* 0x001fc80000000102 */
[----:B------:R-:W-:-:S04]  /*0860*/  FFMA R21, R2, R21, R2 ;  /* 0x0000001502157223 */ /* 0x000fc80000000002 */
[----:B------:R-:W-:-:S04]  /*0870*/  FFMA R2, R0, R21, RZ ;  /* 0x0000001500027223 */ /* 0x000fc800000000ff */
[----:B------:R-:W-:-:S04]  /*0880*/  FFMA R18, -R3, R2, R0 ;  /* 0x0000000203127223 */ /* 0x000fc80000000100 */
[----:B------:R-:W-:Y:S01]  /*0890*/  FFMA R21, R21, R18, R2 ;  /* 0x0000001215157223 */ /* 0x000fe20000000002 */
[----:B-1----:R-:W-:Y:S06]  /*08a0*/  @!P0 BRA `(.L_x_287) ;  /* 0x00000000000c8947 */ /* 0x002fec0003800000 */
[----:B------:R-:W-:-:S07]  /*08b0*/  MOV R2, 0x8d0 ;  /* 0x000008d000027802 */ /* 0x000fce0000000f00 */
[----:B------:R-:W-:Y:S05]  /*08c0*/  CALL.REL.NOINC `($__internal_10_$__cuda_sm3x_div_rn_noftz_f32_slowpath) ;  /* 0x0000000000f07944 */ /* 0x000fea0003c00000 */
[----:B------:R-:W-:-:S07]  /*08d0*/  MOV R21, R0 ;  /* 0x0000000000157202 */ /* 0x000fce0000000f00 */
.L_x_287:
[----:B------:R-:W-:Y:S05]  /*08e0*/  BSYNC.RECONVERGENT B0 ;  /* 0x0000000000007941 */ /* 0x000fea0003800200 */
.L_x_286:
[----:B------:R-:W0:Y:S01]  /*08f0*/  LDC.64 R2, c[0x0][0x388] ;  /* 0x0000e200ff027b82 */ /* 0x000e220000000a00 */
[-C--:B------:R-:W-:Y:S01]  /*0900*/  FFMA R19, -R17, R10.reuse, R16 ;  /* 0x0000000a11137223 */ /* 0x080fe20000000110 */
[----:B------:R-:W-:Y:S01]  /*0910*/  FFMA R25, -R16, R10, R17 ;  /* 0x0000000a10197223 */ /* 0x000fe20000000111 */
[C---:B------:R-:W-:Y:S01]  /*0920*/  FMUL R8, R21.reuse, R8 ;  /* 0x0000000815087220 */ /* 0x040fe20000400000 */
[----:B------:R-:W-:Y:S01]  /*0930*/  FMUL R6, R21, R6 ;  /* 0x0000000615067220 */ /* 0x000fe20000400000 */
[-C--:B------:R-:W-:Y:S01]  /*0940*/  FFMA R23, -R14, R10.reuse, R13 ;  /* 0x0000000a0e177223 */ /* 0x080fe2000000010d */
[-C--:B------:R-:W-:Y:S01]  /*0950*/  FFMA R27, -R13, R10.reuse, R14 ;  /* 0x0000000a0d1b7223 */ /* 0x080fe2000000010e */
[-C--:B------:R-:W-:Y:S01]  /*0960*/  FFMA R13, -R12, R10.reuse, R11 ;  /* 0x0000000a0c0d7223 */ /* 0x080fe2000000010b */
[----:B------:R-:W1:Y:S01]  /*0970*/  LDC.64 R16, c[0x0][0x390] ;  /* 0x0000e400ff107b82 */ /* 0x000e620000000a00 */
[----:B------:R-:W-:Y:S01]  /*0980*/  FFMA R29, -R11, R10, R12 ;  /* 0x0000000a0b1d7223 */ /* 0x000fe2000000010c */
[----:B------:R-:W-:Y:S01]  /*0990*/  FMUL R19, R8, R19 ;  /* 0x0000001308137220 */ /* 0x000fe20000400000 */
[----:B------:R-:W-:Y:S01]  /*09a0*/  FMUL R25, R6, R25 ;  /* 0x0000001906197220 */ /* 0x000fe20000400000 */
[----:B------:R-:W-:Y:S01]  /*09b0*/  FMUL R23, R8, R23 ;  /* 0x0000001708177220 */ /* 0x000fe20000400000 */
[----:B------:R-:W-:Y:S01]  /*09c0*/  FMUL R27, R6, R27 ;  /* 0x0000001b061b7220 */ /* 0x000fe20000400000 */
[----:B------:R-:W-:Y:S01]  /*09d0*/  FMUL R13, R8, R13 ;  /* 0x0000000d080d7220 */ /* 0x000fe20000400000 */
[----:B------:R-:W-:-:S04]  /*09e0*/  FMUL R29, R6, R29 ;  /* 0x0000001d061d7220 */ /* 0x000fc80000400000 */
[----:B------:R-:W-:Y:S01]  /*09f0*/  FADD R21, -R13, -R29 ;  /* 0x8000001d0d157221 */ /* 0x000fe20000000100 */
[----:B0-----:R-:W-:-:S04]  /*0a00*/  IMAD.WIDE R10, R5, 0x4, R2 ;  /* 0x00000004050a7825 */ /* 0x001fc800078e0202 */
[----:B------:R-:W-:Y:S01]  /*0a10*/  FADD R5, -R19, -R25 ;  /* 0x8000001913057221 */ /* 0x000fe20000000100 */
[--C-:B------:R-:W-:Y:S01]  /*0a20*/  IMAD.WIDE R6, R7, 0x4, R2.reuse ;  /* 0x0000000407067825 */ /* 0x100fe200078e0202 */
[----:B------:R-:W-:Y:S03]  /*0a30*/  REDG.E.ADD.F32.FTZ.RN.STRONG.GPU desc[UR4][R10.64], R19 ;  /* 0x000000130a0079a6 */ /* 0x000fe6000c12f304 */
[----:B------:R-:W-:-:S04]  /*0a40*/  IMAD.WIDE R2, R9, 0x4, R2 ;  /* 0x0000000409027825 */ /* 0x000fc800078e0202 */
[----:B------:R-:W-:Y:S01]  /*0a50*/  FADD R9, -R23, -R27 ;  /* 0x8000001b17097221 */ /* 0x000fe20000000100 */
        /* <DEDUP_REMOVED lines=11> */
        .weak           $__internal_9_$__cuda_sm20_sqrt_rn_f32_slowpath
        .type           $__internal_9_$__cuda_sm20_sqrt_rn_f32_slowpath,@function
        .size           $__internal_9_$__cuda_sm20_sqrt_rn_f32_slowpath,($__internal_10_$__cuda_sm3x_div_rn_noftz_f32_slowpath - $__internal_9_$__cuda_sm20_sqrt_rn_f32_slowpath)
$__internal_9_$__cuda_sm20_sqrt_rn_f32_slowpath:
[----:B------:R-:W-:-:S13]  /*0b10*/  LOP3.LUT P0, RZ, R20, 0x7fffffff, RZ, 0xc0, !PT ;  /* 0x7fffffff14ff7812 */ /* 0x000fda000780c0ff */
[----:B------:R-:W-:Y:S01]  /*0b20*/  @!P0 MOV R2, R20 ;  /* 0x0000001400028202 */ /* 0x000fe20000000f00 */
[----:B------:R-:W-:Y:S06]  /*0b30*/  @!P0 BRA `(.L_x_288) ;  /* 0x0000000000448947 */ /* 0x000fec0003800000 */
[----:B------:R-:W-:Y:S02]  /*0b40*/  FSETP.GEU.FTZ.AND P0, PT, R20, RZ, PT ;  /* 0x000000ff1400720b */ /* 0x000fe40003f1e000 */
[----:B------:R-:W-:-:S11]  /*0b50*/  MOV R0, R20 ;  /* 0x0000001400007202 */ /* 0x000fd60000000f00 */
        /* <DEDUP_REMOVED lines=9> */
[----:B------:R-:W-:Y:S01]  /*0bf0*/  @P0 FMUL.FTZ R22, R2, 0.5 ;  /* 0x3f00000002160820 */ /* 0x000fe20000410000 */
[----:B------:R-:W-:Y:S02]  /*0c00*/  @!P0 MOV R2, R0 ;  /* 0x0000000000028202 */ /* 0x000fe40000000f00 */
[----:B------:R-:W-:-:S04]  /*0c10*/  @P0 FADD.FTZ R21, -R20, -RZ ;  /* 0x800000ff14150221 */ /* 0x000fc80000010100 */
[----:B------:R-:W-:-:S04]  /*0c20*/  @P0 FFMA R21, R20, R21, R3 ;  /* 0x0000001514150223 */ /* 0x000fc80000000003 */
[----:B------:R-:W-:-:S04]  /*0c30*/  @P0 FFMA R21, R21, R22, R20 ;  /* 0x0000001615150223 */ /* 0x000fc80000000014 */
[----:B------:R-:W-:-:S07]  /*0c40*/  @P0 FMUL.FTZ R2, R21, 2.3283064365386962891e-10 ;  /* 0x2f80000015020820 */ /* 0x000fce0000410000 */
.L_x_288:
[----:B------:R-:W-:Y:S01]  /*0c50*/  HFMA2 R3, -RZ, RZ, 0, 0 ;  /* 0x00000000ff037431 */ /* 0x000fe200000001ff */
[----:B------:R-:W-:Y:S02]  /*0c60*/  MOV R0, R2 ;  /* 0x0000000200007202 */ /* 0x000fe40000000f00 */
[----:B------:R-:W-:-:S04]  /*0c70*/  MOV R2, R23 ;  /* 0x0000001700027202 */ /* 0x000fc80000000f00 */
[----:B------:R-:W-:Y:S05]  /*0c80*/  RET.REL.NODEC R2 `(replica_parallel_angle_forces) ;  /* 0xfffffff002dc7950 */ /* 0x000fea0003c3ffff */
        .weak           $__internal_10_$__cuda_sm3x_div_rn_noftz_f32_slowpath
        .type           $__internal_10_$__cuda_sm3x_div_rn_noftz_f32_slowpath,@function
        .size           $__internal_10_$__cuda_sm3x_div_rn_noftz_f32_slowpath,(.L_x_333 - $__internal_10_$__cuda_sm3x_div_rn_noftz_f32_slowpath)
$__internal_10_$__cuda_sm3x_div_rn_noftz_f32_slowpath:
[----:B------:R-:W-:Y:S01]  /*0c90*/  SHF.R.U32.HI R18, RZ, 0x17, R3 ;  /* 0x00000017ff127819 */ /* 0x000fe20000011603 */
[----:B------:R-:W-:Y:S01]  /*0ca0*/  BSSY.RECONVERGENT B1, `(.L_x_289) ;  /* 0x0000064000017945 */ /* 0x000fe20003800200 */
[----:B------:R-:W-:Y:S02]  /*0cb0*/  SHF.R.U32.HI R21, RZ, 0x17, R0 ;  /* 0x00000017ff157819 */ /* 0x000fe40000011600 */
[----:B------:R-:W-:Y:S02]  /*0cc0*/  LOP3.LUT R18, R18, 0xff, RZ, 0xc0, !PT ;  /* 0x000000ff12127812 */ /* 0x000fe400078ec0ff */
[----:B------:R-:W-:Y:S02]  /*0cd0*/  LOP3.LUT R21, R21, 0xff, RZ, 0xc0, !PT ;  /* 0x000000ff15157812 */ /* 0x000fe400078ec0ff */
[----:B------:R-:W-:Y:S02]  /*0ce0*/  IADD3 R24, PT, PT, R18, -0x1, RZ ;  /* 0xffffffff12187810 */ /* 0x000fe40007ffe0ff */
[----:B------:R-:W-:-:S02]  /*0cf0*/  IADD3 R22, PT, PT, R21, -0x1, RZ ;  /* 0xffffffff15167810 */ /* 0x000fc40007ffe0ff */
[----:B------:R-:W-:Y:S02]  /*0d00*/  ISETP.GT.U32.AND P0, PT, R24, 0xfd, PT ;  /* 0x000000fd1800780c */ /* 0x000fe40003f04070 */
[----:B------:R-:W-:Y:S02]  /*0d10*/  MOV R20, R0 ;  /* 0x0000000000147202 */ /* 0x000fe40000000f00 */
[----:B------:R-:W-:Y:S02]  /*0d20*/  ISETP.GT.U32.OR P0, PT, R22, 0xfd, P0 ;  /* 0x000000fd1600780c */ /* 0x000fe40000704470 */
[----:B------:R-:W-:-:S11]  /*0d30*/  MOV R23, R3 ;  /* 0x0000000300177202 */ /* 0x000fd60000000f00 */
        /* <DEDUP_REMOVED lines=25> */
.L_x_290:
[----:B------:R-:W-:Y:S01]  /*0ed0*/  LEA R0, R18, 0xc0800000, 0x17 ;  /* 0xc080000012007811 */ /* 0x000fe200078eb8ff */
[----:B------:R-:W-:Y:S03]  /*0ee0*/  BSSY.RECONVERGENT B2, `(.L_x_295) ;  /* 0x0000036000027945 */ /* 0x000fe60003800200 */
[----:B------:R-:W-:Y:S02]  /*0ef0*/  IADD3 R22, PT, PT, -R0, R23, RZ ;  /* 0x0000001700167210 */ /* 0x000fe40007ffe1ff */
[----:B------:R-:W-:Y:S02]  /*0f00*/  IADD3 R23, PT, PT, R21, -0x7f, RZ ;  /* 0xffffff8115177810 */ /* 0x000fe40007ffe0ff */
[----:B------:R0:W1:Y:S01]  /*0f10*/  MUFU.RCP R3, R22 ;  /* 0x0000001600037308 */ /* 0x0000620000001000 */
[----:B------:R-:W-:Y:S02]  /*0f20*/  FADD.FTZ R25, -R22, -RZ ;  /* 0x800000ff16197221 */ /* 0x000fe40000010100 */
[C---:B------:R-:W-:Y:S01]  /*0f30*/  IMAD R0, R23.reuse, -0x800000, R20 ;  /* 0xff80000017007824 */ /* 0x040fe200078e0214 */
[----:B0-----:R-:W-:-:S04]  /*0f40*/  IADD3 R22, PT, PT, R23, 0x7f, -R18 ;  /* 0x0000007f17167810 */ /* 0x001fc80007ffe812 */
[----:B------:R-:W-:Y:S01]  /*0f50*/  IADD3 R19, PT, PT, R22, R19, RZ ;  /* 0x0000001316137210 */ /* 0x000fe20007ffe0ff */
[----:B-1----:R-:W-:-:S04]  /*0f60*/  FFMA R24, R3, R25, 1 ;  /* 0x3f80000003187423 */ /* 0x002fc80000000019 */
        /* <DEDUP_REMOVED lines=20> */
[C---:B------:R-:W-:Y:S02]  /*10b0*/  ISETP.NE.AND P2, PT, R22.reuse, RZ, PT ;  /* 0x000000ff1600720c */ /* 0x040fe40003f45270 */
[----:B------:R-:W-:Y:S02]  /*10c0*/  ISETP.NE.AND P1, PT, R22, RZ, PT ;  /* 0x000000ff1600720c */ /* 0x000fe40003f25270 */
[----:B------:R-:W-:Y:S01]  /*10d0*/  LOP3.LUT R19, R18, 0x7fffff, RZ, 0xc0, !PT ;  /* 0x007fffff12137812 */ /* 0x000fe200078ec0ff */
[CCC-:B------:R-:W-:Y:S01]  /*10e0*/  FFMA.RP R18, R3.reuse, R21.reuse, R20.reuse ;  /* 0x0000001503127223 */ /* 0x1c0fe20000008014 */
[----:B------:R-:W-:Y:S01]  /*10f0*/  FFMA.RM R3, R3, R21, R20 ;  /* 0x0000001503037223 */ /* 0x000fe20000004014 */
[----:B------:R-:W-:Y:S02]  /*1100*/  IADD3 R20, PT, PT, R22, 0x20, RZ ;  /* 0x0000002016147810 */ /* 0x000fe40007ffe0ff */
[----:B------:R-:W-:-:S02]  /*1110*/  LOP3.LUT R19, R19, 0x800000, RZ, 0xfc, !PT ;  /* 0x0080000013137812 */ /* 0x000fc400078efcff */
        /* <DEDUP_REMOVED lines=14> */
.L_x_297:
[----:B------:R-:W-:-:S04]  /*1200*/  LOP3.LUT R0, R0, 0x80000000, RZ, 0xc0, !PT ;  /* 0x8000000000007812 */ /* 0x000fc800078ec0ff */
[----:B------:R-:W-:Y:S01]  /*1210*/  LOP3.LUT R0, R0, 0x7f800000, RZ, 0xfc, !PT ;  /* 0x7f80000000007812 */ /* 0x000fe200078efcff */
[----:B------:R-:W-:Y:S06]  /*1220*/  BRA `(.L_x_298) ;  /* 0x0000000000047947 */ /* 0x000fec0003800000 */
.L_x_296:
[----:B------:R-:W-:-:S07]  /*1230*/  LEA R0, R19, R0, 0x17 ;  /* 0x0000000013007211 */ /* 0x000fce00078eb8ff */
.L_x_298:
[----:B------:R-:W-:Y:S05]  /*1240*/  BSYNC.RECONVERGENT B2 ;  /* 0x0000000000027941 */ /* 0x000fea0003800200 */
.L_x_295:
[----:B------:R-:W-:Y:S05]  /*1250*/  BRA `(.L_x_299) ;  /* 0x0000000000207947 */ /* 0x000fea0003800000 */
.L_x_294:
[----:B------:R-:W-:-:S04]  /*1260*/  LOP3.LUT R0, R23, 0x80000000, R20, 0x48, !PT ;  /* 0x8000000017007812 */ /* 0x000fc800078e4814 */
[----:B------:R-:W-:Y:S01]  /*1270*/  LOP3.LUT R0, R0, 0x7f800000, RZ, 0xfc, !PT ;  /* 0x7f80000000007812 */ /* 0x000fe200078efcff */
[----:B------:R-:W-:Y:S06]  /*1280*/  BRA `(.L_x_299) ;  /* 0x0000000000147947 */ /* 0x000fec0003800000 */
.L_x_293:
[----:B------:R-:W-:Y:S01]  /*1290*/  LOP3.LUT R0, R23, 0x80000000, R20, 0x48, !PT ;  /* 0x8000000017007812 */ /* 0x000fe200078e4814 */
[----:B------:R-:W-:Y:S06]  /*12a0*/  BRA `(.L_x_299) ;  /* 0x00000000000c7947 */ /* 0x000fec0003800000 */
.L_x_292:
[----:B------:R-:W0:Y:S01]  /*12b0*/  MUFU.RSQ R0, -QNAN ;  /* 0xffc0000000007908 */ /* 0x000e220000001400 */
[----:B------:R-:W-:Y:S05]  /*12c0*/  BRA `(.L_x_299) ;  /* 0x0000000000047947 */ /* 0x000fea0003800000 */
.L_x_291:
[----:B------:R-:W-:-:S07]  /*12d0*/  FADD.FTZ R0, R0, R3 ;  /* 0x0000000300007221 */ /* 0x000fce0000010000 */
.L_x_299:
[----:B------:R-:W-:Y:S05]  /*12e0*/  BSYNC.RECONVERGENT B1 ;  /* 0x0000000000017941 */ /* 0x000fea0003800200 */
.L_x_289:
[----:B------:R-:W-:-:S04]  /*12f0*/  HFMA2 R3, -RZ, RZ, 0, 0 ;  /* 0x00000000ff037431 */ /* 0x000fc800000001ff */
[----:B0-----:R-:W-:Y:S05]  /*1300*/  RET.REL.NODEC R2 `(replica_parallel_angle_forces) ;  /* 0xffffffec023c7950 */ /* 0x001fea0003c3ffff */
.L_x_300:
        /* <DEDUP_REMOVED lines=15> */
.L_x_333:


//--------------------- .text.replica_parallel_bond_forces --------------------------
	.section	.text.replica_parallel_bond_forces,"ax",@progbits
	.align	128
        .global         replica_parallel_bond_forces
        .type           replica_parallel_bond_forces,@function
        .size           replica_parallel_bond_forces,(.L_x_335 - replica_parallel_bond_forces)
        .other          replica_parallel_bond_forces,@"STO_CUDA_ENTRY STV_DEFAULT"
replica_parallel_bond_forces:
.text.replica_parallel_bond_forces:
        /* <DEDUP_REMOVED lines=13> */
[----:B------:R-:W-:Y:S01]  /*00d0*/  SHF.L.U32 R9, R0, 0x1, RZ ;  /* 0x0000000100097819 */ /* 0x000fe200000006ff */
[----:B------:R-:W2:Y:S05]  /*00e0*/  LDCU UR6, c[0x0][0x3ac] ;  /* 0x00007580ff0677ac */ /* 0x000eaa0008000800 */
[----:B------:R-:W3:Y:S08]  /*00f0*/  LDC.64 R16, c[0x0][0x380] ;  /* 0x0000e000ff107b82 */ /* 0x000ef00000000a00 */
[----:B------:R-:W4:Y:S01]  /*0100*/  LDC.64 R12, c[0x0][0x3a0] ;  /* 0x0000e800ff0c7b82 */ /* 0x000f220000000a00 */
[----:B0-----:R-:W-:-:S05]  /*0110*/  IMAD.WIDE R6, R9, 0x4, R6 ;  /* 0x0000000409067825 */ /* 0x001fca00078e0206 */
[----:B-1----:R-:W3:Y:S04]  /*0120*/  LDG.E.CONSTANT R5, desc[UR4][R6.64] ;  /* 0x0000000406057981 */ /* 0x002ee8000c1e9900 */
[----:B------:R-:W3:Y:S01]  /*0130*/  LDG.E.CONSTANT R11, desc[UR4][R6.64+0x4] ;  /* 0x00000404060b7981 */ /* 0x000ee2000c1e9900 */
[----:B--2---:R-:W-:-:S04]  /*0140*/  IMAD R0, R3, UR6, RZ ;  /* 0x0000000603007c24 */ /* 0x004fc8000f8e02ff */
[----:B------:R-:W-:Y:S02]  /*0150*/  IMAD R0, R0, 0x3, RZ ;  /* 0x0000000300007824 */ /* 0x000fe400078e02ff */
[----:B----4-:R-:W-:-:S05]  /*0160*/  IMAD.WIDE R12, R9, 0x4, R12 ;  /* 0x00000004090c7825 */ /* 0x010fca00078e020c */
[----:B------:R0:W5:Y:S01]  /*0170*/  LDG.E.CONSTANT R6, desc[UR4][R12.64] ;  /* 0x000000040c067981 */ /* 0x000162000c1e9900 */
[--C-:B---3--:R-:W-:Y:S02]  /*0180*/  IMAD R5, R5, 0x3, R0.reuse ;  /* 0x0000000305057824 */ /* 0x108fe400078e0200 */
[----:B------:R-:W-:Y:S02]  /*0190*/  IMAD R4, R11, 0x3, R0 ;  /* 0x000000030b047824 */ /* 0x000fe400078e0200 */
[--C-:B------:R-:W-:Y:S01]  /*01a0*/  IMAD.WIDE R14, R5, 0x4, R16.reuse ;  /* 0x00000004050e7825 */ /* 0x100fe200078e0210 */
[----:B------:R0:W5:Y:S03]  /*01b0*/  LDG.E.CONSTANT R11, desc[UR4][R12.64+0x4] ;  /* 0x000004040c0b7981 */ /* 0x000166000c1e9900 */
[----:B------:R-:W-:Y:S01]  /*01c0*/  IMAD.WIDE R16, R4, 0x4, R16 ;  /* 0x0000000404107825 */ /* 0x000fe200078e0210 */
[----:B------:R-:W2:Y:S04]  /*01d0*/  LDG.E.CONSTANT R0, desc[UR4][R14.64+0x4] ;  /* 0x000004040e007981 */ /* 0x000ea8000c1e9900 */
[----:B------:R-:W2:Y:S04]  /*01e0*/  LDG.E.CONSTANT R21, desc[UR4][R16.64+0x4] ;  /* 0x0000040410157981 */ /* 0x000ea8000c1e9900 */
[----:B------:R-:W3:Y:S04]  /*01f0*/  LDG.E.CONSTANT R8, desc[UR4][R14.64] ;  /* 0x000000040e087981 */ /* 0x000ee8000c1e9900 */
[----:B------:R-:W3:Y:S04]  /*0200*/  LDG.E.CONSTANT R19, desc[UR4][R16.64] ;  /* 0x0000000410137981 */ /* 0x000ee8000c1e9900 */
[----:B------:R-:W4:Y:S04]  /*0210*/  LDG.E.CONSTANT R2, desc[UR4][R14.64+0x8] ;  /* 0x000008040e027981 */ /* 0x000f28000c1e9900 */
[----:B------:R-:W4:Y:S01]  /*0220*/  LDG.E.CONSTANT R23, desc[UR4][R16.64+0x8] ;  /* 0x0000080410177981 */ /* 0x000f22000c1e9900 */
[----:B------:R-:W-:Y:S01]  /*0230*/  BSSY.RECONVERGENT B0, `(.L_x_301) ;  /* 0x0000013000007945 */ /* 0x000fe20003800200 */
[----:B--2---:R-:W-:Y:S01]  /*0240*/  FADD R7, -R0, R21 ;  /* 0x0000001500077221 */ /* 0x004fe20000000100 */
[----:B---3--:R-:W-:-:S03]  /*0250*/  FADD R8, -R8, R19 ;  /* 0x0000001308087221 */ /* 0x008fc60000000100 */
[----:B------:R-:W-:-:S04]  /*0260*/  FMUL R19, R7, R7 ;  /* 0x0000000707137220 */ /* 0x000fc80000400000 */
[----:B------:R-:W-:Y:S01]  /*0270*/  FFMA R0, R8, R8, R19 ;  /* 0x0000000808007223 */ /* 0x000fe20000000013 */
[----:B----4-:R-:W-:-:S04]  /*0280*/  FADD R9, -R2, R23 ;  /* 0x0000001702097221 */ /* 0x010fc80000000100 */
[----:B------:R-:W-:-:S05]  /*0290*/  FFMA R0, R9, R9, R0 ;  /* 0x0000000909007223 */ /* 0x000fca0000000000 */
[----:B------:R-:W-:Y:S01]  /*02a0*/  IADD3 R2, PT, PT, R0, -0xd000000, RZ ;  /* 0xf300000000027810 */ /* 0x000fe20007ffe0ff */
[----:B------:R0:W1:Y:S03]  /*02b0*/  MUFU.RSQ R15, R0 ;  /* 0x00000000000f7308 */ /* 0x0000660000001400 */
[----:B------:R-:W-:-:S13]  /*02c0*/  ISETP.GT.U32.AND P0, PT, R2, 0x727fffff, PT ;  /* 0x727fffff0200780c */ /* 0x000fda0003f04070 */
[----:B0-----:R-:W-:Y:S05]  /*02d0*/  @!P0 BRA `(.L_x_302) ;  /* 0x0000000000108947 */ /* 0x001fea0003800000 */
[----:B------:R-:W-:-:S07]  /*02e0*/  MOV R14, 0x300 ;  /* 0x00000300000e7802 */ /* 0x000fce0000000f00 */
[----:B-1---5:R-:W-:Y:S05]  /*02f0*/  CALL.REL.NOINC `($__internal_12_$__cuda_sm20_sqrt_rn_f32_slowpath) ;  /* 0x0000000400907944 */ /* 0x022fea0003c00000 */
[----:B------:R-:W-:Y:S01]  /*0300*/  MOV R0, R2 ;  /* 0x0000000200007202 */ /* 0x000fe20000000f00 */
[----:B------:R-:W-:Y:S06]  /*0310*/  BRA `(.L_x_303) ;  /* 0x0000000000107947 */ /* 0x000fec0003800000 */
.L_x_302:
[----:B-1----:R-:W-:Y:S01]  /*0320*/  FMUL.FTZ R13, R0, R15 ;  /* 0x0000000f000d7220 */ /* 0x002fe20000410000 */
[----:B------:R-:W-:-:S03]  /*0330*/  FMUL.FTZ R15, R15, 0.5 ;  /* 0x3f0000000f0f7820 */ /* 0x000fc60000410000 */
[----:B------:R-:W-:-:S04]  /*0340*/  FFMA R0, -R13, R13, R0 ;  /* 0x0000000d0d007223 */ /* 0x000fc80000000100 */
[----:B------:R-:W-:-:S07]  /*0350*/  FFMA R0, R0, R15, R13 ;  /* 0x0000000f00007223 */ /* 0x000fce000000000d */
.L_x_303:
[----:B------:R-:W-:Y:S05]  /*0360*/  BSYNC.RECONVERGENT B0 ;  /* 0x0000000000007941 */ /* 0x000fea0003800200 */
.L_x_301:
[C---:B------:R-:W-:Y:S01]  /*0370*/  IADD3 R2, PT, PT, R0.reuse, 0x1800000, RZ ;  /* 0x0180000000027810 */ /* 0x040fe20007ffe0ff */
[----:B-----5:R-:W-:Y:S01]  /*0380*/  FADD R11, -R11, R0 ;  /* 0x000000000b0b7221 */ /* 0x020fe20000000100 */
[----:B------:R-:W-:Y:S01]  /*0390*/  BSSY.RECONVERGENT B0, `(.L_x_304) ;  /* 0x000000e000007945 */ /* 0x000fe20003800200 */
[----:B------:R-:W-:Y:S02]  /*03a0*/  FSETP.GT.AND P3, PT, R0, 9.9999999392252902908e-09, PT ;  /* 0x322bcc770000780b */ /* 0x000fe40003f64000 */
[----:B------:R-:W-:Y:S01]  /*03b0*/  LOP3.LUT R2, R2, 0x7f800000, RZ, 0xc0, !PT ;  /* 0x7f80000002027812 */ /* 0x000fe200078ec0ff */
[----:B------:R-:W-:-:S03]  /*03c0*/  FMUL R10, R6, R11 ;  /* 0x0000000b060a7220 */ /* 0x000fc60000400000 */
[----:B------:R-:W-:Y:S01]  /*03d0*/  ISETP.GT.U32.AND P0, PT, R2, 0x1ffffff, PT ;  /* 0x01ffffff0200780c */ /* 0x000fe20003f04070 */
[----:B------:R-:W-:-:S12]  /*03e0*/  FMUL R10, R11, R10 ;  /* 0x0000000a0b0a7220 */ /* 0x000fd80000400000 */
[----:B------:R-:W-:Y:S05]  /*03f0*/  @P0 BRA `(.L_x_305) ;  /* 0x00000000000c0947 */ /* 0x000fea0003800000 */
[----:B------:R-:W-:-:S07]  /*0400*/  MOV R12, 0x420 ;  /* 0x00000420000c7802 */ /* 0x000fce0000000f00 */
[----:B------:R-:W-:Y:S05]  /*0410*/  CALL.REL.NOINC `($__internal_11_$__cuda_sm20_rcp_rn_f32_slowpath) ;  /* 0x0000000000747944 */ /* 0x000fea0003c00000 */
[----:B------:R-:W-:Y:S05]  /*0420*/  BRA `(.L_x_306) ;  /* 0x0000000000107947 */ /* 0x000fea0003800000 */
.L_x_305:
[----:B------:R-:W0:Y:S02]  /*0430*/  MUFU.RCP R13, R0 ;  /* 0x00000000000d7308 */ /* 0x000e240000001000 */
[----:B0-----:R-:W-:-:S04]  /*0440*/  FFMA R2, R13, R0, -1 ;  /* 0xbf8000000d027423 */ /* 0x001fc80000000000 */
[----:B------:R-:W-:-:S04]  /*0450*/  FADD.FTZ R2, -R2, -RZ ;  /* 0x800000ff02027221 */ /* 0x000fc80000010100 */
[----:B------:R-:W-:-:S07]  /*0460*/  FFMA R2, R13, R2, R13 ;  /* 0x000000020d027223 */ /* 0x000fce000000000d */
.L_x_306:
[----:B------:R-:W-:Y:S05]  /*0470*/  BSYNC.RECONVERGENT B0 ;  /* 0x0000000000007941 */ /* 0x000fea0003800200 */
.L_x_304:
[----:B------:R-:W0:Y:S01]  /*0480*/  LDC.64 R14, c[0x0][0x388] ;  /* 0x0000e200ff0e7b82 */ /* 0x000e220000000a00 */
[----:B------:R-:W-:Y:S01]  /*0490*/  FMUL R6, R6, -2 ;  /* 0xc000000006067820 */ /* 0x000fe20000400000 */
[----:B------:R-:W-:-:S03]  /*04a0*/  FSEL R2, R2, RZ, P3 ;  /* 0x000000ff02027208 */ /* 0x000fc60001800000 */
[----:B------:R-:W-:-:S03]  /*04b0*/  FMUL R11, R11, R6 ;  /* 0x000000060b0b7220 */ /* 0x000fc60000400000 */
[----:B------:R-:W1:Y:S01]  /*04c0*/  LDC.64 R12, c[0x0][0x390] ;  /* 0x0000e400ff0c7b82 */ /* 0x000e620000000a00 */
[----:B------:R-:W-:-:S04]  /*04d0*/  FMUL R2, R2, R11 ;  /* 0x0000000b02027220 */ /* 0x000fc80000400000 */
[-C--:B------:R-:W-:Y:S01]  /*04e0*/  FMUL R11, R8, R2.reuse ;  /* 0x00000002080b7220 */ /* 0x080fe20000400000 */
[-C--:B------:R-:W-:Y:S01]  /*04f0*/  FMUL R17, R7, R2.reuse ;  /* 0x0000000207117220 */ /* 0x080fe20000400000 */
[----:B------:R-:W-:Y:S02]  /*0500*/  FMUL R9, R9, R2 ;  /* 0x0000000209097220 */ /* 0x000fe40000400000 */
[----:B------:R-:W-:Y:S01]  /*0510*/  FADD R19, -R11, -RZ ;  /* 0x800000ff0b137221 */ /* 0x000fe20000000100 */
[----:B------:R-:W-:Y:S01]  /*0520*/  FADD R21, -R17, -RZ ;  /* 0x800000ff11157221 */ /* 0x000fe20000000100 */
[----:B------:R-:W-:Y:S01]  /*0530*/  FADD R23, -R9, -RZ ;  /* 0x800000ff09177221 */ /* 0x000fe20000000100 */
[----:B0-----:R-:W-:-:S04]  /*0540*/  IMAD.WIDE R6, R5, 0x4, R14 ;  /* 0x0000000405067825 */ /* 0x001fc800078e020e */
[----:B------:R-:W-:Y:S01]  /*0550*/  IMAD.WIDE R4, R4, 0x4, R14 ;  /* 0x0000000404047825 */ /* 0x000fe200078e020e */
[----:B------:R-:W-:Y:S03]  /*0560*/  REDG.E.ADD.F32.FTZ.RN.STRONG.GPU desc[UR4][R6.64], R19 ;  /* 0x00000013060079a6 */ /* 0x000fe6000c12f304 */
[----:B-1----:R-:W-:Y:S01]  /*0570*/  IMAD.WIDE.U32 R12, R3, 0x4, R12 ;  /* 0x00000004030c7825 */ /* 0x002fe200078e000c */
[----:B------:R-:W-:Y:S04]  /*0580*/  REDG.E.ADD.F32.FTZ.RN.STRONG.GPU desc[UR4][R6.64+0x4], R21 ;  /* 0x00000415060079a6 */ /* 0x000fe8000c12f304 */
[----:B------:R-:W-:Y:S04]  /*0590*/  REDG.E.ADD.F32.FTZ.RN.STRONG.GPU desc[UR4][R6.64+0x8], R23 ;  /* 0x00000817060079a6 */ /* 0x000fe8000c12f304 */
[----:B------:R-:W-:Y:S04]  /*05a0*/  REDG.E.ADD.F32.FTZ.RN.STRONG.GPU desc[UR4][R4.64], R11 ;  /* 0x0000000b040079a6 */ /* 0x000fe8000c12f304 */
[----:B------:R-:W-:Y:S04]  /*05b0*/  REDG.E.ADD.F32.FTZ.RN.STRONG.GPU desc[UR4][R4.64+0x4], R17 ;  /* 0x00000411040079a6 */ /* 0x000fe8000c12f304 */
[----:B------:R-:W-:Y:S04]  /*05c0*/  REDG.E.ADD.F32.FTZ.RN.STRONG.GPU desc[UR4][R4.64+0x8], R9 ;  /* 0x00000809040079a6 */ /* 0x000fe8000c12f304 */
[----:B------:R-:W-:Y:S01]  /*05d0*/  REDG.E.ADD.F32.FTZ.RN.STRONG.GPU desc[UR4][R12.64], R10 ;  /* 0x0000000a0c0079a6 */ /* 0x000fe2000c12f304 */
[----:B------:R-:W-:Y:S05]  /*05e0*/  EXIT ;  /* 0x000000000000794d */ /* 0x000fea0003800000 */
        .weak           $__internal_11_$__cuda_sm20_rcp_rn_f32_slowpath
        .type           $__internal_11_$__cuda_sm20_rcp_rn_f32_slowpath,@function
        .size           $__internal_11_$__cuda_sm20_rcp_rn_f32_slowpath,($__internal_12_$__cuda_sm20_sqrt_rn_f32_slowpath - $__internal_11_$__cuda_sm20_rcp_rn_f32_slowpath)
$__internal_11_$__cuda_sm20_rcp_rn_f32_slowpath:
        /* <DEDUP_REMOVED lines=15> */
.L_x_308:
[----:B------:R-:W-:-:S04]  /*06e0*/  IADD3 R18, PT, PT, R2, -0xfd, RZ ;  /* 0xffffff0302127810 */ /* 0x000fc80007ffe0ff */
[----:B------:R-:W-:-:S13]  /*06f0*/  ISETP.GT.U32.AND P0, PT, R18, 0x1, PT ;  /* 0x000000011200780c */ /* 0x000fda0003f04070 */
[----:B------:R-:W-:Y:S05]  /*0700*/  @P0 BRA `(.L_x_310) ;  /* 0x0000000000780947 */ /* 0x000fea0003800000 */
[----:B------:R-:W-:Y:S01]  /*0710*/  LOP3.LUT R13, R0, 0x7fffff, RZ, 0xc0, !PT ;  /* 0x007fffff000d7812 */ /* 0x000fe200078ec0ff */
[----:B------:R-:W-:-:S03]  /*0720*/  HFMA2 R17, -RZ, RZ, 0, 1.78813934326171875e-07 ;  /* 0x00000003ff117431 */ /* 0x000fc600000001ff */
        /* <DEDUP_REMOVED lines=21> */
[----:B------:R-:W-:Y:S02]  /*0880*/  ISETP.GE.AND P0, PT, R13, RZ, PT ;  /* 0x000000ff0d00720c */ /* 0x000fe40003f06270 */
[----:B------:R-:W-:-:S04]  /*0890*/  IADD3 R13, PT, PT, R2, -0xfc, RZ ;  /* 0xffffff04020d7810 */ /* 0x000fc80007ffe0ff */
[----:B------:R-:W-:-:S07]  /*08a0*/  SHF.R.U32.HI R13, RZ, R13, R14 ;  /* 0x0000000dff0d7219 */ /* 0x000fce000001160e */
[----:B------:R-:W-:-:S04]  /*08b0*/  @!P0 IADD3 R13, PT, PT, R13, 0x1, RZ ;  /* 0x000000010d0d8810 */ /* 0x000fc80007ffe0ff */
[----:B------:R-:W-:-:S04]  /*08c0*/  @!P1 SHF.L.U32 R13, R13, 0x1, RZ ;  /* 0x000000010d0d9819 */ /* 0x000fc800000006ff */
[----:B------:R-:W-:Y:S01]  /*08d0*/  LOP3.LUT R13, R13, 0x80000000, R0, 0xf8, !PT ;  /* 0x800000000d0d7812 */ /* 0x000fe200078ef800 */
[----:B------:R-:W-:Y:S06]  /*08e0*/  BRA `(.L_x_309) ;  /* 0x0000000000047947 */ /* 0x000fec0003800000 */
.L_x_310:
[----:B------:R0:W1:Y:S02]  /*08f0*/  MUFU.RCP R13, R0 ;  /* 0x00000000000d7308 */ /* 0x0000640000001000 */
.L_x_309:
[----:B------:R-:W-:Y:S05]  /*0900*/  BSYNC.RECONVERGENT B1 ;  /* 0x0000000000017941 */ /* 0x000fea0003800200 */
.L_x_307:
[----:B-1----:R-:W-:Y:S01]  /*0910*/  MOV R2, R13 ;  /* 0x0000000d00027202 */ /* 0x002fe20000000f00 */
[----:B------:R-:W-:-:S04]  /*0920*/  HFMA2 R13, -RZ, RZ, 0, 0 ;  /* 0x00000000ff0d7431 */ /* 0x000fc800000001ff */
[----:B0-----:R-:W-:Y:S05]  /*0930*/  RET.REL.NODEC R12 `(replica_parallel_bond_forces) ;  /* 0xfffffff40cb07950 */ /* 0x001fea0003c3ffff */
        .weak           $__internal_12_$__cuda_sm20_sqrt_rn_f32_slowpath
        .type           $__internal_12_$__cuda_sm20_sqrt_rn_f32_slowpath,@function
        .size           $__internal_12_$__cuda_sm20_sqrt_rn_f32_slowpath,(.L_x_335 - $__internal_12_$__cuda_sm20_sqrt_rn_f32_slowpath)
$__internal_12_$__cuda_sm20_sqrt_rn_f32_slowpath:
        /* <DEDUP_REMOVED lines=19> */
.L_x_311:
[----:B------:R-:W-:Y:S01]  /*0a70*/  HFMA2 R13, -RZ, RZ, 0, 0 ;  /* 0x00000000ff0d7431 */ /* 0x000fe200000001ff */
[----:B------:R-:W-:-:S04]  /*0a80*/  MOV R12, R14 ;  /* 0x0000000e000c7202 */ /* 0x000fc80000000f00 */
[----:B------:R-:W-:Y:S05]  /*0a90*/  RET.REL.NODEC R12 `(replica_parallel_bond_forces) ;  /* 0xfffffff40c587950 */ /* 0x000fea0003c3ffff */
.L_x_312:
        /* <DEDUP_REMOVED lines=14> */
.L_x_335:


//--------------------- .text.replica_parallel_zero_forces --------------------------
	.section	.text.replica_parallel_zero_forces,"ax",@progbits
	.align	128
        .global         replica_parallel_zero_forces
        .type           replica_parallel_zero_forces,@function
        .size           replica_parallel_zero_forces,(.L_x_348 - replica_parallel_zero_forces)
        .other          replica_parallel_zero_forces,@"STO_CUDA_ENTRY STV_DEFAULT"
replica_parallel_zero_forces:
.text.replica_parallel_zero_forces:
        /* <DEDUP_REMOVED lines=12> */
[----:B------:R-:W-:-:S04]  /*00c0*/  IMAD R0, R5, UR6, R0 ;  /* 0x0000000605007c24 */ /* 0x000fc8000f8e0200 */
[----:B------:R-:W-:-:S04]  /*00d0*/  IMAD R5, R0, 0x3, RZ ;  /* 0x0000000300057824 */ /* 0x000fc800078e02ff */
[----:B0-----:R-:W-:-:S05]  /*00e0*/  IMAD.WIDE R2, R5, 0x4, R2 ;  /* 0x0000000405027825 */ /* 0x001fca00078e0202 */
[----:B-1----:R-:W-:Y:S04]  /*00f0*/  STG.E desc[UR4][R2.64], RZ ;  /* 0x000000ff02007986 */ /* 0x002fe8000c101904 */
[----:B------:R-:W-:Y:S04]  /*0100*/  STG.E desc[UR4][R2.64+0x4], RZ ;  /* 0x000004ff02007986 */ /* 0x000fe8000c101904 */
[----:B------:R-:W-:Y:S01]  /*0110*/  STG.E desc[UR4][R2.64+0x8], RZ ;  /* 0x000008ff02007986 */ /* 0x000fe2000c101904 */
[----:B------:R-:W-:Y:S05]  /*0120*/  EXIT ;  /* 0x000000000000794d */ /* 0x000fea0003800000 */
.L_x_313:
        /* <DEDUP_REMOVED lines=13> */
.L_x_348:


//--------------------- .text.replica_parallel_init_rng --------------------------
	.section	.text.replica_parallel_init_rng,"ax",@progbits
	.align	128
        .global         replica_parallel_init_rng
        .type           replica_parallel_init_rng,@function
        .size           replica_parallel_init_rng,(.L_x_349 - replica_parallel_init_rng)
        .other          replica_parallel_init_rng,@"STO_CUDA_ENTRY STV_DEFAULT"
replica_parallel_init_rng:
.text.replica_parallel_init_rng:
        /* <DEDUP_REMOVED lines=11> */
[----:B------:R-:W1:Y:S07]  /*00b0*/  LDCU.64 UR4, c[0x0][0x358] ;  /* 0x00006b00ff0477ac */ /* 0x000e6e0008000a00 */
[----:B------:R-:W2:Y:S01]  /*00c0*/  LDC.64 R6, c[0x0][0x380] ;  /* 0x0000e000ff067b82 */ /* 0x000ea20000000a00 */
[----:B0-----:R-:W-:-:S06]  /*00d0*/  IMAD.WIDE.U32 R2, R5, 0x8, R2 ;  /* 0x0000000805027825 */ /* 0x001fcc00078e0002 */
[----:B-1----:R-:W3:Y:S01]  /*00e0*/  LDG.E.64.CONSTANT R2, desc[UR4][R2.64] ;  /* 0x0000000402027981 */ /* 0x002ee2000c1e9b00 */
[----:B------:R-:W-:Y:S01]  /*00f0*/  IMAD R5, R5, UR7, R13 ;  /* 0x0000000705057c24 */ /* 0x000fe2000f8e020d */
[----:B------:R-:W-:Y:S01]  /*0100*/  ISETP.NE.AND P0, PT, R13, RZ, PT ;  /* 0x000000ff0d00720c */ /* 0x000fe20003f05270 */
[----:B------:R-:W-:Y:S02]  /*0110*/  BSSY.RECONVERGENT B0, `(.L_x_314) ;  /* 0x00000e0000007945 */ /* 0x000fe40003800200 */
[----:B--2---:R-:W-:Y:S01]  /*0120*/  IMAD.WIDE R6, R5, 0x30, R6 ;  /* 0x0000003005067825 */ /* 0x004fe200078e0206 */
[----:B---3--:R-:W-:Y:S02]  /*0130*/  LOP3.LUT R0, R2, 0xaad26b49, RZ, 0x3c, !PT ;  /* 0xaad26b4902007812 */ /* 0x008fe400078e3cff */
[----:B------:R-:W-:-:S03]  /*0140*/  LOP3.LUT R4, R3, 0xf7dcefdd, RZ, 0x3c, !PT ;  /* 0xf7dcefdd03047812 */ /* 0x000fc600078e3cff */
[----:B------:R-:W-:Y:S02]  /*0150*/  IMAD R0, R0, 0x4182bed5, RZ ;  /* 0x4182bed500007824 */ /* 0x000fe400078e02ff */
[----:B------:R-:W-:Y:S02]  /*0160*/  IMAD R9, R4, -0x658354e5, RZ ;  /* 0x9a7cab1b04097824 */ /* 0x000fe400078e02ff */
[C---:B------:R-:W-:Y:S01]  /*0170*/  VIADD R5, R0.reuse, 0x75bcd15 ;  /* 0x075bcd1500057836 */ /* 0x040fe20000000000 */
[C---:B------:R-:W-:Y:S01]  /*0180*/  LOP3.LUT R10, R0.reuse, 0x159a55e5, RZ, 0x3c, !PT ;  /* 0x159a55e5000a7812 */ /* 0x040fe200078e3cff */
[C---:B------:R-:W-:Y:S01]  /*0190*/  VIADD R11, R9.reuse, 0x1f123bb5 ;  /* 0x1f123bb5090b7836 */ /* 0x040fe20000000000 */
[C---:B------:R-:W-:Y:S02]  /*01a0*/  IADD3 R4, PT, PT, R0.reuse, 0x64f0c9, R9 ;  /* 0x0064f0c900047810 */ /* 0x040fe40007ffe009 */
[----:B------:R-:W-:Y:S01]  /*01b0*/  LOP3.LUT R8, R9, 0x5491333, RZ, 0x3c, !PT ;  /* 0x0549133309087812 */ /* 0x000fe200078e3cff */
[----:B------:R-:W-:Y:S01]  /*01c0*/  VIADD R9, R0, 0x583f19 ;  /* 0x00583f1900097836 */ /* 0x000fe20000000000 */
[----:B------:R0:W-:Y:S04]  /*01d0*/  STG.E.64 desc[UR4][R6.64+0x8], R10 ;  /* 0x0000080a06007986 */ /* 0x0001e8000c101b04 */
[----:B------:R0:W-:Y:S04]  /*01e0*/  STG.E.64 desc[UR4][R6.64], R4 ;  /* 0x0000000406007986 */ /* 0x0001e8000c101b04 */
[----:B------:R0:W-:Y:S01]  /*01f0*/  STG.E.64 desc[UR4][R6.64+0x10], R8 ;  /* 0x0000100806007986 */ /* 0x0001e2000c101b04 */
[----:B------:R-:W-:Y:S05]  /*0200*/  @!P0 BRA `(.L_x_315) ;  /* 0x0000000c00408947 */ /* 0x000fea0003800000 */
[----:B------:R-:W-:Y:S01]  /*0210*/  SHF.R.S32.HI R0, RZ, 0x1f, R13 ;  /* 0x0000001fff007819 */ /* 0x000fe2000001140d */
[----:B------:R-:W-:-:S07]  /*0220*/  IMAD.MOV.U32 R12, RZ, RZ, RZ ;  /* 0x000000ffff0c7224 */ /* 0x000fce00078e00ff */
.L_x_321:
[----:B-1----:R-:W-:Y:S01]  /*0230*/  LOP3.LUT R2, R13, 0x3, RZ, 0xc0, !PT ;  /* 0x000000030d027812 */ /* 0x002fe200078ec0ff */
[----:B------:R-:W-:Y:S03]  /*0240*/  BSSY.RECONVERGENT B1, `(.L_x_316) ;  /* 0x00000c6000017945 */ /* 0x000fe60003800200 */
[----:B------:R-:W-:-:S04]  /*0250*/  ISETP.NE.U32.AND P0, PT, R2, RZ, PT ;  /* 0x000000ff0200720c */ /* 0x000fc80003f05070 */
[----:B------:R-:W-:-:S13]  /*0260*/  ISETP.NE.AND.EX P0, PT, RZ, RZ, PT, P0 ;  /* 0x000000ffff00720c */ /* 0x000fda0003f05300 */
[----:B------:R-:W-:Y:S05]  /*0270*/  @!P0 BRA `(.L_x_317) ;  /* 0x0000000c00088947 */ /* 0x000fea0003800000 */
[----:B0-----:R-:W0:Y:S01]  /*0280*/  LDC.64 R8, c[0x4][RZ] ;  /* 0x01000000ff087b82 */ /* 0x001e220000000a00 */
[----:B------:R-:W-:Y:S02]  /*0290*/  IMAD.MOV.U32 R14, RZ, RZ, RZ ;  /* 0x000000ffff0e7224 */ /* 0x000fe400078e00ff */
[----:B0-----:R-:W-:-:S07]  /*02a0*/  IMAD.WIDE.U32 R8, R12, 0xc80, R8 ;  /* 0x00000c800c087825 */ /* 0x001fce00078e0008 */
.L_x_320:
[----:B-1----:R-:W-:Y:S01]  /*02b0*/  IMAD.MOV.U32 R15, RZ, RZ, RZ ;  /* 0x000000ffff0f7224 */ /* 0x002fe200078e00ff */
[----:B------:R-:W-:Y:S01]  /*02c0*/  CS2R R2, SRZ ;  /* 0x0000000000027805 */ /* 0x000fe2000001ff00 */
[----:B------:R-:W-:Y:S01]  /*02d0*/  IMAD.MOV.U32 R17, RZ, RZ, RZ ;  /* 0x000000ffff117224 */ /* 0x000fe200078e00ff */
[----:B------:R-:W-:-:S07]  /*02e0*/  CS2R R4, SRZ ;  /* 0x0000000000047805 */ /* 0x000fce000001ff00 */
.L_x_319:
[----:B------:R-:W-:-:S05]  /*02f0*/  IMAD.WIDE.U32 R10, R17, 0x4, R6 ;  /* 0x00000004110a7825 */ /* 0x000fca00078e0006 */
[----:B------:R0:W5:Y:S01]  /*0300*/  LDG.E R16, desc[UR4][R10.64+0x4] ;  /* 0x000004040a107981 */ /* 0x000162000c1e1900 */
[----:B------:R-:W-:-:S07]  /*0310*/  IMAD.MOV.U32 R19, RZ, RZ, RZ ;  /* 0x000000ffff137224 */ /* 0x000fce00078e00ff */
.L_x_318:
[----:B-----5:R-:W-:Y:S01]  /*0320*/  SHF.R.U32.HI R24, RZ, R19, R16 ;  /* 0x00000013ff187219 */ /* 0x020fe20000011610 */
[----:B0-----:R-:W-:-:S03]  /*0330*/  IMAD.SHL.U32 R10, R17, 0x20, RZ ;  /* 0x00000020110a7824 */ /* 0x001fc600078e00ff */
[----:B------:R-:W-:Y:S01]  /*0340*/  LOP3.LUT R11, R24, 0x1, RZ, 0xc0, !PT ;  /* 0x00000001180b7812 */ /* 0x000fe200078ec0ff */
[----:B------:R-:W-:-:S03]  /*0350*/  IMAD.IADD R10, R10, 0x1, R19 ;  /* 0x000000010a0a7824 */ /* 0x000fc600078e0213 */
[----:B------:R-:W-:Y:S01]  /*0360*/  ISETP.NE.U32.AND P0, PT, R11, 0x1, PT ;  /* 0x000000010b00780c */ /* 0x000fe20003f05070 */
[----:B------:R-:W-:-:S03]  /*0370*/  IMAD R11, R10, 0x5, RZ ;  /* 0x000000050a0b7824 */ /* 0x000fc600078e02ff */
[----:B------:R-:W-:Y:S01]  /*0380*/  R2P PR, R24, 0x7e ;  /* 0x0000007e18007804 */ /* 0x000fe20000000000 */
[----:B------:R-:W-:-:S08]  /*0390*/  IMAD.WIDE.U32 R10, R11, 0x4, R8 ;  /* 0x000000040b0a7825 */ /* 0x000fd000078e0008 */
[----:B------:R-:W2:Y:S04]  /*03a0*/  @!P0 LDG.E.CONSTANT R18, desc[UR4][R10.64] ;  /* 0x000000040a128981 */ /* 0x000ea8000c1e9900 */
[----:B------:R-:W3:Y:S04]  /*03b0*/  @!P0 LDG.E.CONSTANT R20, desc[UR4][R10.64+0x10] ;  /* 0x000010040a148981 */ /* 0x000ee8000c1e9900 */
[----:B------:R-:W4:Y:S04]  /*03c0*/  @P1 LDG.E.CONSTANT R22, desc[UR4][R10.64+0x14] ;  /* 0x000014040a161981 */ /* 0x000f28000c1e9900 */
[----:B------:R-:W4:Y:S04]  /*03d0*/  @P2 LDG.E.CONSTANT R26, desc[UR4][R10.64+0x28] ;  /* 0x000028040a1a2981 */ /* 0x000f28000c1e9900 */
[----:B------:R-:W4:Y:S04]  /*03e0*/  @!P0 LDG.E.CONSTANT R21, desc[UR4][R10.64+0x4] ;  /* 0x000004040a158981 */ /* 0x000f28000c1e9900 */
[----:B------:R-:W4:Y:S04]  /*03f0*/  @!P0 LDG.E.CONSTANT R23, desc[UR4][R10.64+0xc] ;  /* 0x00000c040a178981 */ /* 0x000f28000c1e9900 */
[----:B------:R-:W4:Y:S04]  /*0400*/  @P1 LDG.E.CONSTANT R25, desc[UR4][R10.64+0x18] ;  /* 0x000018040a191981 */ /* 0x000f28000c1e9900 */
[----:B------:R-:W4:Y:S04]  /*0410*/  @P3 LDG.E.CONSTANT R28, desc[UR4][R10.64+0x3c] ;  /* 0x00003c040a1c3981 */ /* 0x000f28000c1e9900 */
[----:B------:R-:W4:Y:S01]  /*0420*/  @P6 LDG.E.CONSTANT R27, desc[UR4][R10.64+0x7c] ;  /* 0x00007c040a1b6981 */ /* 0x000f22000c1e9900 */
[----:B--2---:R-:W-:-:S03]  /*0430*/  @!P0 LOP3.LUT R15, R15, R18, RZ, 0x3c, !PT ;  /* 0x000000120f0f8212 */ /* 0x004fc600078e3cff */
[----:B------:R-:W2:Y:S01]  /*0440*/  @!P0 LDG.E.CONSTANT R18, desc[UR4][R10.64+0x8] ;  /* 0x000008040a128981 */ /* 0x000ea2000c1e9900 */
[----:B---3--:R-:W-:-:S03]  /*0450*/  @!P0 LOP3.LUT R3, R3, R20, RZ, 0x3c, !PT ;  /* 0x0000001403038212 */ /* 0x008fc600078e3cff */
[----:B------:R-:W3:Y:S01]  /*0460*/  @P1 LDG.E.CONSTANT R20, desc[UR4][R10.64+0x24] ;  /* 0x000024040a141981 */ /* 0x000ee2000c1e9900 */
[----:B----4-:R-:W-:-:S03]  /*0470*/  @P1 LOP3.LUT R15, R15, R22, RZ, 0x3c, !PT ;  /* 0x000000160f0f1212 */ /* 0x010fc600078e3cff */
[----:B------:R-:W4:Y:S01]  /*0480*/  @P2 LDG.E.CONSTANT R22, desc[UR4][R10.64+0x38] ;  /* 0x000038040a162981 */ /* 0x000f22000c1e9900 */
[----:B------:R-:W-:-:S03]  /*0490*/  @P2 LOP3.LUT R15, R15, R26, RZ, 0x3c, !PT ;  /* 0x0000001a0f0f2212 */ /* 0x000fc600078e3cff */
[----:B------:R-:W4:Y:S01]  /*04a0*/  @P4 LDG.E.CONSTANT R26, desc[UR4][R10.64+0x50] ;  /* 0x000050040a1a4981 */ /* 0x000f22000c1e9900 */
[----:B------:R-:W-:-:S03]  /*04b0*/  @!P0 LOP3.LUT R4, R4, R21, RZ, 0x3c, !PT ;  /* 0x0000001504048212 */ /* 0x000fc600078e3cff */
[----:B------:R-:W4:Y:S01]  /*04c0*/  @P1 LDG.E.CONSTANT R21, desc[UR4][R10.64+0x20] ;  /* 0x000020040a151981 */ /* 0x000f22000c1e9900 */
[----:B------:R-:W-:-:S03]  /*04d0*/  @!P0 LOP3.LUT R2, R2, R23, RZ, 0x3c, !PT ;  /* 0x0000001702028212 */ /* 0x000fc600078e3cff */
[----:B------:R-:W4:Y:S01]  /*04e0*/  @P2 LDG.E.CONSTANT R23, desc[UR4][R10.64+0x2c] ;  /* 0x00002c040a172981 */ /* 0x000f22000c1e9900 */
[----:B------:R-:W-:-:S03]  /*04f0*/  @P1 LOP3.LUT R4, R4, R25, RZ, 0x3c, !PT ;  /* 0x0000001904041212 */ /* 0x000fc600078e3cff */
[----:B------:R-:W4:Y:S01]  /*0500*/  @P2 LDG.E.CONSTANT R25, desc[UR4][R10.64+0x34] ;  /* 0x000034040a192981 */ /* 0x000f22000c1e9900 */
[----:B--2---:R-:W-:-:S03]  /*0510*/  @!P0 LOP3.LUT R5, R5, R18, RZ, 0x3c, !PT ;  /* 0x0000001205058212 */ /* 0x004fc600078e3cff */
[----:B------:R-:W2:Y:S01]  /*0520*/  @P1 LDG.E.CONSTANT R18, desc[UR4][R10.64+0x1c] ;  /* 0x00001c040a121981 */ /* 0x000ea2000c1e9900 */
[----:B---3--:R-:W-:-:S03]  /*0530*/  @P1 LOP3.LUT R3, R3, R20, RZ, 0x3c, !PT ;  /* 0x0000001403031212 */ /* 0x008fc600078e3cff */
[----:B------:R-:W3:Y:S01]  /*0540*/  @P2 LDG.E.CONSTANT R20, desc[UR4][R10.64+0x30] ;  /* 0x000030040a142981 */ /* 0x000ee2000c1e9900 */
[----:B----4-:R-:W-:-:S03]  /*0550*/  @P2 LOP3.LUT R3, R3, R22, RZ, 0x3c, !PT ;  /* 0x0000001603032212 */ /* 0x010fc600078e3cff */
[----:B------:R-:W4:Y:S01]  /*0560*/  @P3 LDG.E.CONSTANT R22, desc[UR4][R10.64+0x4c] ;  /* 0x00004c040a163981 */ /* 0x000f22000c1e9900 */
[----:B------:R-:W-:-:S04]  /*0570*/  @P3 LOP3.LUT R15, R15, R28, RZ, 0x3c, !PT ;  /* 0x0000001c0f0f3212 */ /* 0x000fc800078e3cff */
[----:B------:R-:W-:Y:S02]  /*0580*/  @P4 LOP3.LUT R15, R15, R26, RZ, 0x3c, !PT ;  /* 0x0000001a0f0f4212 */ /* 0x000fe400078e3cff */
[----:B------:R-:W-:Y:S01]  /*0590*/  @P1 LOP3.LUT R2, R2, R21, RZ, 0x3c, !PT ;  /* 0x0000001502021212 */ /* 0x000fe200078e3cff */
[----:B------:R-:W4:Y:S04]  /*05a0*/  @P5 LDG.E.CONSTANT R26, desc[UR4][R10.64+0x64] ;  /* 0x000064040a1a5981 */ /* 0x000f28000c1e9900 */
[----:B------:R-:W4:Y:S01]  /*05b0*/  @P3 LDG.E.CONSTANT R21, desc[UR4][R10.64+0x40] ;  /* 0x000040040a153981 */ /* 0x000f22000c1e9900 */
[----:B------:R-:W-:Y:S02]  /*05c0*/  @P2 LOP3.LUT R4, R4, R23, RZ, 0x3c, !PT ;  /* 0x0000001704042212 */ /* 0x000fe400078e3cff */
[----:B------:R-:W-:Y:S01]  /*05d0*/  @P2 LOP3.LUT R2, R2, R25, RZ, 0x3c, !PT ;  /* 0x0000001902022212 */ /* 0x000fe200078e3cff */
[----:B------:R-:W4:Y:S04]  /*05e0*/  @P3 LDG.E.CONSTANT R23, desc[UR4][R10.64+0x48] ;  /* 0x000048040a173981 */ /* 0x000f28000c1e9900 */
[----:B------:R-:W4:Y:S01]  /*05f0*/  @P4 LDG.E.CONSTANT R25, desc[UR4][R10.64+0x54] ;  /* 0x000054040a194981 */ /* 0x000f22000c1e9900 */
[----:B--2---:R-:W-:-:S03]  /*0600*/  @P1 LOP3.LUT R5, R5, R18, RZ, 0x3c, !PT ;  /* 0x0000001205051212 */ /* 0x004fc600078e3cff */
[----:B------:R-:W2:Y:S01]  /*0610*/  @P3 LDG.E.CONSTANT R18, desc[UR4][R10.64+0x44] ;  /* 0x000044040a123981 */ /* 0x000ea2000c1e9900 */
[----:B---3--:R-:W-:-:S03]  /*0620*/  @P2 LOP3.LUT R5, R5, R20, RZ, 0x3c, !PT ;  /* 0x0000001405052212 */ /* 0x008fc600078e3cff */
[----:B------:R-:W3:Y:S01]  /*0630*/  @P4 LDG.E.CONSTANT R20, desc[UR4][R10.64+0x58] ;  /* 0x000058040a144981 */ /* 0x000ee2000c1e9900 */
[----:B----4-:R-:W-:-:S03]  /*0640*/  @P3 LOP3.LUT R3, R3, R22, RZ, 0x3c, !PT ;  /* 0x0000001603033212 */ /* 0x010fc600078e3cff */
[----:B------:R-:W4:Y:S01]  /*0650*/  @P4 LDG.E.CONSTANT R22, desc[UR4][R10.64+0x60] ;  /* 0x000060040a164981 */ /* 0x000f22000c1e9900 */
[----:B------:R-:W-:Y:S02]  /*0660*/  LOP3.LUT P0, RZ, R24, 0x80, RZ, 0xc0, !PT ;  /* 0x0000008018ff7812 */ /* 0x000fe4000780c0ff */
[----:B------:R-:W-:Y:S02]  /*0670*/  @P5 LOP3.LUT R15, R15, R26, RZ, 0x3c, !PT ;  /* 0x0000001a0f0f5212 */ /* 0x000fe400078e3cff */
[----:B------:R-:W4:Y:S01]  /*0680*/  @P6 LDG.E.CONSTANT R26, desc[UR4][R10.64+0x78] ;  /* 0x000078040a1a6981 */ /* 0x000f22000c1e9900 */
[----:B------:R-:W-:-:S03]  /*0690*/  @P3 LOP3.LUT R4, R4, R21, RZ, 0x3c, !PT ;  /* 0x0000001504043212 */ /* 0x000fc600078e3cff */
[----:B------:R-:W4:Y:S01]  /*06a0*/  @P4 LDG.E.CONSTANT R21, desc[UR4][R10.64+0x5c] ;  /* 0x00005c040a154981 */ /* 0x000f22000c1e9900 */
[----:B------:R-:W-:-:S03]  /*06b0*/  @P3 LOP3.LUT R2, R2, R23, RZ, 0x3c, !PT ;  /* 0x0000001702023212 */ /* 0x000fc600078e3cff */
[----:B------:R-:W4:Y:S01]  /*06c0*/  @P5 LDG.E.CONSTANT R23, desc[UR4][R10.64+0x68] ;  /* 0x000068040a175981 */ /* 0x000f22000c1e9900 */
[----:B------:R-:W-:-:S03]  /*06d0*/  @P4 LOP3.LUT R4, R4, R25, RZ, 0x3c, !PT ;  /* 0x0000001904044212 */ /* 0x000fc600078e3cff */
[----:B------:R-:W4:Y:S01]  /*06e0*/  @P5 LDG.E.CONSTANT R25, desc[UR4][R10.64+0x70] ;  /* 0x000070040a195981 */ /* 0x000f22000c1e9900 */
[----:B--2---:R-:W-:-:S03]  /*06f0*/  @P3 LOP3.LUT R5, R5, R18, RZ, 0x3c, !PT ;  /* 0x0000001205053212 */ /* 0x004fc600078e3cff */
[----:B------:R-:W2:Y:S01]  /*0700*/  @P5 LDG.E.CONSTANT R18, desc[UR4][R10.64+0x6c] ;  /* 0x00006c040a125981 */ /* 0x000ea2000c1e9900 */
[----:B---3--:R-:W-:-:S03]  /*0710*/  @P4 LOP3.LUT R5, R5, R20, RZ, 0x3c, !PT ;  /* 0x0000001405054212 */ /* 0x008fc600078e3cff */
[----:B------:R-:W3:Y:S01]  /*0720*/  @P5 LDG.E.CONSTANT R20, desc[UR4][R10.64+0x74] ;  /* 0x000074040a145981 */ /* 0x000ee2000c1e9900 */
[----:B----4-:R-:W-:-:S03]  /*0730*/  @P4 LOP3.LUT R3, R3, R22, RZ, 0x3c, !PT ;  /* 0x0000001603034212 */ /* 0x010fc600078e3cff */
[----:B------:R-:W4:Y:S01]  /*0740*/  @P0 LDG.E.CONSTANT R22, desc[UR4][R10.64+0x8c] ;  /* 0x00008c040a160981 */ /* 0x000f22000c1e9900 */
[----:B------:R-:W-:-:S03]  /*0750*/  @P6 LOP3.LUT R15, R15, R26, RZ, 0x3c, !PT ;  /* 0x0000001a0f0f6212 */ /* 0x000fc600078e3cff */
        /* <DEDUP_REMOVED lines=13> */
[----:B------:R-:W-:Y:S02]  /*0830*/  @P6 LOP3.LUT R4, R4, R27, RZ, 0x3c, !PT ;  /* 0x0000001b04046212 */ /* 0x000fe400078e3cff */
[----:B------:R-:W-:Y:S02]  /*0840*/  @P6 LOP3.LUT R2, R2, R21, RZ, 0x3c, !PT ;  /* 0x0000001502026212 */ /* 0x000fe400078e3cff */
[----:B------:R-:W-:Y:S02]  /*0850*/  @P0 LOP3.LUT R4, R4, R23, RZ, 0x3c, !PT ;  /* 0x0000001704040212 */ /* 0x000fe400078e3cff */
[----:B------:R-:W-:Y:S02]  /*0860*/  @P0 LOP3.LUT R2, R2, R25, RZ, 0x3c, !PT ;  /* 0x0000001902020212 */ /* 0x000fe400078e3cff */
[----:B--2---:R-:W-:Y:S02]  /*0870*/  @P6 LOP3.LUT R5, R5, R18, RZ, 0x3c, !PT ;  /* 0x0000001205056212 */ /* 0x004fe400078e3cff */
[----:B---3--:R-:W-:-:S02]  /*0880*/  @P6 LOP3.LUT R3, R3, R20, RZ, 0x3c, !PT ;  /* 0x0000001403036212 */ /* 0x008fc400078e3cff */
[----:B----4-:R-:W-:Y:S02]  /*0890*/  @P0 LOP3.LUT R5, R5, R22, RZ, 0x3c, !PT ;  /* 0x0000001605050212 */ /* 0x010fe400078e3cff */
[----:B------:R-:W-:Y:S02]  /*08a0*/  @P0 LOP3.LUT R3, R3, R26, RZ, 0x3c, !PT ;  /* 0x0000001a03030212 */ /* 0x000fe400078e3cff */
[----:B------:R-:W-:-:S13]  /*08b0*/  R2P PR, R24.B1, 0x7f ;  /* 0x0000007f18007804 */ /* 0x000fda0000001000 */
[----:B------:R-:W2:Y:S04]  /*08c0*/  @P0 LDG.E.CONSTANT R18, desc[UR4][R10.64+0xa0] ;  /* 0x0000a0040a120981 */ /* 0x000ea8000c1e9900 */
[----:B------:R-:W3:Y:S04]  /*08d0*/  @P1 LDG.E.CONSTANT R22, desc[UR4][R10.64+0xb4] ;  /* 0x0000b4040a161981 */ /* 0x000ee8000c1e9900 */
[----:B------:R-:W4:Y:S04]  /*08e0*/  @P2 LDG.E.CONSTANT R26, desc[UR4][R10.64+0xc8] ;  /* 0x0000c8040a1a2981 */ /* 0x000f28000c1e9900 */
[----:B------:R-:W4:Y:S04]  /*08f0*/  @P3 LDG.E.CONSTANT R28, desc[UR4][R10.64+0xdc] ;  /* 0x0000dc040a1c3981 */ /* 0x000f28000c1e9900 */
[----:B------:R-:W4:Y:S04]  /*0900*/  @P0 LDG.E.CONSTANT R23, desc[UR4][R10.64+0xa4] ;  /* 0x0000a4040a170981 */ /* 0x000f28000c1e9900 */
[----:B------:R-:W4:Y:S04]  /*0910*/  @P0 LDG.E.CONSTANT R20, desc[UR4][R10.64+0xa8] ;  /* 0x0000a8040a140981 */ /* 0x000f28000c1e9900 */
[----:B------:R-:W4:Y:S04]  /*0920*/  @P4 LDG.E.CONSTANT R25, desc[UR4][R10.64+0xf0] ;  /* 0x0000f0040a194981 */ /* 0x000f28000c1e9900 */
        /* <DEDUP_REMOVED lines=21> */
[----:B------:R-:W-:Y:S02]  /*0a80*/  LOP3.LUT P0, RZ, R24, 0x8000, RZ, 0xc0, !PT ;  /* 0x0000800018ff7812 */ /* 0x000fe4000780c0ff */
[----:B----4-:R-:W-:Y:S01]  /*0a90*/  @P5 LOP3.LUT R15, R15, R26, RZ, 0x3c, !PT ;  /* 0x0000001a0f0f5212 */ /* 0x010fe200078e3cff */
[----:B------:R-:W4:Y:S04]  /*0aa0*/  @P3 LDG.E.CONSTANT R24, desc[UR4][R10.64+0xe4] ;  /* 0x0000e4040a183981 */ /* 0x000f28000c1e9900 */
[----:B------:R-:W2:Y:S01]  /*0ab0*/  @P6 LDG.E.CONSTANT R26, desc[UR4][R10.64+0x118] ;  /* 0x000118040a1a6981 */ /* 0x000ea2000c1e9900 */
        /* <DEDUP_REMOVED lines=8> */
[----:B---3--:R-:W-:-:S03]  /*0b40*/  @P2 LOP3.LUT R3, R3, R22, RZ, 0x3c, !PT ;  /* 0x0000001603032212 */ /* 0x008fc600078e3cff */
[----:B------:R-:W3:Y:S01]  /*0b50*/  @P4 LDG.E.CONSTANT R22, desc[UR4][R10.64+0x100] ;  /* 0x000100040a164981 */ /* 0x000ee2000c1e9900 */
[----:B--2---:R-:W-:-:S03]  /*0b60*/  @P6 LOP3.LUT R15, R15, R26, RZ, 0x3c, !PT ;  /* 0x0000001a0f0f6212 */ /* 0x004fc600078e3cff */
[----:B------:R-:W2:Y:S01]  /*0b70*/  @P0 LDG.E.CONSTANT R26, desc[UR4][R10.64+0x12c] ;  /* 0x00012c040a1a0981 */ /* 0x000ea2000c1e9900 */
[----:B----4-:R-:W-:-:S03]  /*0b80*/  @P2 LOP3.LUT R2, R2, R23, RZ, 0x3c, !PT ;  /* 0x0000001702022212 */ /* 0x010fc600078e3cff */
[----:B------:R-:W4:Y:S01]  /*0b90*/  @P4 LDG.E.CONSTANT R23, desc[UR4][R10.64+0xfc] ;  /* 0x0000fc040a174981 */ /* 0x000f22000c1e9900 */
[----:B------:R-:W-:-:S03]  /*0ba0*/  @P2 LOP3.LUT R5, R5, R20, RZ, 0x3c, !PT ;  /* 0x0000001405052212 */ /* 0x000fc600078e3cff */
[----:B------:R-:W4:Y:S01]  /*0bb0*/  @P4 LDG.E.CONSTANT R20, desc[UR4][R10.64+0xf8] ;  /* 0x0000f8040a144981 */ /* 0x000f22000c1e9900 */
[----:B------:R-:W-:Y:S02]  /*0bc0*/  @P3 LOP3.LUT R2, R2, R27, RZ, 0x3c, !PT ;  /* 0x0000001b02023212 */ /* 0x000fe400078e3cff */
[----:B------:R-:W-:Y:S01]  /*0bd0*/  @P3 LOP3.LUT R4, R4, R25, RZ, 0x3c, !PT ;  /* 0x0000001904043212 */ /* 0x000fe200078e3cff */
[----:B------:R-:W4:Y:S01]  /*0be0*/  @P5 LDG.E.CONSTANT R27, desc[UR4][R10.64+0x110] ;  /* 0x000110040a1b5981 */ /* 0x000f22000c1e9900 */
[----:B------:R-:W-:-:S03]  /*0bf0*/  @P3 LOP3.LUT R5, R5, R24, RZ, 0x3c, !PT ;  /* 0x0000001805053212 */ /* 0x000fc600078e3cff */
[----:B------:R-:W4:Y:S04]  /*0c00*/  @P5 LDG.E.CONSTANT R25, desc[UR4][R10.64+0x108] ;  /* 0x000108040a195981 */ /* 0x000f28000c1e9900 */
        /* <DEDUP_REMOVED lines=19> */
[----:B------:R-:W-:-:S05]  /*0d40*/  VIADD R19, R19, 0x10 ;  /* 0x0000001013137836 */ /* 0x000fca0000000000 */
[----:B------:R-:W-:Y:S02]  /*0d50*/  ISETP.NE.AND P1, PT, R19, 0x20, PT ;  /* 0x000000201300780c */ /* 0x000fe40003f25270 */
[----:B------:R-:W-:Y:S02]  /*0d60*/  @P5 LOP3.LUT R3, R3, R18, RZ, 0x3c, !PT ;  /* 0x0000001203035212 */ /* 0x000fe400078e3cff */
[----:B------:R-:W-:Y:S02]  /*0d70*/  @P6 LOP3.LUT R4, R4, R21, RZ, 0x3c, !PT ;  /* 0x0000001504046212 */ /* 0x000fe400078e3cff */
[----:B---3--:R-:W-:-:S04]  /*0d80*/  @P6 LOP3.LUT R3, R3, R22, RZ, 0x3c, !PT ;  /* 0x0000001603036212 */ /* 0x008fc800078e3cff */
[----:B--2---:R-:W-:Y:S02]  /*0d90*/  @P0 LOP3.LUT R3, R3, R26, RZ, 0x3c, !PT ;  /* 0x0000001a03030212 */ /* 0x004fe400078e3cff */
[----:B----4-:R-:W-:Y:S02]  /*0da0*/  @P6 LOP3.LUT R2, R2, R23, RZ, 0x3c, !PT ;  /* 0x0000001702026212 */ /* 0x010fe400078e3cff */
[----:B------:R-:W-:Y:S02]  /*0db0*/  @P6 LOP3.LUT R5, R5, R20, RZ, 0x3c, !PT ;  /* 0x0000001405056212 */ /* 0x000fe400078e3cff */
[----:B------:R-:W-:Y:S02]  /*0dc0*/  @P0 LOP3.LUT R2, R2, R27, RZ, 0x3c, !PT ;  /* 0x0000001b02020212 */ /* 0x000fe400078e3cff */
[----:B------:R-:W-:Y:S02]  /*0dd0*/  @P0 LOP3.LUT R4, R4, R25, RZ, 0x3c, !PT ;  /* 0x0000001904040212 */ /* 0x000fe400078e3cff */
[----:B------:R-:W-:Y:S01]  /*0de0*/  @P0 LOP3.LUT R5, R5, R24, RZ, 0x3c, !PT ;  /* 0x0000001805050212 */ /* 0x000fe200078e3cff */
[----:B------:R-:W-:Y:S06]  /*0df0*/  @P1 BRA `(.L_x_318) ;  /* 0xfffffff400481947 */ /* 0x000fec000383ffff */
[----:B------:R-:W-:-:S05]  /*0e00*/  VIADD R17, R17, 0x1 ;  /* 0x0000000111117836 */ /* 0x000fca0000000000 */
[----:B------:R-:W-:-:S13]  /*0e10*/  ISETP.NE.AND P0, PT, R17, 0x5, PT ;  /* 0x000000051100780c */ /* 0x000fda0003f05270 */
[----:B------:R-:W-:Y:S05]  /*0e20*/  @P0 BRA `(.L_x_319) ;  /* 0xfffffff400300947 */ /* 0x000fea000383ffff */
[----:B------:R1:W-:Y:S01]  /*0e30*/  STG.E.64 desc[UR4][R6.64+0x8], R4 ;  /* 0x0000080406007986 */ /* 0x0003e2000c101b04 */
[----:B------:R-:W-:Y:S01]  /*0e40*/  VIADD R14, R14, 0x1 ;  /* 0x000000010e0e7836 */ /* 0x000fe20000000000 */
[----:B------:R-:W-:Y:S02]  /*0e50*/  LOP3.LUT R11, R13, 0x3, RZ, 0xc0, !PT ;  /* 0x000000030d0b7812 */ /* 0x000fe400078ec0ff */
[----:B------:R1:W-:Y:S02]  /*0e60*/  STG.E.64 desc[UR4][R6.64+0x10], R2 ;  /* 0x0000100206007986 */ /* 0x0003e4000c101b04 */
[----:B------:R-:W-:Y:S02]  /*0e70*/  ISETP.GE.U32.AND P0, PT, R14, R11, PT ;  /* 0x0000000b0e00720c */ /* 0x000fe40003f06070 */
[----:B------:R1:W-:Y:S11]  /*0e80*/  STG.E desc[UR4][R6.64+0x4], R15 ;  /* 0x0000040f06007986 */ /* 0x0003f6000c101904 */
[----:B------:R-:W-:Y:S05]  /*0e90*/  @!P0 BRA `(.L_x_320) ;  /* 0xfffffff400048947 */ /* 0x000fea000383ffff */
.L_x_317:
[----:B------:R-:W-:Y:S05]  /*0ea0*/  BSYNC.RECONVERGENT B1 ;  /* 0x0000000000017941 */ /* 0x000fea0003800200 */
.L_x_316:
[C---:B------:R-:W-:Y:S01]  /*0eb0*/  ISETP.GT.U32.AND P0, PT, R13.reuse, 0x3, PT ;  /* 0x000000030d00780c */ /* 0x040fe20003f04070 */
[----:B------:R-:W-:Y:S01]  /*0ec0*/  VIADD R12, R12, 0x1 ;  /* 0x000000010c0c7836 */ /* 0x000fe20000000000 */
[--C-:B------:R-:W-:Y:S02]  /*0ed0*/  SHF.R.U64 R13, R13, 0x2, R0.reuse ;  /* 0x000000020d0d7819 */ /* 0x100fe40000001200 */
[----:B------:R-:W-:Y:S02]  /*0ee0*/  ISETP.GT.U32.AND.EX P0, PT, R0, RZ, PT, P0 ;  /* 0x000000ff0000720c */ /* 0x000fe40003f04100 */
[----:B------:R-:W-:-:S11]  /*0ef0*/  SHF.R.U32.HI R0, RZ, 0x2, R0 ;  /* 0x00000002ff007819 */ /* 0x000fd60000011600 */
[----:B------:R-:W-:Y:S05]  /*0f00*/  @P0 BRA `(.L_x_321) ;  /* 0xfffffff000c80947 */ /* 0x000fea000383ffff */
.L_x_315:
[----:B------:R-:W-:Y:S05]  /*0f10*/  BSYNC.RECONVERGENT B0 ;  /* 0x0000000000007941 */ /* 0x000fea0003800200 */
.L_x_314:
[----:B------:R-:W-:Y:S04]  /*0f20*/  STG.E.64 desc[UR4][R6.64+0x18], RZ ;  /* 0x000018ff06007986 */ /* 0x000fe8000c101b04 */
[----:B------:R-:W-:Y:S04]  /*0f30*/  STG.E desc[UR4][R6.64+0x20], RZ ;  /* 0x000020ff06007986 */ /* 0x000fe8000c101904 */
[----:B------:R-:W-:Y:S01]  /*0f40*/  STG.E.64 desc[UR4][R6.64+0x28], RZ ;  /* 0x000028ff06007986 */ /* 0x000fe2000c101b04 */
[----:B------:R-:W-:Y:S05]  /*0f50*/  EXIT ;  /* 0x000000000000794d */ /* 0x000fea0003800000 */
.L_x_322:
        /* <DEDUP_REMOVED lines=10> */
.L_x_349:


//--------------------- .nv.global.init           --------------------------
	.section	.nv.global.init,"aw",@progbits
	.align	4
.nv.global.init:
	.type		__cudart_i2opi_f,@object
	.size		__cudart_i2opi_f,(mrg32k3aM1SubSeq - __cudart_i2opi_f)
__cudart_i2opi_f:
        /*0000*/ 	.byte	0x41, 0x90, 0x43, 0x3c, 0x99, 0x95, 0x62, 0xdb, 0xc0, 0xdd, 0x34, 0xf5, 0xd1, 0x57, 0x27, 0xfc
        /*0010*/ 	.byte	0x29, 0x15, 0x44, 0x4e, 0x6e, 0x83, 0xf9, 0xa2
	.type		mrg32k3aM1SubSeq,@object
	.size		mrg32k3aM1SubSeq,(mrg32k3aM2SubSeq - mrg32k3aM1SubSeq)
mrg32k3aM1SubSeq:
        /*0018*/ 	.byte	0x0b, 0xcc, 0xee, 0x04, 0x73, 0x29, 0x8b, 0x6f, 0xf6, 0x53, 0x03, 0xf6, 0x23, 0xf6, 0xea, 0xda
        /* <DEDUP_REMOVED lines=125> */
	.type		mrg32k3aM2SubSeq,@object
	.size		mrg32k3aM2SubSeq,(mrg32k3aM1 - mrg32k3aM2SubSeq)
mrg32k3aM2SubSeq:
        /* <DEDUP_REMOVED lines=126> */
	.type		mrg32k3aM1,@object
	.size		mrg32k3aM1,(mrg32k3aM1Seq - mrg32k3aM1)
mrg32k3aM1:
        /* <DEDUP_REMOVED lines=144> */
	.type		mrg32k3aM1Seq,@object
	.size		mrg32k3aM1Seq,(mrg32k3aM2 - mrg32k3aM1Seq)
mrg32k3aM1Seq:
        /* <DEDUP_REMOVED lines=144> */
	.type		mrg32k3aM2,@object
	.size		mrg32k3aM2,(mrg32k3aM2Seq - mrg32k3aM2)
mrg32k3aM2:
        /* <DEDUP_REMOVED lines=144> */
	.type		mrg32k3aM2Seq,@object
	.size		mrg32k3aM2Seq,(precalc_xorwow_matrix - mrg32k3aM2Seq)
mrg32k3aM2Seq:
        /* <DEDUP_REMOVED lines=144> */
	.type		precalc_xorwow_matrix,@object
	.size		precalc_xorwow_matrix,(precalc_xorwow_offset_matrix - precalc_xorwow_matrix)
precalc_xorwow_matrix:
        /* <DEDUP_REMOVED lines=6400> */
	.type		precalc_xorwow_offset_matrix,@object
	.size		precalc_xorwow_offset_matrix,(.L_1 - precalc_xorwow_offset_matrix)
precalc_xorwow_offset_matrix:
        /* <DEDUP_REMOVED lines=6400> */
.L_1:


//--------------------- .nv.shared.reserved.0     --------------------------
	.section	.nv.shared.reserved.0,"aw",@nobits
	.weak		__nv_reservedSMEM_offset_0_alias
	.size		__nv_reservedSMEM_offset_0_alias, 0, 64
	.other		__nv_reservedSMEM_offset_0_alias,@"STO_CUDA_RESERVED_SHARED STV_DEFAULT"
__nv_reservedSMEM_offset_0_alias:
	.zero		0
	.zero		64


//--------------------- .nv.constant0.replica_build_neighbor_list --------------------------
	.section	.nv.constant0.replica_build_neighbor_list,"a",@progbits
	.sectionflags	@""
	.align	4
.nv.constant0.replica_build_neighbor_list:
	.zero		956


//--------------------- .nv.constant0.replica_extract_positions --------------------------
	.section	.nv.constant0.replica_extract_positions,"a",@progbits
	.sectionflags	@""
	.align	4
.nv.constant0.replica_extract_positions:
	.zero		920


//--------------------- .nv.constant0.replica_parallel_kinetic_energy --------------------------
	.section	.nv.constant0.replica_parallel_kinetic_energy,"a",@progbits
	.sectionflags	@""
	.align	4
.nv.constant0.replica_parallel_kinetic_energy:
	.zero		928


//--------------------- .nv.constant0.replica_parallel_baoab_O --------------------------
	.section	.nv.constant0.replica_parallel_baoab_O,"a",@progbits
	.sectionflags	@""
	.align	4
.nv.constant0.replica_parallel_baoab_O:
	.zero		940


//--------------------- .nv.constant0.replica_parallel_baoab_A --------------------------
	.section	.nv.constant0.replica_parallel_baoab_A,"a",@progbits
	.sectionflags	@""
	.align	4
.nv.constant0.replica_parallel_baoab_A:
	.zero		924


//--------------------- .nv.constant0.replica_parallel_baoab_B --------------------------
	.section	.nv.constant0.replica_parallel_baoab_B,"a",@progbits
	.sectionflags	@""
	.align	4
.nv.constant0.replica_parallel_baoab_B:
	.zero		932


//--------------------- .nv.constant0.replica_parallel_gb_forces --------------------------
	.section	.nv.constant0.replica_parallel_gb_forces,"a",@progbits
	.sectionflags	@""
	.align	4
.nv.constant0.replica_parallel_gb_forces:
	.zero		960


//--------------------- .nv.constant0.replica_parallel_nonbonded_forces --------------------------
	.section	.nv.constant0.replica_parallel_nonbonded_forces,"a",@progbits
	.sectionflags	@""
	.align	4
.nv.constant0.replica_parallel_nonbonded_forces:
	.zero		976


//--------------------- .nv.constant0.replica_parallel_restraint_forces --------------------------
	.section	.nv.constant0.replica_parallel_restraint_forces,"a",@progbits
	.sectionflags	@""
	.align	4
.nv.constant0.replica_parallel_restraint_forces:
	.zero		944


//--------------------- .nv.constant0.replica_parallel_dihedral_forces --------------------------
	.section	.nv.constant0.replica_parallel_dihedral_forces,"a",@progbits
	.sectionflags	@""
	.align	4
.nv.constant0.replica_parallel_dihedral_forces:
	.zero		948


//--------------------- .nv.constant0.replica_parallel_angle_forces --------------------------
	.section	.nv.constant0.replica_parallel_angle_forces,"a",@progbits
	.sectionflags	@""
	.align	4
.nv.constant0.replica_parallel_angle_forces:
	.zero		948


//--------------------- .nv.constant0.replica_parallel_bond_forces --------------------------
	.section	.nv.constant0.replica_parallel_bond_forces,"a",@progbits
	.sectionflags	@""
	.align	4
.nv.constant0.replica_parallel_bond_forces:
	.zero		948


//--------------------- .nv.constant0.replica_parallel_zero_forces --------------------------
	.section	.nv.constant0.replica_parallel_zero_forces,"a",@progbits
	.sectionflags	@""
	.align	4
.nv.constant0.replica_parallel_zero_forces:
	.zero		912


//--------------------- .nv.constant0.replica_parallel_init_rng --------------------------
	.section	.nv.constant0.replica_parallel_init_rng,"a",@progbits
	.sectionflags	@""
	.align	4
.nv.constant0.replica_parallel_init_rng:
	.zero		920


//--------------------- SYMBOLS --------------------------

	.type		.nv.reservedSmem.offset0,@object
	.size		.nv.reservedSmem.offset0,0x4
